# CuTe-DSL kernel — source=cudnn_frontend_dsl family=sdpa_bwd
# config = {"dtype": "Float16", "causal": true, "split_head": true}


// ===== COMPILED SASS (sm_100a) =====

	.target	sm_100a

	.elftype	@"ET_EXEC"


//--------------------- .note.nv.tkinfo           --------------------------
	.section	.note.nv.tkinfo,"",@"SHT_NOTE"
	.sectionflags	@"SHF_NOTE_NV_TKINFO"
	.tkinfo
        /*0018*/ 	.word	0x00000081
        /*0030*/ 	.string	""
        /*0030*/ 	.string	"ptxas"
        /*0030*/ 	.string	"Cuda compilation tools, release 12.9, V12.9.83"
        /*0030*/ 	.string	"Build system must define TOOLS_VERSION_EXTENDED"
        /*0030*/ 	.string	"-O 3 -arch sm_100a "



//--------------------- .note.nv.cuver            --------------------------
	.section	.note.nv.cuver,"",@"SHT_NOTE"
	.sectionflags	@"SHF_NOTE_NV_CUVER"
        /*0018*/ 	.short	0x0001
        /*001a*/ 	.short	0x0064
        /*001c*/ 	.short	0x0001
        /*001e*/ 	.short	0x0000
        /*0020*/ 	.short	0x0001
        /*0022*/ 	.short	0x0000


//--------------------- .nv.info                  --------------------------
	.section	.nv.info,"",@"SHT_CUDA_INFO"
	.align	4


	//----- nvinfo : EIATTR_REGCOUNT
	.align		4
        /*0000*/ 	.byte	0x04, 0x2f
        /*0002*/ 	.short	(.L_6 - .L_5)
	.align		4
.L_5:
        /*0004*/ 	.word	index@(kernel_cutlass_sum_OdO_cudnnsdpabwdfmha_backward_sm100_2kernelBlackwellFusedMultiHeadAttentionBackward_object_at__tensorptrf16gmemalign64o409625620481256div64_tensorptrf16gmemalign64o4096_0)
        /*0008*/ 	.word	0x00000016


	//----- nvinfo : EIATTR_FRAME_SIZE
	.align		4
.L_6:
        /*000c*/ 	.byte	0x04, 0x11
        /*000e*/ 	.short	(.L_8 - .L_7)
	.align		4
.L_7:
        /*0010*/ 	.word	index@(kernel_cutlass_sum_OdO_cudnnsdpabwdfmha_backward_sm100_2kernelBlackwellFusedMultiHeadAttentionBackward_object_at__tensorptrf16gmemalign64o409625620481256div64_tensorptrf16gmemalign64o4096_0)
        /*0014*/ 	.word	0x00000000


	//----- nvinfo : EIATTR_REGCOUNT
	.align		4
.L_8:
        /*0018*/ 	.byte	0x04, 0x2f
        /*001a*/ 	.short	(.L_10 - .L_9)
	.align		4
.L_9:
        /*001c*/ 	.word	index@(kernel_cutlass_kernel_cudnnsdpabwdfmha_dq_d256_sm100BlackwellFusedAttentionDQKernel_object_at_____Int32_Int32_Int32_TiledMMA_ThrLayoutVMNK21111000_PermutationMNK____MMAAtom_ThrID21_ShapeM_1)
        /*0020*/ 	.word	0x000000a8


	//----- nvinfo : EIATTR_FRAME_SIZE
	.align		4
.L_10:
        /*0024*/ 	.byte	0x04, 0x11
        /*0026*/ 	.short	(.L_12 - .L_11)
	.align		4
.L_11:
        /*0028*/ 	.word	index@($__internal_6_$__cuda_sm10x_tcgen05_guardrail_trap_unallocated_columns_being_dealloced)
        /*002c*/ 	.word	0x00000000


	//----- nvinfo : EIATTR_FRAME_SIZE
	.align		4
.L_12:
        /*0030*/ 	.byte	0x04, 0x11
        /*0032*/ 	.short	(.L_14 - .L_13)
	.align		4
.L_13:
        /*0034*/ 	.word	index@($__internal_5_$__cuda_sm10x_tcgen05_guardrail_trap_phase_invalid_during_alloc)
        /*0038*/ 	.word	0x00000000


	//----- nvinfo : EIATTR_FRAME_SIZE
	.align		4
.L_14:
        /*003c*/ 	.byte	0x04, 0x11
        /*003e*/ 	.short	(.L_16 - .L_15)
	.align		4
.L_15:
        /*0040*/ 	.word	index@($__internal_4_$__cuda_sm10x_tcgen05_guardrail_trap_col_being_dealloced_not_returned_by_alloc)
        /*0044*/ 	.word	0x00000000


	//----- nvinfo : EIATTR_FRAME_SIZE
	.align		4
.L_16:
        /*0048*/ 	.byte	0x04, 0x11
        /*004a*/ 	.short	(.L_18 - .L_17)
	.align		4
.L_17:
        /*004c*/ 	.word	index@(kernel_cutlass_kernel_cudnnsdpabwdfmha_dq_d256_sm100BlackwellFusedAttentionDQKernel_object_at_____Int32_Int32_Int32_TiledMMA_ThrLayoutVMNK21111000_PermutationMNK____MMAAtom_ThrID21_ShapeM_1)
        /*0050*/ 	.word	0x00000000


	//----- nvinfo : EIATTR_REGCOUNT
	.align		4
.L_18:
        /*0054*/ 	.byte	0x04, 0x2f
        /*0056*/ 	.short	(.L_20 - .L_19)
	.align		4
.L_19:
        /*0058*/ 	.word	index@(kernel_cutlass_dkdv_bwd_cudnnsdpabwdfmha_dkdv_d256_sm100BlackwellFusedAttentionDKDVKernel_object_at__TiledMMA_ThrLayoutVMNK21111000_PermutationMNK____MMAAtom_ThrID21_ShapeMNK2566416_TVLay_2)
        /*005c*/ 	.word	0x00000080


	//----- nvinfo : EIATTR_FRAME_SIZE
	.align		4
.L_20:
        /*0060*/ 	.byte	0x04, 0x11
        /*0062*/ 	.short	(.L_22 - .L_21)
	.align		4
.L_21:
        /*0064*/ 	.word	index@($__internal_3_$__cuda_sm20_div_u16)
        /*0068*/ 	.word	0x00000190


	//----- nvinfo : EIATTR_FRAME_SIZE
	.align		4
.L_22:
        /*006c*/ 	.byte	0x04, 0x11
        /*006e*/ 	.short	(.L_24 - .L_23)
	.align		4
.L_23:
        /*0070*/ 	.word	index@($__internal_2_$__cuda_sm10x_tcgen05_guardrail_trap_unallocated_columns_being_dealloced)
        /*0074*/ 	.word	0x00000190


	//----- nvinfo : EIATTR_FRAME_SIZE
	.align		4
.L_24:
        /*0078*/ 	.byte	0x04, 0x11
        /*007a*/ 	.short	(.L_26 - .L_25)
	.align		4
.L_25:
        /*007c*/ 	.word	index@($__internal_1_$__cuda_sm10x_tcgen05_guardrail_trap_phase_invalid_during_alloc)
        /*0080*/ 	.word	0x00000190


	//----- nvinfo : EIATTR_FRAME_SIZE
	.align		4
.L_26:
        /*0084*/ 	.byte	0x04, 0x11
        /*0086*/ 	.short	(.L_28 - .L_27)
	.align		4
.L_27:
        /*0088*/ 	.word	index@($__internal_0_$__cuda_sm10x_tcgen05_guardrail_trap_col_being_dealloced_not_returned_by_alloc)
        /*008c*/ 	.word	0x00000190


	//----- nvinfo : EIATTR_FRAME_SIZE
	.align		4
.L_28:
        /*0090*/ 	.byte	0x04, 0x11
        /*0092*/ 	.short	(.L_30 - .L_29)
	.align		4
.L_29:
        /*0094*/ 	.word	index@(kernel_cutlass_dkdv_bwd_cudnnsdpabwdfmha_dkdv_d256_sm100BlackwellFusedAttentionDKDVKernel_object_at__TiledMMA_ThrLayoutVMNK21111000_PermutationMNK____MMAAtom_ThrID21_ShapeMNK2566416_TVLay_2)
        /*0098*/ 	.word	0x00000190


	//----- nvinfo : EIATTR_MIN_STACK_SIZE
	.align		4
.L_30:
        /*009c*/ 	.byte	0x04, 0x12
        /*009e*/ 	.short	(.L_32 - .L_31)
	.align		4
.L_31:
        /*00a0*/ 	.word	index@(kernel_cutlass_dkdv_bwd_cudnnsdpabwdfmha_dkdv_d256_sm100BlackwellFusedAttentionDKDVKernel_object_at__TiledMMA_ThrLayoutVMNK21111000_PermutationMNK____MMAAtom_ThrID21_ShapeMNK2566416_TVLay_2)
        /*00a4*/ 	.word	0x00000190


	//----- nvinfo : EIATTR_MIN_STACK_SIZE
	.align		4
.L_32:
        /*00a8*/ 	.byte	0x04, 0x12
        /*00aa*/ 	.short	(.L_34 - .L_33)
	.align		4
.L_33:
        /*00ac*/ 	.word	index@(kernel_cutlass_kernel_cudnnsdpabwdfmha_dq_d256_sm100BlackwellFusedAttentionDQKernel_object_at_____Int32_Int32_Int32_TiledMMA_ThrLayoutVMNK21111000_PermutationMNK____MMAAtom_ThrID21_ShapeM_1)
        /*00b0*/ 	.word	0x00000000


	//----- nvinfo : EIATTR_MIN_STACK_SIZE
	.align		4
.L_34:
        /*00b4*/ 	.byte	0x04, 0x12
        /*00b6*/ 	.short	(.L_36 - .L_35)
	.align		4
.L_35:
        /*00b8*/ 	.word	index@(kernel_cutlass_sum_OdO_cudnnsdpabwdfmha_backward_sm100_2kernelBlackwellFusedMultiHeadAttentionBackward_object_at__tensorptrf16gmemalign64o409625620481256div64_tensorptrf16gmemalign64o4096_0)
        /*00bc*/ 	.word	0x00000000
.L_36:


//--------------------- .nv.info.kernel_cutlass_dkdv_bwd_cudnnsdpabwdfmha_dkdv_d256_sm100BlackwellFusedAttentionDKDVKernel_object_at__TiledMMA_ThrLayoutVMNK21111000_PermutationMNK____MMAAtom_ThrID21_ShapeMNK2566416_TVLay_2 --------------------------
	.section	.nv.info.kernel_cutlass_dkdv_bwd_cudnnsdpabwdfmha_dkdv_d256_sm100BlackwellFusedAttentionDKDVKernel_object_at__TiledMMA_ThrLayoutVMNK21111000_PermutationMNK____MMAAtom_ThrID21_ShapeMNK2566416_TVLay_2,"",@"SHT_CUDA_INFO"
	.sectionflags	@""
	.align	4


	//----- nvinfo : EIATTR_CUDA_API_VERSION
	.align		4
        /*0000*/ 	.byte	0x04, 0x37
        /*0002*/ 	.short	(.L_38 - .L_37)
.L_37:
        /*0004*/ 	.word	0x00000081


	//----- nvinfo : EIATTR_KPARAM_INFO
	.align		4
.L_38:
        /*0008*/ 	.byte	0x04, 0x17
        /*000a*/ 	.short	(.L_40 - .L_39)
.L_39:
        /*000c*/ 	.word	0x00000000
        /*0010*/ 	.short	0x001f
        /*0012*/ 	.short	0x0528
        /*0014*/ 	.byte	0x00, 0xf0, 0x11, 0x00


	//----- nvinfo : EIATTR_KPARAM_INFO
	.align		4
.L_40:
        /*0018*/ 	.byte	0x04, 0x17
        /*001a*/ 	.short	(.L_42 - .L_41)
.L_41:
        /*001c*/ 	.word	0x00000000
        /*0020*/ 	.short	0x001e
        /*0022*/ 	.short	0x0524
        /*0024*/ 	.byte	0x00, 0xf0, 0x11, 0x00


	//----- nvinfo : EIATTR_KPARAM_INFO
	.align		4
.L_42:
        /*0028*/ 	.byte	0x04, 0x17
        /*002a*/ 	.short	(.L_44 - .L_43)
.L_43:
        /*002c*/ 	.word	0x00000000
        /*0030*/ 	.short	0x001d
        /*0032*/ 	.short	0x0520
        /*0034*/ 	.byte	0x00, 0xf0, 0x11, 0x00


	//----- nvinfo : EIATTR_KPARAM_INFO
	.align		4
.L_44:
        /*0038*/ 	.byte	0x04, 0x17
        /*003a*/ 	.short	(.L_46 - .L_45)
.L_45:
        /*003c*/ 	.word	0x00000000
        /*0040*/ 	.short	0x001c
        /*0042*/ 	.short	0x051c
        /*0044*/ 	.byte	0x00, 0xf0, 0x11, 0x00


	//----- nvinfo : EIATTR_KPARAM_INFO
	.align		4
.L_46:
        /*0048*/ 	.byte	0x04, 0x17
        /*004a*/ 	.short	(.L_48 - .L_47)
.L_47:
        /*004c*/ 	.word	0x00000000
        /*0050*/ 	.short	0x001b
        /*0052*/ 	.short	0x0518
        /*0054*/ 	.byte	0x00, 0xf0, 0x11, 0x00


	//----- nvinfo : EIATTR_KPARAM_INFO
	.align		4
.L_48:
        /*0058*/ 	.byte	0x04, 0x17
        /*005a*/ 	.short	(.L_50 - .L_49)
.L_49:
        /*005c*/ 	.word	0x00000000
        /*0060*/ 	.short	0x001a
        /*0062*/ 	.short	0x0514
        /*0064*/ 	.byte	0x00, 0xf0, 0x11, 0x00


	//----- nvinfo : EIATTR_KPARAM_INFO
	.align		4
.L_50:
        /*0068*/ 	.byte	0x04, 0x17
        /*006a*/ 	.short	(.L_52 - .L_51)
.L_51:
        /*006c*/ 	.word	0x00000000
        /*0070*/ 	.short	0x0019
        /*0072*/ 	.short	0x0510
        /*0074*/ 	.byte	0x00, 0xf0, 0x11, 0x00


	//----- nvinfo : EIATTR_KPARAM_INFO
	.align		4
.L_52:
        /*0078*/ 	.byte	0x04, 0x17
        /*007a*/ 	.short	(.L_54 - .L_53)
.L_53:
        /*007c*/ 	.word	0x00000000
        /*0080*/ 	.short	0x0018
        /*0082*/ 	.short	0x050c
        /*0084*/ 	.byte	0x00, 0xf0, 0x11, 0x00


	//----- nvinfo : EIATTR_KPARAM_INFO
	.align		4
.L_54:
        /*0088*/ 	.byte	0x04, 0x17
        /*008a*/ 	.short	(.L_56 - .L_55)
.L_55:
        /*008c*/ 	.word	0x00000000
        /*0090*/ 	.short	0x0017
        /*0092*/ 	.short	0x0508
        /*0094*/ 	.byte	0x00, 0xf0, 0x11, 0x00


	//----- nvinfo : EIATTR_KPARAM_INFO
	.align		4
.L_56:
        /*0098*/ 	.byte	0x04, 0x17
        /*009a*/ 	.short	(.L_58 - .L_57)
.L_57:
        /*009c*/ 	.word	0x00000000
        /*00a0*/ 	.short	0x0016
        /*00a2*/ 	.short	0x04e8
        /*00a4*/ 	.byte	0x00, 0xf0, 0x81, 0x00


	//----- nvinfo : EIATTR_KPARAM_INFO
	.align		4
.L_58:
        /*00a8*/ 	.byte	0x04, 0x17
        /*00aa*/ 	.short	(.L_60 - .L_59)
.L_59:
        /*00ac*/ 	.word	0x00000000
        /*00b0*/ 	.short	0x0015
        /*00b2*/ 	.short	0x04e0
        /*00b4*/ 	.byte	0x00, 0xf0, 0x11, 0x00


	//----- nvinfo : EIATTR_KPARAM_INFO
	.align		4
.L_60:
        /*00b8*/ 	.byte	0x04, 0x17
        /*00ba*/ 	.short	(.L_62 - .L_61)
.L_61:
        /*00bc*/ 	.word	0x00000000
        /*00c0*/ 	.short	0x0014
        /*00c2*/ 	.short	0x04c0
        /*00c4*/ 	.byte	0x00, 0xf0, 0x81, 0x00


	//----- nvinfo : EIATTR_KPARAM_INFO
	.align		4
.L_62:
        /*00c8*/ 	.byte	0x04, 0x17
        /*00ca*/ 	.short	(.L_64 - .L_63)
.L_63:
        /*00cc*/ 	.word	0x00000000
        /*00d0*/ 	.short	0x0013
        /*00d2*/ 	.short	0x04a8
        /*00d4*/ 	.byte	0x00, 0xf0, 0x61, 0x00


	//----- nvinfo : EIATTR_KPARAM_INFO
	.align		4
.L_64:
        /*00d8*/ 	.byte	0x04, 0x17
        /*00da*/ 	.short	(.L_66 - .L_65)
.L_65:
        /*00dc*/ 	.word	0x00000000
        /*00e0*/ 	.short	0x0012
        /*00e2*/ 	.short	0x0490
        /*00e4*/ 	.byte	0x00, 0xf0, 0x61, 0x00


	//----- nvinfo : EIATTR_KPARAM_INFO
	.align		4
.L_66:
        /*00e8*/ 	.byte	0x04, 0x17
        /*00ea*/ 	.short	(.L_68 - .L_67)
.L_67:
        /*00ec*/ 	.word	0x00000000
        /*00f0*/ 	.short	0x0011
        /*00f2*/ 	.short	0x0480
        /*00f4*/ 	.byte	0x00, 0xf0, 0x31, 0x00


	//----- nvinfo : EIATTR_KPARAM_INFO
	.align		4
.L_68:
        /*00f8*/ 	.byte	0x04, 0x17
        /*00fa*/ 	.short	(.L_70 - .L_69)
.L_69:
        /*00fc*/ 	.word	0x00000000
        /*0100*/ 	.short	0x0010
        /*0102*/ 	.short	0x0400
        /*0104*/ 	.byte	0x00, 0xf0, 0x01, 0x02


	//----- nvinfo : EIATTR_KPARAM_INFO
	.align		4
.L_70:
        /*0108*/ 	.byte	0x04, 0x17
        /*010a*/ 	.short	(.L_72 - .L_71)
.L_71:
        /*010c*/ 	.word	0x00000000
        /*0110*/ 	.short	0x000f
        /*0112*/ 	.short	0x03c0
        /*0114*/ 	.byte	0x00, 0xf0, 0x31, 0x00


	//----- nvinfo : EIATTR_KPARAM_INFO
	.align		4
.L_72:
        /*0118*/ 	.byte	0x04, 0x17
        /*011a*/ 	.short	(.L_74 - .L_73)
.L_73:
        /*011c*/ 	.word	0x00000000
        /*0120*/ 	.short	0x000e
        /*0122*/ 	.short	0x0340
        /*0124*/ 	.byte	0x00, 0xf0, 0x01, 0x02


	//----- nvinfo : EIATTR_KPARAM_INFO
	.align		4
.L_74:
        /*0128*/ 	.byte	0x04, 0x17
        /*012a*/ 	.short	(.L_76 - .L_75)
.L_75:
        /*012c*/ 	.word	0x00000000
        /*0130*/ 	.short	0x000d
        /*0132*/ 	.short	0x0300
        /*0134*/ 	.byte	0x00, 0xf0, 0x31, 0x00


	//----- nvinfo : EIATTR_KPARAM_INFO
	.align		4
.L_76:
        /*0138*/ 	.byte	0x04, 0x17
        /*013a*/ 	.short	(.L_78 - .L_77)
.L_77:
        /*013c*/ 	.word	0x00000000
        /*0140*/ 	.short	0x000c
        /*0142*/ 	.short	0x0280
        /*0144*/ 	.byte	0x00, 0xf0, 0x01, 0x02


	//----- nvinfo : EIATTR_KPARAM_INFO
	.align		4
.L_78:
        /*0148*/ 	.byte	0x04, 0x17
        /*014a*/ 	.short	(.L_80 - .L_79)
.L_79:
        /*014c*/ 	.word	0x00000000
        /*0150*/ 	.short	0x000b
        /*0152*/ 	.short	0x0250
        /*0154*/ 	.byte	0x00, 0xf0, 0x81, 0x00


	//----- nvinfo : EIATTR_KPARAM_INFO
	.align		4
.L_80:
        /*0158*/ 	.byte	0x04, 0x17
        /*015a*/ 	.short	(.L_82 - .L_81)
.L_81:
        /*015c*/ 	.word	0x00000000
        /*0160*/ 	.short	0x000a
        /*0162*/ 	.short	0x0240
        /*0164*/ 	.byte	0x00, 0xf0, 0x31, 0x00


	//----- nvinfo : EIATTR_KPARAM_INFO
	.align		4
.L_82:
        /*0168*/ 	.byte	0x04, 0x17
        /*016a*/ 	.short	(.L_84 - .L_83)
.L_83:
        /*016c*/ 	.word	0x00000000
        /*0170*/ 	.short	0x0009
        /*0172*/ 	.short	0x01c0
        /*0174*/ 	.byte	0x00, 0xf0, 0x01, 0x02


	//----- nvinfo : EIATTR_KPARAM_INFO
	.align		4
.L_84:
        /*0178*/ 	.byte	0x04, 0x17
        /*017a*/ 	.short	(.L_86 - .L_85)
.L_85:
        /*017c*/ 	.word	0x00000000
        /*0180*/ 	.short	0x0008
        /*0182*/ 	.short	0x0180
        /*0184*/ 	.byte	0x00, 0xf0, 0x31, 0x00


	//----- nvinfo : EIATTR_KPARAM_INFO
	.align		4
.L_86:
        /*0188*/ 	.byte	0x04, 0x17
        /*018a*/ 	.short	(.L_88 - .L_87)
.L_87:
        /*018c*/ 	.word	0x00000000
        /*0190*/ 	.short	0x0007
        /*0192*/ 	.short	0x0100
        /*0194*/ 	.byte	0x00, 0xf0, 0x01, 0x02


	//----- nvinfo : EIATTR_KPARAM_INFO
	.align		4
.L_88:
        /*0198*/ 	.byte	0x04, 0x17
        /*019a*/ 	.short	(.L_90 - .L_89)
.L_89:
        /*019c*/ 	.word	0x00000000
        /*01a0*/ 	.short	0x0006
        /*01a2*/ 	.short	0x00d0
        /*01a4*/ 	.byte	0x00, 0xf0, 0x61, 0x00


	//----- nvinfo : EIATTR_KPARAM_INFO
	.align		4
.L_90:
        /*01a8*/ 	.byte	0x04, 0x17
        /*01aa*/ 	.short	(.L_92 - .L_91)
.L_91:
        /*01ac*/ 	.word	0x00000000
        /*01b0*/ 	.short	0x0005
        /*01b2*/ 	.short	0x00c0
        /*01b4*/ 	.byte	0x00, 0xf0, 0x31, 0x00


	//----- nvinfo : EIATTR_KPARAM_INFO
	.align		4
.L_92:
        /*01b8*/ 	.byte	0x04, 0x17
        /*01ba*/ 	.short	(.L_94 - .L_93)
.L_93:
        /*01bc*/ 	.word	0x00000000
        /*01c0*/ 	.short	0x0004
        /*01c2*/ 	.short	0x0040
        /*01c4*/ 	.byte	0x00, 0xf0, 0x01, 0x02


	//----- nvinfo : EIATTR_KPARAM_INFO
	.align		4
.L_94:
        /*01c8*/ 	.byte	0x04, 0x17
        /*01ca*/ 	.short	(.L_96 - .L_95)
.L_95:
        /*01cc*/ 	.word	0x00000000
        /*01d0*/ 	.short	0x0003
        /*01d2*/ 	.short	0x0009
        /*01d4*/ 	.byte	0x00, 0xf0, 0x0d, 0x00


	//----- nvinfo : EIATTR_KPARAM_INFO
	.align		4
.L_96:
        /*01d8*/ 	.byte	0x04, 0x17
        /*01da*/ 	.short	(.L_98 - .L_97)
.L_97:
        /*01dc*/ 	.word	0x00000000
        /*01e0*/ 	.short	0x0002
        /*01e2*/ 	.short	0x0006
        /*01e4*/ 	.byte	0x00, 0xf0, 0x0d, 0x00


	//----- nvinfo : EIATTR_KPARAM_INFO
	.align		4
.L_98:
        /*01e8*/ 	.byte	0x04, 0x17
        /*01ea*/ 	.short	(.L_100 - .L_99)
.L_99:
        /*01ec*/ 	.word	0x00000000
        /*01f0*/ 	.short	0x0001
        /*01f2*/ 	.short	0x0003
        /*01f4*/ 	.byte	0x00, 0xf0, 0x0d, 0x00


	//----- nvinfo : EIATTR_KPARAM_INFO
	.align		4
.L_100:
        /*01f8*/ 	.byte	0x04, 0x17
        /*01fa*/ 	.short	(.L_102 - .L_101)
.L_101:
        /*01fc*/ 	.word	0x00000000
        /*0200*/ 	.short	0x0000
        /*0202*/ 	.short	0x0000
        /*0204*/ 	.byte	0x00, 0xf0, 0x0d, 0x00


	//----- nvinfo : EIATTR_AT_ENTRY_FRAGMENTS
	.align		4
.L_102:
        /*0208*/ 	.byte	0x04, 0x4f
        /*020a*/ 	.short	(.L_104 - .L_103)


	//   ....[0]....
.L_103:
        /*020c*/ 	.word	0x00000004


	//   ....[1]....
        /*0210*/ 	.word	0x00000005


	//----- nvinfo : EIATTR_RESERVED_SMEM_USED
	.align		4
.L_104:
        /*0214*/ 	.byte	0x01, 0x41
	.zero		2


	//----- nvinfo : EIATTR_SPARSE_MMA_MASK
	.align		4
        /*0218*/ 	.byte	0x03, 0x50
        /*021a*/ 	.short	0x0000


	//----- nvinfo : EIATTR_TCGEN05_2CTA_USED
	.align		4
        /*021c*/ 	.byte	0x01, 0x52
	.zero		2


	//----- nvinfo : EIATTR_MAXREG_COUNT
	.align		4
        /*0220*/ 	.byte	0x03, 0x1b
        /*0222*/ 	.short	0x00a8


	//----- nvinfo : EIATTR_NUM_BARRIERS
	.align		4
        /*0224*/ 	.byte	0x02, 0x4c
        /*0226*/ 	.byte	0x04
	.zero		1


	//----- nvinfo : EIATTR_ANNOTATIONS
	.align		4
        /*0228*/ 	.byte	0x04, 0x55
        /*022a*/ 	.short	(.L_106 - .L_105)


	//   ....[0]....
.L_105:
        /*022c*/ 	.word	0x00000001
        /*0230*/ 	.byte	0xf0, 0x00, 0x00, 0x00, 0x01, 0x00, 0x00, 0x00, 0x70, 0x09, 0x00, 0x00, 0x01, 0x00, 0x00, 0x00
        /* <DEDUP_REMOVED lines=130> */
        /*0a60*/ 	.byte	0x00, 0x85, 0x01, 0x00, 0x01, 0x00, 0x00, 0x00, 0xb0, 0x85, 0x01, 0x00


	//----- nvinfo : EIATTR_INT_WARP_WIDE_INSTR_OFFSETS
	.align		4
.L_106:
        /*0a6c*/ 	.byte	0x04, 0x31
        /*0a6e*/ 	.short	(.L_108 - .L_107)


	//   ....[0]....
.L_107:
        /*0a70*/ 	.word	0x00005760


	//   ....[1]....
        /*0a74*/ 	.word	0x00005770


	//   ....[2]....
        /*0a78*/ 	.word	0x000058a0


	//   ....[3]....
        /*0a7c*/ 	.word	0x000058b0


	//   ....[4]....
        /*0a80*/ 	.word	0x000059c0


	//   ....[5]....
        /*0a84*/ 	.word	0x000059d0


	//   ....[6]....
        /*0a88*/ 	.word	0x00005ac0


	//   ....[7]....
        /*0a8c*/ 	.word	0x00005ae0


	//   ....[8]....
        /*0a90*/ 	.word	0x00006000


	//   ....[9]....
        /*0a94*/ 	.word	0x00006010


	//   ....[10]....
        /*0a98*/ 	.word	0x00006140


	//   ....[11]....
        /*0a9c*/ 	.word	0x00006150


	//   ....[12]....
        /*0aa0*/ 	.word	0x00006260


	//   ....[13]....
        /*0aa4*/ 	.word	0x00006270


	//   ....[14]....
        /*0aa8*/ 	.word	0x00006360


	//   ....[15]....
        /*0aac*/ 	.word	0x00006380


	//   ....[16]....
        /*0ab0*/ 	.word	0x00006850


	//   ....[17]....
        /*0ab4*/ 	.word	0x00006890


	//   ....[18]....
        /*0ab8*/ 	.word	0x00006940


	//   ....[19]....
        /*0abc*/ 	.word	0x000069c0


	//   ....[20]....
        /*0ac0*/ 	.word	0x00006bf0


	//   ....[21]....
        /*0ac4*/ 	.word	0x00006c30


	//   ....[22]....
        /*0ac8*/ 	.word	0x000187a0


	//   ....[23]....
        /*0acc*/ 	.word	0x000187d0


	//   ....[24]....
        /*0ad0*/ 	.word	0x00018e80


	//   ....[25]....
        /*0ad4*/ 	.word	0x00018f10


	//   ....[26]....
        /*0ad8*/ 	.word	0x00019060


	//   ....[27]....
        /*0adc*/ 	.word	0x000190e0


	//   ....[28]....
        /*0ae0*/ 	.word	0x000191d0


	//   ....[29]....
        /*0ae4*/ 	.word	0x000192b0


	//   ....[30]....
        /*0ae8*/ 	.word	0x00019570


	//   ....[31]....
        /*0aec*/ 	.word	0x00019600


	//   ....[32]....
        /*0af0*/ 	.word	0x00019750


	//   ....[33]....
        /*0af4*/ 	.word	0x000197d0


	//   ....[34]....
        /*0af8*/ 	.word	0x000198c0


	//   ....[35]....
        /*0afc*/ 	.word	0x000199a0


	//   ....[36]....
        /*0b00*/ 	.word	0x00019c60


	//   ....[37]....
        /*0b04*/ 	.word	0x00019ce0


	//   ....[38]....
        /*0b08*/ 	.word	0x00019fb0


	//   ....[39]....
        /*0b0c*/ 	.word	0x0001a020


	//----- nvinfo : EIATTR_COOP_GROUP_MASK_REGIDS
	.align		4
.L_108:
        /*0b10*/ 	.byte	0x04, 0x29
        /*0b12*/ 	.short	(.L_110 - .L_109)


	//   ....[0]....
.L_109:
        /*0b14*/ 	.word	0xffffffff


	//   ....[1]....
        /*0b18*/ 	.word	0xffffffff


	//   ....[2]....
        /*0b1c*/ 	.word	0xffffffff


	//   ....[3]....
        /*0b20*/ 	.word	0xffffffff


	//   ....[4]....
        /*0b24*/ 	.word	0xffffffff


	//   ....[5]....
        /*0b28*/ 	.word	0xffffffff


	//----- nvinfo : EIATTR_COOP_GROUP_INSTR_OFFSETS
	.align		4
.L_110:
        /*0b2c*/ 	.byte	0x04, 0x28
        /*0b2e*/ 	.short	(.L_112 - .L_111)


	//   ....[0]....
.L_111:
        /*0b30*/ 	.word	0x00000f90


	//   ....[1]....
        /*0b34*/ 	.word	0x00001580


	//   ....[2]....
        /*0b38*/ 	.word	0x00001700


	//   ....[3]....
        /*0b3c*/ 	.word	0x00018490


	//   ....[4]....
        /*0b40*/ 	.word	0x00018630


	//   ....[5]....
        /*0b44*/ 	.word	0x00018890


	//----- nvinfo : EIATTR_REG_RECONFIG
	.align		4
.L_112:
        /*0b48*/ 	.byte	0x01, 0x54
	.zero		2


	//----- nvinfo : EIATTR_VRC_CTA_INIT_COUNT
	.align		4
        /*0b4c*/ 	.byte	0x02, 0x4a
        /*0b4e*/ 	.byte	0x80
	.zero		1


	//----- nvinfo : EIATTR_MBARRIER_INSTR_OFFSETS
	.align		4
        /*0b50*/ 	.byte	0x04, 0x39
        /*0b52*/ 	.short	(.L_114 - .L_113)


	//   ....[0]....
.L_113:
        /*0b54*/ 	.word	0x000005b0
        /*0b58*/ 	.word	0x000000ff
        /*0b5c*/ 	.word	0x00000000
        /*0b60*/ 	.short	0x0100
        /*0b62*/ 	.byte	0x05
	.zero		1


	//   ....[1]....
        /*0b64*/ 	.word	0x000005c0
        /*0b68*/ 	.word	0x000000ff
        /*0b6c*/ 	.word	0x00000008
        /*0b70*/ 	.short	0x0100
        /*0b72*/ 	.byte	0x05
	.zero		1


	//   ....[2]....
        /*0b74*/ 	.word	0x00000b60
        /*0b78*/ 	.word	0x000000ff
        /*0b7c*/ 	.word	0x00000010
        /*0b80*/ 	.short	0x0100
        /*0b82*/ 	.byte	0x08
	.zero		1


	//   ....[3]....
        /*0b84*/ 	.word	0x00000b70
        /*0b88*/ 	.word	0x000000ff
        /*0b8c*/ 	.word	0x00000018
        /*0b90*/ 	.short	0x0100
        /*0b92*/ 	.byte	0x08
	.zero		1


	//   ....[4]....
        /*0b94*/ 	.word	0x00000b80
        /*0b98*/ 	.word	0x000000ff
        /*0b9c*/ 	.word	0x00000020
        /*0ba0*/ 	.short	0x0100
        /*0ba2*/ 	.byte	0x08
	.zero		1


	//   ....[5]....
        /*0ba4*/ 	.word	0x00000b90
        /*0ba8*/ 	.word	0x000000ff
        /*0bac*/ 	.word	0x00000028
        /*0bb0*/ 	.short	0x0100
        /*0bb2*/ 	.byte	0x08
	.zero		1


	//   ....[6]....
        /*0bb4*/ 	.word	0x00000ba0
        /*0bb8*/ 	.word	0x000000ff
        /*0bbc*/ 	.word	0x00000030
        /*0bc0*/ 	.short	0x0100
        /*0bc2*/ 	.byte	0x08
	.zero		1


	//   ....[7]....
        /*0bc4*/ 	.word	0x00000bb0
        /*0bc8*/ 	.word	0x000000ff
        /*0bcc*/ 	.word	0x00000038
        /*0bd0*/ 	.short	0x0100
        /*0bd2*/ 	.byte	0x08
	.zero		1


	//   ....[8]....
        /*0bd4*/ 	.word	0x00000bc0
        /*0bd8*/ 	.word	0x000000ff
        /*0bdc*/ 	.word	0x00000040
        /*0be0*/ 	.short	0x0100
        /*0be2*/ 	.byte	0x08
	.zero		1


	//   ....[9]....
        /*0be4*/ 	.word	0x00000bd0
        /*0be8*/ 	.word	0x000000ff
        /*0bec*/ 	.word	0x00000048
        /*0bf0*/ 	.short	0x0100
        /*0bf2*/ 	.byte	0x08
	.zero		1


	//   ....[10]....
        /*0bf4*/ 	.word	0x00000be0
        /*0bf8*/ 	.word	0x000000ff
        /*0bfc*/ 	.word	0x00000050
        /*0c00*/ 	.short	0x0100
        /*0c02*/ 	.byte	0x08
	.zero		1


	//   ....[11]....
        /*0c04*/ 	.word	0x00000bf0
        /*0c08*/ 	.word	0x000000ff
        /*0c0c*/ 	.word	0x00000058
        /*0c10*/ 	.short	0x0100
        /*0c12*/ 	.byte	0x08
	.zero		1


	//   ....[12]....
        /*0c14*/ 	.word	0x00000c00
        /*0c18*/ 	.word	0x000000ff
        /*0c1c*/ 	.word	0x00000060
        /*0c20*/ 	.short	0x0100
        /*0c22*/ 	.byte	0x08
	.zero		1


	//   ....[13]....
        /*0c24*/ 	.word	0x00000c10
        /*0c28*/ 	.word	0x000000ff
        /*0c2c*/ 	.word	0x00000068
        /*0c30*/ 	.short	0x0100
        /*0c32*/ 	.byte	0x08
	.zero		1


	//   ....[14]....
        /*0c34*/ 	.word	0x00000c60
        /*0c38*/ 	.word	0x000000ff
        /*0c3c*/ 	.word	0x00000070
        /*0c40*/ 	.short	0x0100
        /*0c42*/ 	.byte	0x0a
	.zero		1


	//   ....[15]....
        /*0c44*/ 	.word	0x00000c70
        /*0c48*/ 	.word	0x000000ff
        /*0c4c*/ 	.word	0x00000078
        /*0c50*/ 	.short	0x0100
        /*0c52*/ 	.byte	0x0a
	.zero		1


	//   ....[16]....
        /*0c54*/ 	.word	0x00000ca0
        /*0c58*/ 	.word	0x000000ff
        /*0c5c*/ 	.word	0x00000080
        /*0c60*/ 	.short	0x0100
        /*0c62*/ 	.byte	0x09
	.zero		1


	//   ....[17]....
        /*0c64*/ 	.word	0x00000cb0
        /*0c68*/ 	.word	0x000000ff
        /*0c6c*/ 	.word	0x00000088
        /*0c70*/ 	.short	0x0100
        /*0c72*/ 	.byte	0x09
	.zero		1


	//   ....[18]....
        /*0c74*/ 	.word	0x00000d90
        /*0c78*/ 	.word	0x000000ff
        /*0c7c*/ 	.word	0x00000090
        /*0c80*/ 	.short	0x0100
        /*0c82*/ 	.byte	0x08
	.zero		1


	//   ....[19]....
        /*0c84*/ 	.word	0x00000da0
        /*0c88*/ 	.word	0x000000ff
        /*0c8c*/ 	.word	0x00000098
        /*0c90*/ 	.short	0x0100
        /*0c92*/ 	.byte	0x08
	.zero		1


	//   ....[20]....
        /*0c94*/ 	.word	0x00000db0
        /*0c98*/ 	.word	0x000000ff
        /*0c9c*/ 	.word	0x000000a0
        /*0ca0*/ 	.short	0x0100
        /*0ca2*/ 	.byte	0x08
	.zero		1


	//   ....[21]....
        /*0ca4*/ 	.word	0x00000dc0
        /*0ca8*/ 	.word	0x000000ff
        /*0cac*/ 	.word	0x000000a8
        /*0cb0*/ 	.short	0x0100
        /*0cb2*/ 	.byte	0x08
	.zero		1


	//   ....[22]....
        /*0cb4*/ 	.word	0x00000dd0
        /*0cb8*/ 	.word	0x000000ff
        /*0cbc*/ 	.word	0x000000b0
        /*0cc0*/ 	.short	0x0100
        /*0cc2*/ 	.byte	0x08
	.zero		1


	//   ....[23]....
        /*0cc4*/ 	.word	0x00000de0
        /*0cc8*/ 	.word	0x000000ff
        /*0ccc*/ 	.word	0x000000b8
        /*0cd0*/ 	.short	0x0100
        /*0cd2*/ 	.byte	0x08
	.zero		1


	//   ....[24]....
        /*0cd4*/ 	.word	0x00000df0
        /*0cd8*/ 	.word	0x000000ff
        /*0cdc*/ 	.word	0x000000c0
        /*0ce0*/ 	.short	0x0100
        /*0ce2*/ 	.byte	0x08
	.zero		1


	//   ....[25]....
        /*0ce4*/ 	.word	0x00000e00
        /*0ce8*/ 	.word	0x000000ff
        /*0cec*/ 	.word	0x000000c8
        /*0cf0*/ 	.short	0x0100
        /*0cf2*/ 	.byte	0x08
	.zero		1


	//   ....[26]....
        /*0cf4*/ 	.word	0x00000e10
        /*0cf8*/ 	.word	0x000000ff
        /*0cfc*/ 	.word	0x000000d0
        /*0d00*/ 	.short	0x0100
        /*0d02*/ 	.byte	0x08
	.zero		1


	//   ....[27]....
        /*0d04*/ 	.word	0x00000e20
        /*0d08*/ 	.word	0x000000ff
        /*0d0c*/ 	.word	0x000000d8
        /*0d10*/ 	.short	0x0100
        /*0d12*/ 	.byte	0x08
	.zero		1


	//   ....[28]....
        /*0d14*/ 	.word	0x00000f20
        /*0d18*/ 	.word	0x000000ff
        /*0d1c*/ 	.word	0x000000e8
        /*0d20*/ 	.short	0x0100
        /*0d22*/ 	.byte	0x04
	.zero		1


	//   ....[29]....
        /*0d24*/ 	.word	0x000011f0
        /*0d28*/ 	.word	0x00000002
        /*0d2c*/ 	.word	0x00000000
        /*0d30*/ 	.short	0x010a
        /*0d32*/ 	.byte	0xff
	.zero		1


	//   ....[30]....
        /*0d34*/ 	.word	0x00001210
        /*0d38*/ 	.word	0x00000002
        /*0d3c*/ 	.word	0x00000000
        /*0d40*/ 	.short	0x010a
        /*0d42*/ 	.byte	0xff
	.zero		1


	//   ....[31]....
        /*0d44*/ 	.word	0x000013f0
        /*0d48*/ 	.word	0x00000004
        /*0d4c*/ 	.word	0x00000000
        /*0d50*/ 	.short	0x010a
        /*0d52*/ 	.byte	0xff
	.zero		1


	//   ....[32]....
        /*0d54*/ 	.word	0x00001410
        /*0d58*/ 	.word	0x00000004
        /*0d5c*/ 	.word	0x00000000
        /*0d60*/ 	.short	0x010a
        /*0d62*/ 	.byte	0xff
	.zero		1


	//   ....[33]....
        /*0d64*/ 	.word	0x00001500
        /*0d68*/ 	.word	0x00000004
        /*0d6c*/ 	.word	0x00000000
        /*0d70*/ 	.short	0x0101
        /*0d72*/ 	.byte	0xff
	.zero		1


	//   ....[34]....
        /*0d74*/ 	.word	0x00003660
        /*0d78*/ 	.word	0x000000ff
        /*0d7c*/ 	.word	0x00000018
        /*0d80*/ 	.short	0x010a
        /*0d82*/ 	.byte	0x04
	.zero		1


	//   ....[35]....
        /*0d84*/ 	.word	0x00003b50
        /*0d88*/ 	.word	0x000000ff
        /*0d8c*/ 	.word	0x00000008
        /*0d90*/ 	.short	0x010a
        /*0d92*/ 	.byte	0x04
	.zero		1


	//   ....[36]....
        /*0d94*/ 	.word	0x00004070
        /*0d98*/ 	.word	0x000000ff
        /*0d9c*/ 	.word	0x00000068
        /*0da0*/ 	.short	0x010a
        /*0da2*/ 	.byte	0x04
	.zero		1


	//   ....[37]....
        /*0da4*/ 	.word	0x00004280
        /*0da8*/ 	.word	0x000000ff
        /*0dac*/ 	.word	0x00000060
        /*0db0*/ 	.short	0x0107
        /*0db2*/ 	.byte	0x04
	.zero		1


	//   ....[38]....
        /*0db4*/ 	.word	0x000042b0
        /*0db8*/ 	.word	0x000000ff
        /*0dbc*/ 	.word	0x00000028
        /*0dc0*/ 	.short	0x010a
        /*0dc2*/ 	.byte	0x04
	.zero		1


	//   ....[39]....
        /*0dc4*/ 	.word	0x00004760
        /*0dc8*/ 	.word	0x000000ff
        /*0dcc*/ 	.word	0x00000048
        /*0dd0*/ 	.short	0x010a
        /*0dd2*/ 	.byte	0x04
	.zero		1


	//   ....[40]....
        /*0dd4*/ 	.word	0x00004c50
        /*0dd8*/ 	.word	0x000000ff
        /*0ddc*/ 	.word	0x00000078
        /*0de0*/ 	.short	0x010a
        /*0de2*/ 	.byte	0x04
	.zero		1


	//   ....[41]....
        /*0de4*/ 	.word	0x00004dd0
        /*0de8*/ 	.word	0x000000ff
        /*0dec*/ 	.word	0x00000070
        /*0df0*/ 	.short	0x0107
        /*0df2*/ 	.byte	0x04
	.zero		1


	//   ....[42]....
        /*0df4*/ 	.word	0x00004e00
        /*0df8*/ 	.word	0x000000ff
        /*0dfc*/ 	.word	0x00000058
        /*0e00*/ 	.short	0x010a
        /*0e02*/ 	.byte	0x04
	.zero		1


	//   ....[43]....
        /*0e04*/ 	.word	0x000050a0
        /*0e08*/ 	.word	0x000000ff
        /*0e0c*/ 	.word	0x00000038
        /*0e10*/ 	.short	0x010a
        /*0e12*/ 	.byte	0x04
	.zero		1


	//   ....[44]....
        /*0e14*/ 	.word	0x00005540
        /*0e18*/ 	.word	0x000000ff
        /*0e1c*/ 	.word	0x00000008
        /*0e20*/ 	.short	0x010a
        /*0e22*/ 	.byte	0x04
	.zero		1


	//   ....[45]....
        /*0e24*/ 	.word	0x00005c00
        /*0e28*/ 	.word	0x000000ff
        /*0e2c*/ 	.word	0x00000068
        /*0e30*/ 	.short	0x010a
        /*0e32*/ 	.byte	0x04
	.zero		1


	//   ....[46]....
        /*0e34*/ 	.word	0x00005e50
        /*0e38*/ 	.word	0x000000ff
        /*0e3c*/ 	.word	0x00000060
        /*0e40*/ 	.short	0x0107
        /*0e42*/ 	.byte	0x04
	.zero		1


	//   ....[47]....
        /*0e44*/ 	.word	0x00005e80
        /*0e48*/ 	.word	0x000000ff
        /*0e4c*/ 	.word	0x00000048
        /*0e50*/ 	.short	0x010a
        /*0e52*/ 	.byte	0x04
	.zero		1


	//   ....[48]....
        /*0e54*/ 	.word	0x000064a0
        /*0e58*/ 	.word	0x000000ff
        /*0e5c*/ 	.word	0x00000078
        /*0e60*/ 	.short	0x010a
        /*0e62*/ 	.byte	0x04
	.zero		1


	//   ....[49]....
        /*0e64*/ 	.word	0x000066b0
        /*0e68*/ 	.word	0x000000ff
        /*0e6c*/ 	.word	0x00000070
        /*0e70*/ 	.short	0x0107
        /*0e72*/ 	.byte	0x04
	.zero		1


	//   ....[50]....
        /*0e74*/ 	.word	0x000066e0
        /*0e78*/ 	.word	0x000000ff
        /*0e7c*/ 	.word	0x00000058
        /*0e80*/ 	.short	0x010a
        /*0e82*/ 	.byte	0x04
	.zero		1


	//   ....[51]....
        /*0e84*/ 	.word	0x00006a80
        /*0e88*/ 	.word	0x000000ff
        /*0e8c*/ 	.word	0x00000038
        /*0e90*/ 	.short	0x010a
        /*0e92*/ 	.byte	0x04
	.zero		1


	//   ....[52]....
        /*0e94*/ 	.word	0x00006d10
        /*0e98*/ 	.word	0x000000ff
        /*0e9c*/ 	.word	0x00000018
        /*0ea0*/ 	.short	0x010a
        /*0ea2*/ 	.byte	0x04
	.zero		1


	//   ....[53]....
        /*0ea4*/ 	.word	0x00006db0
        /*0ea8*/ 	.word	0x000000ff
        /*0eac*/ 	.word	0x00000028
        /*0eb0*/ 	.short	0x010a
        /*0eb2*/ 	.byte	0x04
	.zero		1


	//   ....[54]....
        /*0eb4*/ 	.word	0x00006e40
        /*0eb8*/ 	.word	0x000000ff
        /*0ebc*/ 	.word	0x00000008
        /*0ec0*/ 	.short	0x010a
        /*0ec2*/ 	.byte	0x04
	.zero		1


	//   ....[55]....
        /*0ec4*/ 	.word	0x00006ef0
        /*0ec8*/ 	.word	0x000000ff
        /*0ecc*/ 	.word	0x00000068
        /*0ed0*/ 	.short	0x010a
        /*0ed2*/ 	.byte	0x04
	.zero		1


	//   ....[56]....
        /*0ed4*/ 	.word	0x00006f20
        /*0ed8*/ 	.word	0x000000ff
        /*0edc*/ 	.word	0x00000048
        /*0ee0*/ 	.short	0x010a
        /*0ee2*/ 	.byte	0x04
	.zero		1


	//   ....[57]....
        /*0ee4*/ 	.word	0x00006fd0
        /*0ee8*/ 	.word	0x000000ff
        /*0eec*/ 	.word	0x00000058
        /*0ef0*/ 	.short	0x010a
        /*0ef2*/ 	.byte	0x04
	.zero		1


	//   ....[58]....
        /*0ef4*/ 	.word	0x00007080
        /*0ef8*/ 	.word	0x000000ff
        /*0efc*/ 	.word	0x00000078
        /*0f00*/ 	.short	0x010a
        /*0f02*/ 	.byte	0x04
	.zero		1


	//   ....[59]....
        /*0f04*/ 	.word	0x000070b0
        /*0f08*/ 	.word	0x000000ff
        /*0f0c*/ 	.word	0x00000038
        /*0f10*/ 	.short	0x010a
        /*0f12*/ 	.byte	0x04
	.zero		1


	//   ....[60]....
        /*0f14*/ 	.word	0x00007160
        /*0f18*/ 	.word	0x000000ff
        /*0f1c*/ 	.word	0x00000028
        /*0f20*/ 	.short	0x010a
        /*0f22*/ 	.byte	0x04
	.zero		1


	//   ....[61]....
        /*0f24*/ 	.word	0x00007190
        /*0f28*/ 	.word	0x000000ff
        /*0f2c*/ 	.word	0x00000008
        /*0f30*/ 	.short	0x010a
        /*0f32*/ 	.byte	0x04
	.zero		1


	//   ....[62]....
        /*0f34*/ 	.word	0x000071e0
        /*0f38*/ 	.word	0x000000ff
        /*0f3c*/ 	.word	0x00000068
        /*0f40*/ 	.short	0x010a
        /*0f42*/ 	.byte	0x04
	.zero		1


	//   ....[63]....
        /*0f44*/ 	.word	0x00007230
        /*0f48*/ 	.word	0x000000ff
        /*0f4c*/ 	.word	0x00000048
        /*0f50*/ 	.short	0x010a
        /*0f52*/ 	.byte	0x04
	.zero		1


	//   ....[64]....
        /*0f54*/ 	.word	0x00007280
        /*0f58*/ 	.word	0x000000ff
        /*0f5c*/ 	.word	0x00000058
        /*0f60*/ 	.short	0x010a
        /*0f62*/ 	.byte	0x04
	.zero		1


	//   ....[65]....
        /*0f64*/ 	.word	0x000072d0
        /*0f68*/ 	.word	0x000000ff
        /*0f6c*/ 	.word	0x00000078
        /*0f70*/ 	.short	0x010a
        /*0f72*/ 	.byte	0x04
	.zero		1


	//   ....[66]....
        /*0f74*/ 	.word	0x00007330
        /*0f78*/ 	.word	0x00000021
        /*0f7c*/ 	.word	0x00000038
        /*0f80*/ 	.short	0x010a
        /*0f82*/ 	.byte	0xff
	.zero		1


	//   ....[67]....
        /*0f84*/ 	.word	0x00007370
        /*0f88*/ 	.word	0x00000021
        /*0f8c*/ 	.word	0x00000038
        /*0f90*/ 	.short	0x010a
        /*0f92*/ 	.byte	0xff
	.zero		1


	//   ....[68]....
        /*0f94*/ 	.word	0x00007600
        /*0f98*/ 	.word	0x0000000b
        /*0f9c*/ 	.word	0x00000088
        /*0fa0*/ 	.short	0x010a
        /*0fa2*/ 	.byte	0xff
	.zero		1


	//   ....[69]....
        /*0fa4*/ 	.word	0x00007630
        /*0fa8*/ 	.word	0x0000000b
        /*0fac*/ 	.word	0x00000010
        /*0fb0*/ 	.short	0x010a
        /*0fb2*/ 	.byte	0xff
	.zero		1


	//   ....[70]....
        /*0fb4*/ 	.word	0x00007650
        /*0fb8*/ 	.word	0x0000000b
        /*0fbc*/ 	.word	0x00000000
        /*0fc0*/ 	.short	0x010a
        /*0fc2*/ 	.byte	0xff
	.zero		1


	//   ....[71]....
        /*0fc4*/ 	.word	0x00008d70
        /*0fc8*/ 	.word	0x0000000b
        /*0fcc*/ 	.word	0x00000040
        /*0fd0*/ 	.short	0x010a
        /*0fd2*/ 	.byte	0xff
	.zero		1


	//   ....[72]....
        /*0fd4*/ 	.word	0x00008e40
        /*0fd8*/ 	.word	0x0000000b
        /*0fdc*/ 	.word	0x00000020
        /*0fe0*/ 	.short	0x010a
        /*0fe2*/ 	.byte	0xff
	.zero		1


	//   ....[73]....
        /*0fe4*/ 	.word	0x00008e60
        /*0fe8*/ 	.word	0x0000000b
        /*0fec*/ 	.word	0x00000098
        /*0ff0*/ 	.short	0x010a
        /*0ff2*/ 	.byte	0xff
	.zero		1


	//   ....[74]....
        /*0ff4*/ 	.word	0x0000a5a0
        /*0ff8*/ 	.word	0x0000000b
        /*0ffc*/ 	.word	0x000000a0
        /*1000*/ 	.short	0x010a
        /*1002*/ 	.byte	0xff
	.zero		1


	//   ....[75]....
        /*1004*/ 	.word	0x0000a680
        /*1008*/ 	.word	0x0000000b
        /*100c*/ 	.word	0x00000050
        /*1010*/ 	.short	0x010a
        /*1012*/ 	.byte	0xff
	.zero		1


	//   ....[76]....
        /*1014*/ 	.word	0x0000e470
        /*1018*/ 	.word	0x0000000a
        /*101c*/ 	.word	0x00000000
        /*1020*/ 	.short	0x010a
        /*1022*/ 	.byte	0xff
	.zero		1


	//   ....[77]....
        /*1024*/ 	.word	0x0000e4a0
        /*1028*/ 	.word	0x0000000a
        /*102c*/ 	.word	0x00000088
        /*1030*/ 	.short	0x010a
        /*1032*/ 	.byte	0xff
	.zero		1


	//   ....[78]....
        /*1034*/ 	.word	0x0000f270
        /*1038*/ 	.word	0x0000000a
        /*103c*/ 	.word	0x00000030
        /*1040*/ 	.short	0x010a
        /*1042*/ 	.byte	0xff
	.zero		1


	//   ....[79]....
        /*1044*/ 	.word	0x0000f290
        /*1048*/ 	.word	0x0000000a
        /*104c*/ 	.word	0x000000b0
        /*1050*/ 	.short	0x010a
        /*1052*/ 	.byte	0xff
	.zero		1


	//   ....[80]....
        /*1054*/ 	.word	0x0000f7a0
        /*1058*/ 	.word	0x0000000a
        /*105c*/ 	.word	0x00000098
        /*1060*/ 	.short	0x010a
        /*1062*/ 	.byte	0xff
	.zero		1


	//   ....[81]....
        /*1064*/ 	.word	0x0000f7c0
        /*1068*/ 	.word	0x0000000a
        /*106c*/ 	.word	0x00000040
        /*1070*/ 	.short	0x010a
        /*1072*/ 	.byte	0xff
	.zero		1


	//   ....[82]....
        /*1074*/ 	.word	0x000103d0
        /*1078*/ 	.word	0x0000000a
        /*107c*/ 	.word	0x000000a0
        /*1080*/ 	.short	0x010a
        /*1082*/ 	.byte	0xff
	.zero		1


	//   ....[83]....
        /*1084*/ 	.word	0x000103f0
        /*1088*/ 	.word	0x0000000a
        /*108c*/ 	.word	0x00000050
        /*1090*/ 	.short	0x010a
        /*1092*/ 	.byte	0xff
	.zero		1


	//   ....[84]....
        /*1094*/ 	.word	0x000109e0
        /*1098*/ 	.word	0x00000008
        /*109c*/ 	.word	0x000000d0
        /*10a0*/ 	.short	0x010a
        /*10a2*/ 	.byte	0xff
	.zero		1


	//   ....[85]....
        /*10a4*/ 	.word	0x00010b20
        /*10a8*/ 	.word	0x00000008
        /*10ac*/ 	.word	0x000000d8
        /*10b0*/ 	.short	0x010a
        /*10b2*/ 	.byte	0xff
	.zero		1


	//   ....[86]....
        /*10b4*/ 	.word	0x00010b40
        /*10b8*/ 	.word	0x00000008
        /*10bc*/ 	.word	0x000000b0
        /*10c0*/ 	.short	0x010a
        /*10c2*/ 	.byte	0xff
	.zero		1


	//   ....[87]....
        /*10c4*/ 	.word	0x00010b70
        /*10c8*/ 	.word	0x00000008
        /*10cc*/ 	.word	0x00000030
        /*10d0*/ 	.short	0x010a
        /*10d2*/ 	.byte	0xff
	.zero		1


	//   ....[88]....
        /*10d4*/ 	.word	0x00011160
        /*10d8*/ 	.word	0x00000008
        /*10dc*/ 	.word	0x00000088
        /*10e0*/ 	.short	0x010a
        /*10e2*/ 	.byte	0xff
	.zero		1


	//   ....[89]....
        /*10e4*/ 	.word	0x00011190
        /*10e8*/ 	.word	0x00000008
        /*10ec*/ 	.word	0x00000098
        /*10f0*/ 	.short	0x010a
        /*10f2*/ 	.byte	0xff
	.zero		1


	//   ....[90]....
        /*10f4*/ 	.word	0x000111d0
        /*10f8*/ 	.word	0x00000008
        /*10fc*/ 	.word	0x000000d8
        /*1100*/ 	.short	0x010a
        /*1102*/ 	.byte	0xff
	.zero		1


	//   ....[91]....
        /*1104*/ 	.word	0x00011210
        /*1108*/ 	.word	0x00000008
        /*110c*/ 	.word	0x000000d8
        /*1110*/ 	.short	0x010a
        /*1112*/ 	.byte	0xff
	.zero		1


	//   ....[92]....
        /*1114*/ 	.word	0x000116f0
        /*1118*/ 	.word	0x00000068
        /*111c*/ 	.word	0x00000080
        /*1120*/ 	.short	0x010a
        /*1122*/ 	.byte	0xff
	.zero		1


	//   ....[93]....
        /*1124*/ 	.word	0x00011710
        /*1128*/ 	.word	0x00000068
        /*112c*/ 	.word	0x000000a8
        /*1130*/ 	.short	0x010a
        /*1132*/ 	.byte	0xff
	.zero		1


	//   ....[94]....
        /*1134*/ 	.word	0x00011740
        /*1138*/ 	.word	0x00000068
        /*113c*/ 	.word	0x00000060
        /*1140*/ 	.short	0x010a
        /*1142*/ 	.byte	0xff
	.zero		1


	//   ....[95]....
        /*1144*/ 	.word	0x00012a70
        /*1148*/ 	.word	0x0000005a
        /*114c*/ 	.word	0x00000000
        /*1150*/ 	.short	0x0101
        /*1152*/ 	.byte	0xff
	.zero		1


	//   ....[96]....
        /*1154*/ 	.word	0x00012a80
        /*1158*/ 	.word	0x00000059
        /*115c*/ 	.word	0x00000000
        /*1160*/ 	.short	0x0101
        /*1162*/ 	.byte	0xff
	.zero		1


	//   ....[97]....
        /*1164*/ 	.word	0x00012a90
        /*1168*/ 	.word	0x00000068
        /*116c*/ 	.word	0x00000068
        /*1170*/ 	.short	0x0101
        /*1172*/ 	.byte	0xff
	.zero		1


	//   ....[98]....
        /*1174*/ 	.word	0x00012aa0
        /*1178*/ 	.word	0x00000068
        /*117c*/ 	.word	0x00000070
        /*1180*/ 	.short	0x010a
        /*1182*/ 	.byte	0xff
	.zero		1


	//   ....[99]....
        /*1184*/ 	.word	0x00012ac0
        /*1188*/ 	.word	0x00000068
        /*118c*/ 	.word	0x00000090
        /*1190*/ 	.short	0x010a
        /*1192*/ 	.byte	0xff
	.zero		1


	//   ....[100]....
        /*1194*/ 	.word	0x00012af0
        /*1198*/ 	.word	0x00000068
        /*119c*/ 	.word	0x000000b8
        /*11a0*/ 	.short	0x010a
        /*11a2*/ 	.byte	0xff
	.zero		1


	//   ....[101]....
        /*11a4*/ 	.word	0x00013170
        /*11a8*/ 	.word	0x00000058
        /*11ac*/ 	.word	0x00000000
        /*11b0*/ 	.short	0x0101
        /*11b2*/ 	.byte	0xff
	.zero		1


	//   ....[102]....
        /*11b4*/ 	.word	0x000134f0
        /*11b8*/ 	.word	0x00000057
        /*11bc*/ 	.word	0x00000000
        /*11c0*/ 	.short	0x0101
        /*11c2*/ 	.byte	0xff
	.zero		1


	//   ....[103]....
        /*11c4*/ 	.word	0x00013500
        /*11c8*/ 	.word	0x00000068
        /*11cc*/ 	.word	0x00000078
        /*11d0*/ 	.short	0x0101
        /*11d2*/ 	.byte	0xff
	.zero		1


	//   ....[104]....
        /*11d4*/ 	.word	0x00013530
        /*11d8*/ 	.word	0x00000068
        /*11dc*/ 	.word	0x000000c0
        /*11e0*/ 	.short	0x010a
        /*11e2*/ 	.byte	0xff
	.zero		1


	//   ....[105]....
        /*11e4*/ 	.word	0x000159d0
        /*11e8*/ 	.word	0x00000000
        /*11ec*/ 	.word	0x00000000
        /*11f0*/ 	.short	0x0101
        /*11f2*/ 	.byte	0xff
	.zero		1


	//   ....[106]....
        /*11f4*/ 	.word	0x000159e0
        /*11f8*/ 	.word	0x00000076
        /*11fc*/ 	.word	0x000000c8
        /*1200*/ 	.short	0x010a
        /*1202*/ 	.byte	0xff
	.zero		1


	//   ....[107]....
        /*1204*/ 	.word	0x000182e0
        /*1208*/ 	.word	0x00000000
        /*120c*/ 	.word	0x00000000
        /*1210*/ 	.short	0x0101
        /*1212*/ 	.byte	0xff
	.zero		1


	//   ....[108]....
        /*1214*/ 	.word	0x000182f0
        /*1218*/ 	.word	0x00000076
        /*121c*/ 	.word	0x000000a8
        /*1220*/ 	.short	0x010a
        /*1222*/ 	.byte	0xff
	.zero		1


	//   ....[109]....
        /*1224*/ 	.word	0x00018310
        /*1228*/ 	.word	0x00000076
        /*122c*/ 	.word	0x000000b8
        /*1230*/ 	.short	0x010a
        /*1232*/ 	.byte	0xff
	.zero		1


	//   ....[110]....
        /*1234*/ 	.word	0x00018600
        /*1238*/ 	.word	0x00000002
        /*123c*/ 	.word	0x00000000
        /*1240*/ 	.short	0x0101
        /*1242*/ 	.byte	0xff
	.zero		1


	//   ....[111]....
        /*1244*/ 	.word	0x00018610
        /*1248*/ 	.word	0x00000003
        /*124c*/ 	.word	0x000000e8
        /*1250*/ 	.short	0x010a
        /*1252*/ 	.byte	0xff
	.zero		1


	//   ....[112]....
        /*1254*/ 	.word	0x000188c0
        /*1258*/ 	.word	0x00000002
        /*125c*/ 	.word	0x00000000
        /*1260*/ 	.short	0x010a
        /*1262*/ 	.byte	0xff
	.zero		1


	//   ....[113]....
        /*1264*/ 	.word	0x00018920
        /*1268*/ 	.word	0x00000004
        /*126c*/ 	.word	0x00000000
        /*1270*/ 	.short	0x010a
        /*1272*/ 	.byte	0xff
	.zero		1


	//   ....[114]....
        /*1274*/ 	.word	0x00018990
        /*1278*/ 	.word	0x00000021
        /*127c*/ 	.word	0x00000018
        /*1280*/ 	.short	0x010a
        /*1282*/ 	.byte	0xff
	.zero		1


	//   ....[115]....
        /*1284*/ 	.word	0x00018a00
        /*1288*/ 	.word	0x00000021
        /*128c*/ 	.word	0x00000008
        /*1290*/ 	.short	0x010a
        /*1292*/ 	.byte	0xff
	.zero		1


	//   ....[116]....
        /*1294*/ 	.word	0x00018a70
        /*1298*/ 	.word	0x00000021
        /*129c*/ 	.word	0x00000068
        /*12a0*/ 	.short	0x010a
        /*12a2*/ 	.byte	0xff
	.zero		1


	//   ....[117]....
        /*12a4*/ 	.word	0x00018ae0
        /*12a8*/ 	.word	0x00000021
        /*12ac*/ 	.word	0x00000028
        /*12b0*/ 	.short	0x010a
        /*12b2*/ 	.byte	0xff
	.zero		1


	//   ....[118]....
        /*12b4*/ 	.word	0x00018b50
        /*12b8*/ 	.word	0x00000021
        /*12bc*/ 	.word	0x00000048
        /*12c0*/ 	.short	0x010a
        /*12c2*/ 	.byte	0xff
	.zero		1


	//   ....[119]....
        /*12c4*/ 	.word	0x00018bc0
        /*12c8*/ 	.word	0x00000021
        /*12cc*/ 	.word	0x00000078
        /*12d0*/ 	.short	0x010a
        /*12d2*/ 	.byte	0xff
	.zero		1


	//   ....[120]....
        /*12d4*/ 	.word	0x00018c30
        /*12d8*/ 	.word	0x00000021
        /*12dc*/ 	.word	0x00000058
        /*12e0*/ 	.short	0x010a
        /*12e2*/ 	.byte	0xff
	.zero		1


	//   ....[121]....
        /*12e4*/ 	.word	0x00018ca0
        /*12e8*/ 	.word	0x00000021
        /*12ec*/ 	.word	0x00000038
        /*12f0*/ 	.short	0x010a
        /*12f2*/ 	.byte	0xff
	.zero		1


	//   ....[122]....
        /*12f4*/ 	.word	0x00018d10
        /*12f8*/ 	.word	0x00000021
        /*12fc*/ 	.word	0x00000008
        /*1300*/ 	.short	0x010a
        /*1302*/ 	.byte	0xff
	.zero		1


	//   ....[123]....
        /*1304*/ 	.word	0x00019390
        /*1308*/ 	.word	0x00000021
        /*130c*/ 	.word	0x00000068
        /*1310*/ 	.short	0x010a
        /*1312*/ 	.byte	0xff
	.zero		1


	//   ....[124]....
        /*1314*/ 	.word	0x00019400
        /*1318*/ 	.word	0x00000021
        /*131c*/ 	.word	0x00000048
        /*1320*/ 	.short	0x010a
        /*1322*/ 	.byte	0xff
	.zero		1


	//   ....[125]....
        /*1324*/ 	.word	0x00019a80
        /*1328*/ 	.word	0x00000021
        /*132c*/ 	.word	0x00000078
        /*1330*/ 	.short	0x010a
        /*1332*/ 	.byte	0xff
	.zero		1


	//   ....[126]....
        /*1334*/ 	.word	0x00019af0
        /*1338*/ 	.word	0x00000021
        /*133c*/ 	.word	0x00000058
        /*1340*/ 	.short	0x010a
        /*1342*/ 	.byte	0xff
	.zero		1


	//   ....[127]....
        /*1344*/ 	.word	0x00019e00
        /*1348*/ 	.word	0x00000021
        /*134c*/ 	.word	0x00000038
        /*1350*/ 	.short	0x010a
        /*1352*/ 	.byte	0xff
	.zero		1


	//   ....[128]....
        /*1354*/ 	.word	0x0001a110
        /*1358*/ 	.word	0x00000021
        /*135c*/ 	.word	0x00000018
        /*1360*/ 	.short	0x010a
        /*1362*/ 	.byte	0xff
	.zero		1


	//   ....[129]....
        /*1364*/ 	.word	0x0001a1e0
        /*1368*/ 	.word	0x00000021
        /*136c*/ 	.word	0x00000028
        /*1370*/ 	.short	0x010a
        /*1372*/ 	.byte	0xff
	.zero		1


	//   ....[130]....
        /*1374*/ 	.word	0x0001a2c0
        /*1378*/ 	.word	0x00000021
        /*137c*/ 	.word	0x00000008
        /*1380*/ 	.short	0x010a
        /*1382*/ 	.byte	0xff
	.zero		1


	//   ....[131]....
        /*1384*/ 	.word	0x0001a3a0
        /*1388*/ 	.word	0x00000021
        /*138c*/ 	.word	0x00000068
        /*1390*/ 	.short	0x010a
        /*1392*/ 	.byte	0xff
	.zero		1


	//   ....[132]....
        /*1394*/ 	.word	0x0001a400
        /*1398*/ 	.word	0x00000021
        /*139c*/ 	.word	0x00000048
        /*13a0*/ 	.short	0x010a
        /*13a2*/ 	.byte	0xff
	.zero		1


	//   ....[133]....
        /*13a4*/ 	.word	0x0001a4e0
        /*13a8*/ 	.word	0x00000021
        /*13ac*/ 	.word	0x00000058
        /*13b0*/ 	.short	0x010a
        /*13b2*/ 	.byte	0xff
	.zero		1


	//   ....[134]....
        /*13b4*/ 	.word	0x0001a5c0
        /*13b8*/ 	.word	0x00000021
        /*13bc*/ 	.word	0x00000078
        /*13c0*/ 	.short	0x010a
        /*13c2*/ 	.byte	0xff
	.zero		1


	//   ....[135]....
        /*13c4*/ 	.word	0x0001a620
        /*13c8*/ 	.word	0x00000021
        /*13cc*/ 	.word	0x00000038
        /*13d0*/ 	.short	0x010a
        /*13d2*/ 	.byte	0xff
	.zero		1


	//   ....[136]....
        /*13d4*/ 	.word	0x0001a6f0
        /*13d8*/ 	.word	0x00000021
        /*13dc*/ 	.word	0x00000028
        /*13e0*/ 	.short	0x010a
        /*13e2*/ 	.byte	0xff
	.zero		1


	//   ....[137]....
        /*13e4*/ 	.word	0x0001a750
        /*13e8*/ 	.word	0x00000021
        /*13ec*/ 	.word	0x00000008
        /*13f0*/ 	.short	0x010a
        /*13f2*/ 	.byte	0xff
	.zero		1


	//   ....[138]....
        /*13f4*/ 	.word	0x0001a7b0
        /*13f8*/ 	.word	0x00000021
        /*13fc*/ 	.word	0x00000068
        /*1400*/ 	.short	0x010a
        /*1402*/ 	.byte	0xff
	.zero		1


	//   ....[139]....
        /*1404*/ 	.word	0x0001a810
        /*1408*/ 	.word	0x00000021
        /*140c*/ 	.word	0x00000048
        /*1410*/ 	.short	0x010a
        /*1412*/ 	.byte	0xff
	.zero		1


	//   ....[140]....
        /*1414*/ 	.word	0x0001a870
        /*1418*/ 	.word	0x00000021
        /*141c*/ 	.word	0x00000058
        /*1420*/ 	.short	0x010a
        /*1422*/ 	.byte	0xff
	.zero		1


	//   ....[141]....
        /*1424*/ 	.word	0x0001a8d0
        /*1428*/ 	.word	0x00000021
        /*142c*/ 	.word	0x00000078
        /*1430*/ 	.short	0x010a
        /*1432*/ 	.byte	0xff
	.zero		1


	//   ....[142]....
        /*1434*/ 	.word	0x0001a940
        /*1438*/ 	.word	0x0000000b
        /*143c*/ 	.word	0x00000088
        /*1440*/ 	.short	0x010a
        /*1442*/ 	.byte	0xff
	.zero		1


	//   ....[143]....
        /*1444*/ 	.word	0x0001a990
        /*1448*/ 	.word	0x0000000b
        /*144c*/ 	.word	0x00000010
        /*1450*/ 	.short	0x010a
        /*1452*/ 	.byte	0xff
	.zero		1


	//   ....[144]....
        /*1454*/ 	.word	0x0001a9e0
        /*1458*/ 	.word	0x0000000b
        /*145c*/ 	.word	0x00000000
        /*1460*/ 	.short	0x010a
        /*1462*/ 	.byte	0xff
	.zero		1


	//   ....[145]....
        /*1464*/ 	.word	0x0001aa30
        /*1468*/ 	.word	0x0000000b
        /*146c*/ 	.word	0x00000040
        /*1470*/ 	.short	0x010a
        /*1472*/ 	.byte	0xff
	.zero		1


	//   ....[146]....
        /*1474*/ 	.word	0x0001aa80
        /*1478*/ 	.word	0x0000000b
        /*147c*/ 	.word	0x00000020
        /*1480*/ 	.short	0x010a
        /*1482*/ 	.byte	0xff
	.zero		1


	//   ....[147]....
        /*1484*/ 	.word	0x0001aaf0
        /*1488*/ 	.word	0x0000000b
        /*148c*/ 	.word	0x00000098
        /*1490*/ 	.short	0x010a
        /*1492*/ 	.byte	0xff
	.zero		1


	//   ....[148]....
        /*1494*/ 	.word	0x0001ab40
        /*1498*/ 	.word	0x0000000b
        /*149c*/ 	.word	0x000000a0
        /*14a0*/ 	.short	0x010a
        /*14a2*/ 	.byte	0xff
	.zero		1


	//   ....[149]....
        /*14a4*/ 	.word	0x0001ab90
        /*14a8*/ 	.word	0x0000000b
        /*14ac*/ 	.word	0x00000050
        /*14b0*/ 	.short	0x010a
        /*14b2*/ 	.byte	0xff
	.zero		1


	//   ....[150]....
        /*14b4*/ 	.word	0x0001abf0
        /*14b8*/ 	.word	0x0000000a
        /*14bc*/ 	.word	0x00000000
        /*14c0*/ 	.short	0x010a
        /*14c2*/ 	.byte	0xff
	.zero		1


	//   ....[151]....
        /*14c4*/ 	.word	0x0001ac60
        /*14c8*/ 	.word	0x0000000a
        /*14cc*/ 	.word	0x00000088
        /*14d0*/ 	.short	0x010a
        /*14d2*/ 	.byte	0xff
	.zero		1


	//   ....[152]....
        /*14d4*/ 	.word	0x0001acc0
        /*14d8*/ 	.word	0x0000000a
        /*14dc*/ 	.word	0x00000030
        /*14e0*/ 	.short	0x010a
        /*14e2*/ 	.byte	0xff
	.zero		1


	//   ....[153]....
        /*14e4*/ 	.word	0x0001ad30
        /*14e8*/ 	.word	0x0000000a
        /*14ec*/ 	.word	0x000000b0
        /*14f0*/ 	.short	0x010a
        /*14f2*/ 	.byte	0xff
	.zero		1


	//   ....[154]....
        /*14f4*/ 	.word	0x0001ad90
        /*14f8*/ 	.word	0x0000000a
        /*14fc*/ 	.word	0x00000098
        /*1500*/ 	.short	0x010a
        /*1502*/ 	.byte	0xff
	.zero		1


	//   ....[155]....
        /*1504*/ 	.word	0x0001ae00
        /*1508*/ 	.word	0x0000000a
        /*150c*/ 	.word	0x00000040
        /*1510*/ 	.short	0x010a
        /*1512*/ 	.byte	0xff
	.zero		1


	//   ....[156]....
        /*1514*/ 	.word	0x0001ae60
        /*1518*/ 	.word	0x0000000a
        /*151c*/ 	.word	0x000000a0
        /*1520*/ 	.short	0x010a
        /*1522*/ 	.byte	0xff
	.zero		1


	//   ....[157]....
        /*1524*/ 	.word	0x0001aed0
        /*1528*/ 	.word	0x0000000a
        /*152c*/ 	.word	0x00000050
        /*1530*/ 	.short	0x010a
        /*1532*/ 	.byte	0xff
	.zero		1


	//   ....[158]....
        /*1534*/ 	.word	0x0001af40
        /*1538*/ 	.word	0x00000008
        /*153c*/ 	.word	0x000000d0
        /*1540*/ 	.short	0x010a
        /*1542*/ 	.byte	0xff
	.zero		1


	//   ....[159]....
        /*1544*/ 	.word	0x0001afb0
        /*1548*/ 	.word	0x00000008
        /*154c*/ 	.word	0x000000d8
        /*1550*/ 	.short	0x010a
        /*1552*/ 	.byte	0xff
	.zero		1


	//   ....[160]....
        /*1554*/ 	.word	0x0001b010
        /*1558*/ 	.word	0x00000008
        /*155c*/ 	.word	0x000000b0
        /*1560*/ 	.short	0x010a
        /*1562*/ 	.byte	0xff
	.zero		1


	//   ....[161]....
        /*1564*/ 	.word	0x0001b070
        /*1568*/ 	.word	0x00000008
        /*156c*/ 	.word	0x00000030
        /*1570*/ 	.short	0x010a
        /*1572*/ 	.byte	0xff
	.zero		1


	//   ....[162]....
        /*1574*/ 	.word	0x0001b0d0
        /*1578*/ 	.word	0x00000008
        /*157c*/ 	.word	0x00000088
        /*1580*/ 	.short	0x010a
        /*1582*/ 	.byte	0xff
	.zero		1


	//   ....[163]....
        /*1584*/ 	.word	0x0001b130
        /*1588*/ 	.word	0x00000008
        /*158c*/ 	.word	0x00000098
        /*1590*/ 	.short	0x010a
        /*1592*/ 	.byte	0xff
	.zero		1


	//   ....[164]....
        /*1594*/ 	.word	0x0001b1a0
        /*1598*/ 	.word	0x00000068
        /*159c*/ 	.word	0x00000080
        /*15a0*/ 	.short	0x010a
        /*15a2*/ 	.byte	0xff
	.zero		1


	//   ....[165]....
        /*15a4*/ 	.word	0x0001b210
        /*15a8*/ 	.word	0x00000068
        /*15ac*/ 	.word	0x000000a8
        /*15b0*/ 	.short	0x010a
        /*15b2*/ 	.byte	0xff
	.zero		1


	//   ....[166]....
        /*15b4*/ 	.word	0x0001b270
        /*15b8*/ 	.word	0x00000068
        /*15bc*/ 	.word	0x00000060
        /*15c0*/ 	.short	0x010a
        /*15c2*/ 	.byte	0xff
	.zero		1


	//   ....[167]....
        /*15c4*/ 	.word	0x0001b2d0
        /*15c8*/ 	.word	0x00000068
        /*15cc*/ 	.word	0x00000070
        /*15d0*/ 	.short	0x010a
        /*15d2*/ 	.byte	0xff
	.zero		1


	//   ....[168]....
        /*15d4*/ 	.word	0x0001b340
        /*15d8*/ 	.word	0x00000068
        /*15dc*/ 	.word	0x00000090
        /*15e0*/ 	.short	0x010a
        /*15e2*/ 	.byte	0xff
	.zero		1


	//   ....[169]....
        /*15e4*/ 	.word	0x0001b3a0
        /*15e8*/ 	.word	0x00000068
        /*15ec*/ 	.word	0x000000b8
        /*15f0*/ 	.short	0x010a
        /*15f2*/ 	.byte	0xff
	.zero		1


	//   ....[170]....
        /*15f4*/ 	.word	0x0001b3f0
        /*15f8*/ 	.word	0x00000068
        /*15fc*/ 	.word	0x000000c0
        /*1600*/ 	.short	0x010a
        /*1602*/ 	.byte	0xff
	.zero		1


	//   ....[171]....
        /*1604*/ 	.word	0x0001b440
        /*1608*/ 	.word	0x00000076
        /*160c*/ 	.word	0x000000c8
        /*1610*/ 	.short	0x010a
        /*1612*/ 	.byte	0xff
	.zero		1


	//   ....[172]....
        /*1614*/ 	.word	0x0001b4a0
        /*1618*/ 	.word	0x00000076
        /*161c*/ 	.word	0x000000a8
        /*1620*/ 	.short	0x010a
        /*1622*/ 	.byte	0xff
	.zero		1


	//   ....[173]....
        /*1624*/ 	.word	0x0001b500
        /*1628*/ 	.word	0x00000076
        /*162c*/ 	.word	0x000000b8
        /*1630*/ 	.short	0x010a
        /*1632*/ 	.byte	0xff
	.zero		1


	//   ....[174]....
        /*1634*/ 	.word	0x0001b550
        /*1638*/ 	.word	0x00000003
        /*163c*/ 	.word	0x000000e8
        /*1640*/ 	.short	0x010a
        /*1642*/ 	.byte	0xff
	.zero		1


	//----- nvinfo : EIATTR_NUM_MBARRIERS
	.align		4
.L_114:
        /*1644*/ 	.byte	0x03, 0x38
        /*1646*/ 	.short	0x001d


	//----- nvinfo : EIATTR_EXIT_INSTR_OFFSETS
	.align		4
        /*1648*/ 	.byte	0x04, 0x1c
        /*164a*/ 	.short	(.L_116 - .L_115)


	//   ....[0]....
.L_115:
        /*164c*/ 	.word	0x000184f0


	//   ....[1]....
        /*1650*/ 	.word	0x000188a0


	//----- nvinfo : EIATTR_REQNTID
	.align		4
.L_116:
        /*1654*/ 	.byte	0x04, 0x10
        /*1656*/ 	.short	(.L_118 - .L_117)
.L_117:
        /*1658*/ 	.word	0x00000180
        /*165c*/ 	.word	0x00000001
        /*1660*/ 	.word	0x00000001


	//----- nvinfo : EIATTR_CRS_STACK_SIZE
	.align		4
.L_118:
        /*1664*/ 	.byte	0x04, 0x1e
        /*1666*/ 	.short	(.L_120 - .L_119)
.L_119:
        /*1668*/ 	.word	0x00000000


	//----- nvinfo : EIATTR_CBANK_PARAM_SIZE
	.align		4
.L_120:
        /*166c*/ 	.byte	0x03, 0x19
        /*166e*/ 	.short	0x052c


	//----- nvinfo : EIATTR_PARAM_CBANK
	.align		4
        /*1670*/ 	.byte	0x04, 0x0a
        /*1672*/ 	.short	(.L_122 - .L_121)
	.align		4
.L_121:
        /*1674*/ 	.word	index@(.nv.constant0.kernel_cutlass_dkdv_bwd_cudnnsdpabwdfmha_dkdv_d256_sm100BlackwellFusedAttentionDKDVKernel_object_at__TiledMMA_ThrLayoutVMNK21111000_PermutationMNK____MMAAtom_ThrID21_ShapeMNK2566416_TVLay_2)
        /*1678*/ 	.short	0x0380
        /*167a*/ 	.short	0x052c


	//----- nvinfo : EIATTR_SW_WAR
	.align		4
.L_122:
        /*167c*/ 	.byte	0x04, 0x36
        /*167e*/ 	.short	(.L_124 - .L_123)
.L_123:
        /*1680*/ 	.word	0x00000008
.L_124:


//--------------------- .nv.compat                --------------------------
	.section	.nv.compat,"",@"SHT_CUDA_COMPAT_INFO"
	.align	4
        /*0000*/ 	.byte	0x02, 0x02, 0x02, 0x00, 0x02, 0x05, 0x05, 0x00, 0x02, 0x03, 0x01, 0x00, 0x02, 0x06, 0x01, 0x00


//--------------------- .nv.info.kernel_cutlass_kernel_cudnnsdpabwdfmha_dq_d256_sm100BlackwellFusedAttentionDQKernel_object_at_____Int32_Int32_Int32_TiledMMA_ThrLayoutVMNK21111000_PermutationMNK____MMAAtom_ThrID21_ShapeM_1 --------------------------
	.section	.nv.info.kernel_cutlass_kernel_cudnnsdpabwdfmha_dq_d256_sm100BlackwellFusedAttentionDQKernel_object_at_____Int32_Int32_Int32_TiledMMA_ThrLayoutVMNK21111000_PermutationMNK____MMAAtom_ThrID21_ShapeM_1,"",@"SHT_CUDA_INFO"
	.sectionflags	@""
	.align	4


	//----- nvinfo : EIATTR_CUDA_API_VERSION
	.align		4
        /*0000*/ 	.byte	0x04, 0x37
        /*0002*/ 	.short	(.L_126 - .L_125)
.L_125:
        /*0004*/ 	.word	0x00000081


	//----- nvinfo : EIATTR_KPARAM_INFO
	.align		4
.L_126:
        /*0008*/ 	.byte	0x04, 0x17
        /*000a*/ 	.short	(.L_128 - .L_127)
.L_127:
        /*000c*/ 	.word	0x00000000
        /*0010*/ 	.short	0x001a
        /*0012*/ 	.short	0x0488
        /*0014*/ 	.byte	0x00, 0xf0, 0x11, 0x00


	//----- nvinfo : EIATTR_KPARAM_INFO
	.align		4
.L_128:
        /*0018*/ 	.byte	0x04, 0x17
        /*001a*/ 	.short	(.L_130 - .L_129)
.L_129:
        /*001c*/ 	.word	0x00000000
        /*0020*/ 	.short	0x0019
        /*0022*/ 	.short	0x0484
        /*0024*/ 	.byte	0x00, 0xf0, 0x11, 0x00


	//----- nvinfo : EIATTR_KPARAM_INFO
	.align		4
.L_130:
        /*0028*/ 	.byte	0x04, 0x17
        /*002a*/ 	.short	(.L_132 - .L_131)
.L_131:
        /*002c*/ 	.word	0x00000000
        /*0030*/ 	.short	0x0018
        /*0032*/ 	.short	0x0480
        /*0034*/ 	.byte	0x00, 0xf0, 0x11, 0x00


	//----- nvinfo : EIATTR_KPARAM_INFO
	.align		4
.L_132:
        /*0038*/ 	.byte	0x04, 0x17
        /*003a*/ 	.short	(.L_134 - .L_133)
.L_133:
        /*003c*/ 	.word	0x00000000
        /*0040*/ 	.short	0x0017
        /*0042*/ 	.short	0x047c
        /*0044*/ 	.byte	0x00, 0xf0, 0x11, 0x00


	//----- nvinfo : EIATTR_KPARAM_INFO
	.align		4
.L_134:
        /*0048*/ 	.byte	0x04, 0x17
        /*004a*/ 	.short	(.L_136 - .L_135)
.L_135:
        /*004c*/ 	.word	0x00000000
        /*0050*/ 	.short	0x0016
        /*0052*/ 	.short	0x0478
        /*0054*/ 	.byte	0x00, 0xf0, 0x11, 0x00


	//----- nvinfo : EIATTR_KPARAM_INFO
	.align		4
.L_136:
        /*0058*/ 	.byte	0x04, 0x17
        /*005a*/ 	.short	(.L_138 - .L_137)
.L_137:
        /*005c*/ 	.word	0x00000000
        /*0060*/ 	.short	0x0015
        /*0062*/ 	.short	0x0438
        /*0064*/ 	.byte	0x00, 0xf0, 0x01, 0x01


	//----- nvinfo : EIATTR_KPARAM_INFO
	.align		4
.L_138:
        /*0068*/ 	.byte	0x04, 0x17
        /*006a*/ 	.short	(.L_140 - .L_139)
.L_139:
        /*006c*/ 	.word	0x00000000
        /*0070*/ 	.short	0x0014
        /*0072*/ 	.short	0x0400
        /*0074*/ 	.byte	0x00, 0xf0, 0xe1, 0x00


	//----- nvinfo : EIATTR_KPARAM_INFO
	.align		4
.L_140:
        /*0078*/ 	.byte	0x04, 0x17
        /*007a*/ 	.short	(.L_142 - .L_141)
.L_141:
        /*007c*/ 	.word	0x00000000
        /*0080*/ 	.short	0x0013
        /*0082*/ 	.short	0x03e0
        /*0084*/ 	.byte	0x00, 0xf0, 0x81, 0x00


	//----- nvinfo : EIATTR_KPARAM_INFO
	.align		4
.L_142:
        /*0088*/ 	.byte	0x04, 0x17
        /*008a*/ 	.short	(.L_144 - .L_143)
.L_143:
        /*008c*/ 	.word	0x00000000
        /*0090*/ 	.short	0x0012
        /*0092*/ 	.short	0x03c0
        /*0094*/ 	.byte	0x00, 0xf0, 0x81, 0x00


	//----- nvinfo : EIATTR_KPARAM_INFO
	.align		4
.L_144:
        /*0098*/ 	.byte	0x04, 0x17
        /*009a*/ 	.short	(.L_146 - .L_145)
.L_145:
        /*009c*/ 	.word	0x00000000
        /*00a0*/ 	.short	0x0011
        /*00a2*/ 	.short	0x0340
        /*00a4*/ 	.byte	0x00, 0xf0, 0x01, 0x02


	//----- nvinfo : EIATTR_KPARAM_INFO
	.align		4
.L_146:
        /*00a8*/ 	.byte	0x04, 0x17
        /*00aa*/ 	.short	(.L_148 - .L_147)
.L_147:
        /*00ac*/ 	.word	0x00000000
        /*00b0*/ 	.short	0x0010
        /*00b2*/ 	.short	0x0300
        /*00b4*/ 	.byte	0x00, 0xf0, 0x61, 0x00


	//----- nvinfo : EIATTR_KPARAM_INFO
	.align		4
.L_148:
        /*00b8*/ 	.byte	0x04, 0x17
        /*00ba*/ 	.short	(.L_150 - .L_149)
.L_149:
        /*00bc*/ 	.word	0x00000000
        /*00c0*/ 	.short	0x000f
        /*00c2*/ 	.short	0x0280
        /*00c4*/ 	.byte	0x00, 0xf0, 0x01, 0x02


	//----- nvinfo : EIATTR_KPARAM_INFO
	.align		4
.L_150:
        /*00c8*/ 	.byte	0x04, 0x17
        /*00ca*/ 	.short	(.L_152 - .L_151)
.L_151:
        /*00cc*/ 	.word	0x00000000
        /*00d0*/ 	.short	0x000e
        /*00d2*/ 	.short	0x0240
        /*00d4*/ 	.byte	0x00, 0xf0, 0x61, 0x00


	//----- nvinfo : EIATTR_KPARAM_INFO
	.align		4
.L_152:
        /*00d8*/ 	.byte	0x04, 0x17
        /*00da*/ 	.short	(.L_154 - .L_153)
.L_153:
        /*00dc*/ 	.word	0x00000000
        /*00e0*/ 	.short	0x000d
        /*00e2*/ 	.short	0x01c0
        /*00e4*/ 	.byte	0x00, 0xf0, 0x01, 0x02


	//----- nvinfo : EIATTR_KPARAM_INFO
	.align		4
.L_154:
        /*00e8*/ 	.byte	0x04, 0x17
        /*00ea*/ 	.short	(.L_156 - .L_155)
.L_155:
        /*00ec*/ 	.word	0x00000000
        /*00f0*/ 	.short	0x000c
        /*00f2*/ 	.short	0x0180
        /*00f4*/ 	.byte	0x00, 0xf0, 0x61, 0x00


	//----- nvinfo : EIATTR_KPARAM_INFO
	.align		4
.L_156:
        /*00f8*/ 	.byte	0x04, 0x17
        /*00fa*/ 	.short	(.L_158 - .L_157)
.L_157:
        /*00fc*/ 	.word	0x00000000
        /*0100*/ 	.short	0x000b
        /*0102*/ 	.short	0x0100
        /*0104*/ 	.byte	0x00, 0xf0, 0x01, 0x02


	//----- nvinfo : EIATTR_KPARAM_INFO
	.align		4
.L_158:
        /*0108*/ 	.byte	0x04, 0x17
        /*010a*/ 	.short	(.L_160 - .L_159)
.L_159:
        /*010c*/ 	.word	0x00000000
        /*0110*/ 	.short	0x000a
        /*0112*/ 	.short	0x00c0
        /*0114*/ 	.byte	0x00, 0xf0, 0x61, 0x00


	//----- nvinfo : EIATTR_KPARAM_INFO
	.align		4
.L_160:
        /*0118*/ 	.byte	0x04, 0x17
        /*011a*/ 	.short	(.L_162 - .L_161)
.L_161:
        /*011c*/ 	.word	0x00000000
        /*0120*/ 	.short	0x0009
        /*0122*/ 	.short	0x0040
        /*0124*/ 	.byte	0x00, 0xf0, 0x01, 0x02


	//----- nvinfo : EIATTR_KPARAM_INFO
	.align		4
.L_162:
        /*0128*/ 	.byte	0x04, 0x17
        /*012a*/ 	.short	(.L_164 - .L_163)
.L_163:
        /*012c*/ 	.word	0x00000000
        /*0130*/ 	.short	0x0008
        /*0132*/ 	.short	0x001e
        /*0134*/ 	.byte	0x00, 0xf0, 0x0d, 0x00


	//----- nvinfo : EIATTR_KPARAM_INFO
	.align		4
.L_164:
        /*0138*/ 	.byte	0x04, 0x17
        /*013a*/ 	.short	(.L_166 - .L_165)
.L_165:
        /*013c*/ 	.word	0x00000000
        /*0140*/ 	.short	0x0007
        /*0142*/ 	.short	0x001b
        /*0144*/ 	.byte	0x00, 0xf0, 0x0d, 0x00


	//----- nvinfo : EIATTR_KPARAM_INFO
	.align		4
.L_166:
        /*0148*/ 	.byte	0x04, 0x17
        /*014a*/ 	.short	(.L_168 - .L_167)
.L_167:
        /*014c*/ 	.word	0x00000000
        /*0150*/ 	.short	0x0006
        /*0152*/ 	.short	0x0018
        /*0154*/ 	.byte	0x00, 0xf0, 0x0d, 0x00


	//----- nvinfo : EIATTR_KPARAM_INFO
	.align		4
.L_168:
        /*0158*/ 	.byte	0x04, 0x17
        /*015a*/ 	.short	(.L_170 - .L_169)
.L_169:
        /*015c*/ 	.word	0x00000000
        /*0160*/ 	.short	0x0005
        /*0162*/ 	.short	0x0014
        /*0164*/ 	.byte	0x00, 0xf0, 0x11, 0x00


	//----- nvinfo : EIATTR_KPARAM_INFO
	.align		4
.L_170:
        /*0168*/ 	.byte	0x04, 0x17
        /*016a*/ 	.short	(.L_172 - .L_171)
.L_171:
        /*016c*/ 	.word	0x00000000
        /*0170*/ 	.short	0x0004
        /*0172*/ 	.short	0x0010
        /*0174*/ 	.byte	0x00, 0xf0, 0x11, 0x00


	//----- nvinfo : EIATTR_KPARAM_INFO
	.align		4
.L_172:
        /*0178*/ 	.byte	0x04, 0x17
        /*017a*/ 	.short	(.L_174 - .L_173)
.L_173:
        /*017c*/ 	.word	0x00000000
        /*0180*/ 	.short	0x0003
        /*0182*/ 	.short	0x000c
        /*0184*/ 	.byte	0x00, 0xf0, 0x11, 0x00


	//----- nvinfo : EIATTR_KPARAM_INFO
	.align		4
.L_174:
        /*0188*/ 	.byte	0x04, 0x17
        /*018a*/ 	.short	(.L_176 - .L_175)
.L_175:
        /*018c*/ 	.word	0x00000000
        /*0190*/ 	.short	0x0002
        /*0192*/ 	.short	0x0008
        /*0194*/ 	.byte	0x00, 0xf0, 0x11, 0x00


	//----- nvinfo : EIATTR_KPARAM_INFO
	.align		4
.L_176:
        /*0198*/ 	.byte	0x04, 0x17
        /*019a*/ 	.short	(.L_178 - .L_177)
.L_177:
        /*019c*/ 	.word	0x00000000
        /*01a0*/ 	.short	0x0001
        /*01a2*/ 	.short	0x0004
        /*01a4*/ 	.byte	0x00, 0xf0, 0x11, 0x00


	//----- nvinfo : EIATTR_KPARAM_INFO
	.align		4
.L_178:
        /*01a8*/ 	.byte	0x04, 0x17
        /*01aa*/ 	.short	(.L_180 - .L_179)
.L_179:
        /*01ac*/ 	.word	0x00000000
        /*01b0*/ 	.short	0x0000
        /*01b2*/ 	.short	0x0000
        /*01b4*/ 	.byte	0x00, 0xf0, 0x11, 0x00


	//----- nvinfo : EIATTR_AT_ENTRY_FRAGMENTS
	.align		4
.L_180:
        /*01b8*/ 	.byte	0x04, 0x4f
        /*01ba*/ 	.short	(.L_182 - .L_181)


	//   ....[0]....
.L_181:
        /*01bc*/ 	.word	0x00000004


	//   ....[1]....
        /*01c0*/ 	.word	0x00000005


	//----- nvinfo : EIATTR_RESERVED_SMEM_USED
	.align		4
.L_182:
        /*01c4*/ 	.byte	0x01, 0x41
	.zero		2


	//----- nvinfo : EIATTR_SPARSE_MMA_MASK
	.align		4
        /*01c8*/ 	.byte	0x03, 0x50
        /*01ca*/ 	.short	0x0000


	//----- nvinfo : EIATTR_TCGEN05_2CTA_USED
	.align		4
        /*01cc*/ 	.byte	0x01, 0x52
	.zero		2


	//----- nvinfo : EIATTR_MAXREG_COUNT
	.align		4
        /*01d0*/ 	.byte	0x03, 0x1b
        /*01d2*/ 	.short	0x00a8


	//----- nvinfo : EIATTR_NUM_BARRIERS
	.align		4
        /*01d4*/ 	.byte	0x02, 0x4c
        /*01d6*/ 	.byte	0x02
	.zero		1


	//----- nvinfo : EIATTR_INT_WARP_WIDE_INSTR_OFFSETS
	.align		4
        /*01d8*/ 	.byte	0x04, 0x31
        /*01da*/ 	.short	(.L_184 - .L_183)


	//   ....[0]....
.L_183:
        /*01dc*/ 	.word	0x000069e0


	//   ....[1]....
        /*01e0*/ 	.word	0x00006a10


	//----- nvinfo : EIATTR_COOP_GROUP_MASK_REGIDS
	.align		4
.L_184:
        /*01e4*/ 	.byte	0x04, 0x29
        /*01e6*/ 	.short	(.L_186 - .L_185)


	//   ....[0]....
.L_185:
        /*01e8*/ 	.word	0xffffffff


	//   ....[1]....
        /*01ec*/ 	.word	0xffffffff


	//   ....[2]....
        /*01f0*/ 	.word	0xffffffff


	//   ....[3]....
        /*01f4*/ 	.word	0xffffffff


	//   ....[4]....
        /*01f8*/ 	.word	0xffffffff


	//   ....[5]....
        /*01fc*/ 	.word	0xffffffff


	//----- nvinfo : EIATTR_COOP_GROUP_INSTR_OFFSETS
	.align		4
.L_186:
        /*0200*/ 	.byte	0x04, 0x28
        /*0202*/ 	.short	(.L_188 - .L_187)


	//   ....[0]....
.L_187:
        /*0204*/ 	.word	0x00000900


	//   ....[1]....
        /*0208*/ 	.word	0x00000f60


	//   ....[2]....
        /*020c*/ 	.word	0x00001050


	//   ....[3]....
        /*0210*/ 	.word	0x000066e0


	//   ....[4]....
        /*0214*/ 	.word	0x00006860


	//   ....[5]....
        /*0218*/ 	.word	0x00006ac0


	//----- nvinfo : EIATTR_REG_RECONFIG
	.align		4
.L_188:
        /*021c*/ 	.byte	0x01, 0x54
	.zero		2


	//----- nvinfo : EIATTR_VRC_CTA_INIT_COUNT
	.align		4
        /*0220*/ 	.byte	0x02, 0x4a
        /*0222*/ 	.byte	0x80
	.zero		1


	//----- nvinfo : EIATTR_MBARRIER_INSTR_OFFSETS
	.align		4
        /*0224*/ 	.byte	0x04, 0x39
        /*0226*/ 	.short	(.L_190 - .L_189)


	//   ....[0]....
.L_189:
        /*0228*/ 	.word	0x00000450
        /*022c*/ 	.word	0x000000ff
        /*0230*/ 	.word	0x00000000
        /*0234*/ 	.short	0x0100
        /*0236*/ 	.byte	0x06
	.zero		1


	//   ....[1]....
        /*0238*/ 	.word	0x00000460
        /*023c*/ 	.word	0x000000ff
        /*0240*/ 	.word	0x00000008
        /*0244*/ 	.short	0x0100
        /*0246*/ 	.byte	0x06
	.zero		1


	//   ....[2]....
        /*0248*/ 	.word	0x00000470
        /*024c*/ 	.word	0x000000ff
        /*0250*/ 	.word	0x00000010
        /*0254*/ 	.short	0x0100
        /*0256*/ 	.byte	0x06
	.zero		1


	//   ....[3]....
        /*0258*/ 	.word	0x00000480
        /*025c*/ 	.word	0x000000ff
        /*0260*/ 	.word	0x00000018
        /*0264*/ 	.short	0x0100
        /*0266*/ 	.byte	0x06
	.zero		1


	//   ....[4]....
        /*0268*/ 	.word	0x00000600
        /*026c*/ 	.word	0x000000ff
        /*0270*/ 	.word	0x00000040
        /*0274*/ 	.short	0x0100
        /*0276*/ 	.byte	0x0a
	.zero		1


	//   ....[5]....
        /*0278*/ 	.word	0x00000610
        /*027c*/ 	.word	0x000000ff
        /*0280*/ 	.word	0x00000048
        /*0284*/ 	.short	0x0100
        /*0286*/ 	.byte	0x0a
	.zero		1


	//   ....[6]....
        /*0288*/ 	.word	0x00000620
        /*028c*/ 	.word	0x000000ff
        /*0290*/ 	.word	0x00000050
        /*0294*/ 	.short	0x0100
        /*0296*/ 	.byte	0x0a
	.zero		1


	//   ....[7]....
        /*0298*/ 	.word	0x00000630
        /*029c*/ 	.word	0x000000ff
        /*02a0*/ 	.word	0x00000058
        /*02a4*/ 	.short	0x0100
        /*02a6*/ 	.byte	0x0a
	.zero		1


	//   ....[8]....
        /*02a8*/ 	.word	0x00000640
        /*02ac*/ 	.word	0x000000ff
        /*02b0*/ 	.word	0x00000070
        /*02b4*/ 	.short	0x0100
        /*02b6*/ 	.byte	0x0a
	.zero		1


	//   ....[9]....
        /*02b8*/ 	.word	0x00000650
        /*02bc*/ 	.word	0x000000ff
        /*02c0*/ 	.word	0x00000078
        /*02c4*/ 	.short	0x0100
        /*02c6*/ 	.byte	0x0a
	.zero		1


	//   ....[10]....
        /*02c8*/ 	.word	0x00000660
        /*02cc*/ 	.word	0x000000ff
        /*02d0*/ 	.word	0x00000080
        /*02d4*/ 	.short	0x0100
        /*02d6*/ 	.byte	0x0a
	.zero		1


	//   ....[11]....
        /*02d8*/ 	.word	0x00000670
        /*02dc*/ 	.word	0x000000ff
        /*02e0*/ 	.word	0x00000088
        /*02e4*/ 	.short	0x0100
        /*02e6*/ 	.byte	0x0a
	.zero		1


	//   ....[12]....
        /*02e8*/ 	.word	0x00000680
        /*02ec*/ 	.word	0x000000ff
        /*02f0*/ 	.word	0x00000020
        /*02f4*/ 	.short	0x0100
        /*02f6*/ 	.byte	0x0a
	.zero		1


	//   ....[13]....
        /*02f8*/ 	.word	0x00000690
        /*02fc*/ 	.word	0x000000ff
        /*0300*/ 	.word	0x00000028
        /*0304*/ 	.short	0x0100
        /*0306*/ 	.byte	0x0a
	.zero		1


	//   ....[14]....
        /*0308*/ 	.word	0x000006a0
        /*030c*/ 	.word	0x000000ff
        /*0310*/ 	.word	0x00000030
        /*0314*/ 	.short	0x0100
        /*0316*/ 	.byte	0x0a
	.zero		1


	//   ....[15]....
        /*0318*/ 	.word	0x000006b0
        /*031c*/ 	.word	0x000000ff
        /*0320*/ 	.word	0x00000038
        /*0324*/ 	.short	0x0100
        /*0326*/ 	.byte	0x0a
	.zero		1


	//   ....[16]....
        /*0328*/ 	.word	0x000006c0
        /*032c*/ 	.word	0x000000ff
        /*0330*/ 	.word	0x00000060
        /*0334*/ 	.short	0x0100
        /*0336*/ 	.byte	0x0a
	.zero		1


	//   ....[17]....
        /*0338*/ 	.word	0x000006d0
        /*033c*/ 	.word	0x000000ff
        /*0340*/ 	.word	0x00000068
        /*0344*/ 	.short	0x0100
        /*0346*/ 	.byte	0x0a
	.zero		1


	//   ....[18]....
        /*0348*/ 	.word	0x000006e0
        /*034c*/ 	.word	0x000000ff
        /*0350*/ 	.word	0x00000090
        /*0354*/ 	.short	0x0100
        /*0356*/ 	.byte	0x0a
	.zero		1


	//   ....[19]....
        /*0358*/ 	.word	0x000006f0
        /*035c*/ 	.word	0x000000ff
        /*0360*/ 	.word	0x00000098
        /*0364*/ 	.short	0x0100
        /*0366*/ 	.byte	0x0a
	.zero		1


	//   ....[20]....
        /*0368*/ 	.word	0x00000700
        /*036c*/ 	.word	0x000000ff
        /*0370*/ 	.word	0x000000a0
        /*0374*/ 	.short	0x0100
        /*0376*/ 	.byte	0x0a
	.zero		1


	//   ....[21]....
        /*0378*/ 	.word	0x00000710
        /*037c*/ 	.word	0x000000ff
        /*0380*/ 	.word	0x000000a8
        /*0384*/ 	.short	0x0100
        /*0386*/ 	.byte	0x0a
	.zero		1


	//   ....[22]....
        /*0388*/ 	.word	0x00000720
        /*038c*/ 	.word	0x000000ff
        /*0390*/ 	.word	0x000000c0
        /*0394*/ 	.short	0x0100
        /*0396*/ 	.byte	0x0a
	.zero		1


	//   ....[23]....
        /*0398*/ 	.word	0x00000730
        /*039c*/ 	.word	0x000000ff
        /*03a0*/ 	.word	0x000000c8
        /*03a4*/ 	.short	0x0100
        /*03a6*/ 	.byte	0x0a
	.zero		1


	//   ....[24]....
        /*03a8*/ 	.word	0x00000740
        /*03ac*/ 	.word	0x000000ff
        /*03b0*/ 	.word	0x000000b0
        /*03b4*/ 	.short	0x0100
        /*03b6*/ 	.byte	0x0a
	.zero		1


	//   ....[25]....
        /*03b8*/ 	.word	0x00000750
        /*03bc*/ 	.word	0x000000ff
        /*03c0*/ 	.word	0x000000b8
        /*03c4*/ 	.short	0x0100
        /*03c6*/ 	.byte	0x0a
	.zero		1


	//   ....[26]....
        /*03c8*/ 	.word	0x00000760
        /*03cc*/ 	.word	0x000000ff
        /*03d0*/ 	.word	0x000000d0
        /*03d4*/ 	.short	0x0100
        /*03d6*/ 	.byte	0x09
	.zero		1


	//   ....[27]....
        /*03d8*/ 	.word	0x00000770
        /*03dc*/ 	.word	0x000000ff
        /*03e0*/ 	.word	0x000000d8
        /*03e4*/ 	.short	0x0100
        /*03e6*/ 	.byte	0x09
	.zero		1


	//   ....[28]....
        /*03e8*/ 	.word	0x000007f0
        /*03ec*/ 	.word	0x000000ff
        /*03f0*/ 	.word	0x000000e0
        /*03f4*/ 	.short	0x0100
        /*03f6*/ 	.byte	0x08
	.zero		1


	//   ....[29]....
        /*03f8*/ 	.word	0x00000800
        /*03fc*/ 	.word	0x000000ff
        /*0400*/ 	.word	0x000000e8
        /*0404*/ 	.short	0x0100
        /*0406*/ 	.byte	0x08
	.zero		1


	//   ....[30]....
        /*0408*/ 	.word	0x000008c0
        /*040c*/ 	.word	0x000000ff
        /*0410*/ 	.word	0x000000f0
        /*0414*/ 	.short	0x0100
        /*0416*/ 	.byte	0x06
	.zero		1


	//   ....[31]....
        /*0418*/ 	.word	0x00000b90
        /*041c*/ 	.word	0x00000003
        /*0420*/ 	.word	0x00000000
        /*0424*/ 	.short	0x010a
        /*0426*/ 	.byte	0xff
	.zero		1


	//   ....[32]....
        /*0428*/ 	.word	0x00000bb0
        /*042c*/ 	.word	0x00000003
        /*0430*/ 	.word	0x00000000
        /*0434*/ 	.short	0x010a
        /*0436*/ 	.byte	0xff
	.zero		1


	//   ....[33]....
        /*0438*/ 	.word	0x00000dc0
        /*043c*/ 	.word	0x00000003
        /*0440*/ 	.word	0x00000000
        /*0444*/ 	.short	0x010a
        /*0446*/ 	.byte	0xff
	.zero		1


	//   ....[34]....
        /*0448*/ 	.word	0x00000de0
        /*044c*/ 	.word	0x00000003
        /*0450*/ 	.word	0x00000000
        /*0454*/ 	.short	0x010a
        /*0456*/ 	.byte	0xff
	.zero		1


	//   ....[35]....
        /*0458*/ 	.word	0x00000ee0
        /*045c*/ 	.word	0x00000006
        /*0460*/ 	.word	0x00000000
        /*0464*/ 	.short	0x0101
        /*0466*/ 	.byte	0xff
	.zero		1


	//   ....[36]....
        /*0468*/ 	.word	0x000013e0
        /*046c*/ 	.word	0x00000004
        /*0470*/ 	.word	0x000000d8
        /*0474*/ 	.short	0x010a
        /*0476*/ 	.byte	0xff
	.zero		1


	//   ....[37]....
        /*0478*/ 	.word	0x000020c0
        /*047c*/ 	.word	0x00000004
        /*0480*/ 	.word	0x000000d0
        /*0484*/ 	.short	0x0107
        /*0486*/ 	.byte	0xff
	.zero		1


	//   ....[38]....
        /*0488*/ 	.word	0x000020f0
        /*048c*/ 	.word	0x00000004
        /*0490*/ 	.word	0x000000e8
        /*0494*/ 	.short	0x010a
        /*0496*/ 	.byte	0xff
	.zero		1


	//   ....[39]....
        /*0498*/ 	.word	0x00002df0
        /*049c*/ 	.word	0x00000004
        /*04a0*/ 	.word	0x000000e0
        /*04a4*/ 	.short	0x0107
        /*04a6*/ 	.byte	0xff
	.zero		1


	//   ....[40]....
        /*04a8*/ 	.word	0x00002ef0
        /*04ac*/ 	.word	0x000000ff
        /*04b0*/ 	.word	0x00000010
        /*04b4*/ 	.short	0x010a
        /*04b6*/ 	.byte	0x18
	.zero		1


	//   ....[41]....
        /*04b8*/ 	.word	0x00003160
        /*04bc*/ 	.word	0x00000004
        /*04c0*/ 	.word	0x00000030
        /*04c4*/ 	.short	0x010a
        /*04c6*/ 	.byte	0xff
	.zero		1


	//   ....[42]....
        /*04c8*/ 	.word	0x00003360
        /*04cc*/ 	.word	0x00000004
        /*04d0*/ 	.word	0x00000038
        /*04d4*/ 	.short	0x010a
        /*04d6*/ 	.byte	0xff
	.zero		1


	//   ....[43]....
        /*04d8*/ 	.word	0x00003430
        /*04dc*/ 	.word	0x00000004
        /*04e0*/ 	.word	0x00000058
        /*04e4*/ 	.short	0x010a
        /*04e6*/ 	.byte	0xff
	.zero		1


	//   ....[44]....
        /*04e8*/ 	.word	0x000034a0
        /*04ec*/ 	.word	0x00000004
        /*04f0*/ 	.word	0x00000088
        /*04f4*/ 	.short	0x010a
        /*04f6*/ 	.byte	0xff
	.zero		1


	//   ....[45]....
        /*04f8*/ 	.word	0x000034f0
        /*04fc*/ 	.word	0x00000004
        /*0500*/ 	.word	0x00000068
        /*0504*/ 	.short	0x010a
        /*0506*/ 	.byte	0xff
	.zero		1


	//   ....[46]....
        /*0508*/ 	.word	0x00003560
        /*050c*/ 	.word	0x00000004
        /*0510*/ 	.word	0x00000088
        /*0514*/ 	.short	0x010a
        /*0516*/ 	.byte	0xff
	.zero		1


	//   ....[47]....
        /*0518*/ 	.word	0x00003580
        /*051c*/ 	.word	0x00000004
        /*0520*/ 	.word	0x00000068
        /*0524*/ 	.short	0x010a
        /*0526*/ 	.byte	0xff
	.zero		1


	//   ....[48]....
        /*0528*/ 	.word	0x000035b0
        /*052c*/ 	.word	0x00000004
        /*0530*/ 	.word	0x00000018
        /*0534*/ 	.short	0x010a
        /*0536*/ 	.byte	0xff
	.zero		1


	//   ....[49]....
        /*0538*/ 	.word	0x00003610
        /*053c*/ 	.word	0x00000004
        /*0540*/ 	.word	0x00000038
        /*0544*/ 	.short	0x010a
        /*0546*/ 	.byte	0xff
	.zero		1


	//   ....[50]....
        /*0548*/ 	.word	0x00003670
        /*054c*/ 	.word	0x00000004
        /*0550*/ 	.word	0x000000d8
        /*0554*/ 	.short	0x010a
        /*0556*/ 	.byte	0xff
	.zero		1


	//   ....[51]....
        /*0558*/ 	.word	0x00003690
        /*055c*/ 	.word	0x00000004
        /*0560*/ 	.word	0x000000e8
        /*0564*/ 	.short	0x010a
        /*0566*/ 	.byte	0xff
	.zero		1


	//   ....[52]....
        /*0568*/ 	.word	0x00003730
        /*056c*/ 	.word	0x00000004
        /*0570*/ 	.word	0x000000b8
        /*0574*/ 	.short	0x010a
        /*0576*/ 	.byte	0xff
	.zero		1


	//   ....[53]....
        /*0578*/ 	.word	0x00003750
        /*057c*/ 	.word	0x00000004
        /*0580*/ 	.word	0x00000098
        /*0584*/ 	.short	0x010a
        /*0586*/ 	.byte	0xff
	.zero		1


	//   ....[54]....
        /*0588*/ 	.word	0x00003ae0
        /*058c*/ 	.word	0x00000002
        /*0590*/ 	.word	0x00000000
        /*0594*/ 	.short	0x010a
        /*0596*/ 	.byte	0xff
	.zero		1


	//   ....[55]....
        /*0598*/ 	.word	0x00003b10
        /*059c*/ 	.word	0x00000006
        /*05a0*/ 	.word	0x00000040
        /*05a4*/ 	.short	0x010a
        /*05a6*/ 	.byte	0xff
	.zero		1


	//   ....[56]....
        /*05a8*/ 	.word	0x00004460
        /*05ac*/ 	.word	0x00000002
        /*05b0*/ 	.word	0x000000a8
        /*05b4*/ 	.short	0x010a
        /*05b6*/ 	.byte	0xff
	.zero		1


	//   ....[57]....
        /*05b8*/ 	.word	0x000045f0
        /*05bc*/ 	.word	0x00000008
        /*05c0*/ 	.word	0x00000020
        /*05c4*/ 	.short	0x010a
        /*05c6*/ 	.byte	0xff
	.zero		1


	//   ....[58]....
        /*05c8*/ 	.word	0x00004620
        /*05cc*/ 	.word	0x00000000
        /*05d0*/ 	.word	0x00000070
        /*05d4*/ 	.short	0x010a
        /*05d6*/ 	.byte	0xff
	.zero		1


	//   ....[59]....
        /*05d8*/ 	.word	0x00004fc0
        /*05dc*/ 	.word	0x00000002
        /*05e0*/ 	.word	0x000000c0
        /*05e4*/ 	.short	0x010a
        /*05e6*/ 	.byte	0xff
	.zero		1


	//   ....[60]....
        /*05e8*/ 	.word	0x000051a0
        /*05ec*/ 	.word	0x00000002
        /*05f0*/ 	.word	0x00000060
        /*05f4*/ 	.short	0x010a
        /*05f6*/ 	.byte	0xff
	.zero		1


	//   ....[61]....
        /*05f8*/ 	.word	0x000057a0
        /*05fc*/ 	.word	0x00000000
        /*0600*/ 	.word	0x00000098
        /*0604*/ 	.short	0x010a
        /*0606*/ 	.byte	0xff
	.zero		1


	//   ....[62]....
        /*0608*/ 	.word	0x000057c0
        /*060c*/ 	.word	0x00000000
        /*0610*/ 	.word	0x000000a8
        /*0614*/ 	.short	0x010a
        /*0616*/ 	.byte	0xff
	.zero		1


	//   ....[63]....
        /*0618*/ 	.word	0x000057e0
        /*061c*/ 	.word	0x00000000
        /*0620*/ 	.word	0x000000b8
        /*0624*/ 	.short	0x010a
        /*0626*/ 	.byte	0xff
	.zero		1


	//   ....[64]....
        /*0628*/ 	.word	0x000058a0
        /*062c*/ 	.word	0x00000003
        /*0630*/ 	.word	0x000000d0
        /*0634*/ 	.short	0x010a
        /*0636*/ 	.byte	0xff
	.zero		1


	//   ....[65]....
        /*0638*/ 	.word	0x000058c0
        /*063c*/ 	.word	0x00000003
        /*0640*/ 	.word	0x000000e0
        /*0644*/ 	.short	0x010a
        /*0646*/ 	.byte	0xff
	.zero		1


	//   ....[66]....
        /*0648*/ 	.word	0x000058f0
        /*064c*/ 	.word	0x00000003
        /*0650*/ 	.word	0x000000d8
        /*0654*/ 	.short	0x0101
        /*0656*/ 	.byte	0xff
	.zero		1


	//   ....[67]....
        /*0658*/ 	.word	0x00005900
        /*065c*/ 	.word	0x00000003
        /*0660*/ 	.word	0x000000e8
        /*0664*/ 	.short	0x0101
        /*0666*/ 	.byte	0xff
	.zero		1


	//   ....[68]....
        /*0668*/ 	.word	0x00005970
        /*066c*/ 	.word	0x00000000
        /*0670*/ 	.word	0x000000c8
        /*0674*/ 	.short	0x010a
        /*0676*/ 	.byte	0xff
	.zero		1


	//   ....[69]....
        /*0678*/ 	.word	0x00005a60
        /*067c*/ 	.word	0x00000003
        /*0680*/ 	.word	0x000000b0
        /*0684*/ 	.short	0x010a
        /*0686*/ 	.byte	0xff
	.zero		1


	//   ....[70]....
        /*0688*/ 	.word	0x000065a0
        /*068c*/ 	.word	0x00000005
        /*0690*/ 	.word	0x00000000
        /*0694*/ 	.short	0x0101
        /*0696*/ 	.byte	0xff
	.zero		1


	//   ....[71]....
        /*0698*/ 	.word	0x00006830
        /*069c*/ 	.word	0x00000005
        /*06a0*/ 	.word	0x00000000
        /*06a4*/ 	.short	0x0101
        /*06a6*/ 	.byte	0xff
	.zero		1


	//   ....[72]....
        /*06a8*/ 	.word	0x00006840
        /*06ac*/ 	.word	0x00000004
        /*06b0*/ 	.word	0x000000f0
        /*06b4*/ 	.short	0x010a
        /*06b6*/ 	.byte	0xff
	.zero		1


	//   ....[73]....
        /*06b8*/ 	.word	0x00006af0
        /*06bc*/ 	.word	0x00000003
        /*06c0*/ 	.word	0x00000000
        /*06c4*/ 	.short	0x010a
        /*06c6*/ 	.byte	0xff
	.zero		1


	//   ....[74]....
        /*06c8*/ 	.word	0x00006b50
        /*06cc*/ 	.word	0x00000003
        /*06d0*/ 	.word	0x00000000
        /*06d4*/ 	.short	0x010a
        /*06d6*/ 	.byte	0xff
	.zero		1


	//   ....[75]....
        /*06d8*/ 	.word	0x00006bc0
        /*06dc*/ 	.word	0x00000004
        /*06e0*/ 	.word	0x000000d8
        /*06e4*/ 	.short	0x010a
        /*06e6*/ 	.byte	0xff
	.zero		1


	//   ....[76]....
        /*06e8*/ 	.word	0x00006c30
        /*06ec*/ 	.word	0x00000004
        /*06f0*/ 	.word	0x000000e8
        /*06f4*/ 	.short	0x010a
        /*06f6*/ 	.byte	0xff
	.zero		1


	//   ....[77]....
        /*06f8*/ 	.word	0x00006ca0
        /*06fc*/ 	.word	0x00000002
        /*0700*/ 	.word	0x00000010
        /*0704*/ 	.short	0x010a
        /*0706*/ 	.byte	0xff
	.zero		1


	//   ....[78]....
        /*0708*/ 	.word	0x00006d10
        /*070c*/ 	.word	0x00000004
        /*0710*/ 	.word	0x00000030
        /*0714*/ 	.short	0x010a
        /*0716*/ 	.byte	0xff
	.zero		1


	//   ....[79]....
        /*0718*/ 	.word	0x00006d80
        /*071c*/ 	.word	0x00000004
        /*0720*/ 	.word	0x00000038
        /*0724*/ 	.short	0x010a
        /*0726*/ 	.byte	0xff
	.zero		1


	//   ....[80]....
        /*0728*/ 	.word	0x00006df0
        /*072c*/ 	.word	0x00000004
        /*0730*/ 	.word	0x00000058
        /*0734*/ 	.short	0x010a
        /*0736*/ 	.byte	0xff
	.zero		1


	//   ....[81]....
        /*0738*/ 	.word	0x00006e60
        /*073c*/ 	.word	0x00000004
        /*0740*/ 	.word	0x00000088
        /*0744*/ 	.short	0x010a
        /*0746*/ 	.byte	0xff
	.zero		1


	//   ....[82]....
        /*0748*/ 	.word	0x00006ed0
        /*074c*/ 	.word	0x00000004
        /*0750*/ 	.word	0x00000068
        /*0754*/ 	.short	0x010a
        /*0756*/ 	.byte	0xff
	.zero		1


	//   ....[83]....
        /*0758*/ 	.word	0x00006f40
        /*075c*/ 	.word	0x00000004
        /*0760*/ 	.word	0x00000088
        /*0764*/ 	.short	0x010a
        /*0766*/ 	.byte	0xff
	.zero		1


	//   ....[84]....
        /*0768*/ 	.word	0x00006fb0
        /*076c*/ 	.word	0x00000004
        /*0770*/ 	.word	0x00000068
        /*0774*/ 	.short	0x010a
        /*0776*/ 	.byte	0xff
	.zero		1


	//   ....[85]....
        /*0778*/ 	.word	0x00007000
        /*077c*/ 	.word	0x00000004
        /*0780*/ 	.word	0x00000018
        /*0784*/ 	.short	0x010a
        /*0786*/ 	.byte	0xff
	.zero		1


	//   ....[86]....
        /*0788*/ 	.word	0x00007050
        /*078c*/ 	.word	0x00000004
        /*0790*/ 	.word	0x00000038
        /*0794*/ 	.short	0x010a
        /*0796*/ 	.byte	0xff
	.zero		1


	//   ....[87]....
        /*0798*/ 	.word	0x000070a0
        /*079c*/ 	.word	0x00000004
        /*07a0*/ 	.word	0x000000d8
        /*07a4*/ 	.short	0x010a
        /*07a6*/ 	.byte	0xff
	.zero		1


	//   ....[88]....
        /*07a8*/ 	.word	0x000070f0
        /*07ac*/ 	.word	0x00000004
        /*07b0*/ 	.word	0x000000e8
        /*07b4*/ 	.short	0x010a
        /*07b6*/ 	.byte	0xff
	.zero		1


	//   ....[89]....
        /*07b8*/ 	.word	0x00007160
        /*07bc*/ 	.word	0x00000004
        /*07c0*/ 	.word	0x000000b8
        /*07c4*/ 	.short	0x010a
        /*07c6*/ 	.byte	0xff
	.zero		1


	//   ....[90]....
        /*07c8*/ 	.word	0x000071d0
        /*07cc*/ 	.word	0x00000004
        /*07d0*/ 	.word	0x00000098
        /*07d4*/ 	.short	0x010a
        /*07d6*/ 	.byte	0xff
	.zero		1


	//   ....[91]....
        /*07d8*/ 	.word	0x00007230
        /*07dc*/ 	.word	0x00000002
        /*07e0*/ 	.word	0x00000000
        /*07e4*/ 	.short	0x010a
        /*07e6*/ 	.byte	0xff
	.zero		1


	//   ....[92]....
        /*07e8*/ 	.word	0x000072a0
        /*07ec*/ 	.word	0x00000006
        /*07f0*/ 	.word	0x00000040
        /*07f4*/ 	.short	0x010a
        /*07f6*/ 	.byte	0xff
	.zero		1


	//   ....[93]....
        /*07f8*/ 	.word	0x00007310
        /*07fc*/ 	.word	0x00000002
        /*0800*/ 	.word	0x000000a8
        /*0804*/ 	.short	0x010a
        /*0806*/ 	.byte	0xff
	.zero		1


	//   ....[94]....
        /*0808*/ 	.word	0x00007370
        /*080c*/ 	.word	0x00000008
        /*0810*/ 	.word	0x00000020
        /*0814*/ 	.short	0x010a
        /*0816*/ 	.byte	0xff
	.zero		1


	//   ....[95]....
        /*0818*/ 	.word	0x000073d0
        /*081c*/ 	.word	0x00000000
        /*0820*/ 	.word	0x00000070
        /*0824*/ 	.short	0x010a
        /*0826*/ 	.byte	0xff
	.zero		1


	//   ....[96]....
        /*0828*/ 	.word	0x00007420
        /*082c*/ 	.word	0x00000002
        /*0830*/ 	.word	0x000000c0
        /*0834*/ 	.short	0x010a
        /*0836*/ 	.byte	0xff
	.zero		1


	//   ....[97]....
        /*0838*/ 	.word	0x00007480
        /*083c*/ 	.word	0x00000002
        /*0840*/ 	.word	0x00000060
        /*0844*/ 	.short	0x010a
        /*0846*/ 	.byte	0xff
	.zero		1


	//   ....[98]....
        /*0848*/ 	.word	0x000074e0
        /*084c*/ 	.word	0x00000000
        /*0850*/ 	.word	0x00000098
        /*0854*/ 	.short	0x010a
        /*0856*/ 	.byte	0xff
	.zero		1


	//   ....[99]....
        /*0858*/ 	.word	0x00007550
        /*085c*/ 	.word	0x00000000
        /*0860*/ 	.word	0x000000a8
        /*0864*/ 	.short	0x010a
        /*0866*/ 	.byte	0xff
	.zero		1


	//   ....[100]....
        /*0868*/ 	.word	0x000075b0
        /*086c*/ 	.word	0x00000000
        /*0870*/ 	.word	0x000000b8
        /*0874*/ 	.short	0x010a
        /*0876*/ 	.byte	0xff
	.zero		1


	//   ....[101]....
        /*0878*/ 	.word	0x00007600
        /*087c*/ 	.word	0x00000003
        /*0880*/ 	.word	0x000000d0
        /*0884*/ 	.short	0x010a
        /*0886*/ 	.byte	0xff
	.zero		1


	//   ....[102]....
        /*0888*/ 	.word	0x00007650
        /*088c*/ 	.word	0x00000003
        /*0890*/ 	.word	0x000000e0
        /*0894*/ 	.short	0x010a
        /*0896*/ 	.byte	0xff
	.zero		1


	//   ....[103]....
        /*0898*/ 	.word	0x000076c0
        /*089c*/ 	.word	0x00000000
        /*08a0*/ 	.word	0x000000c8
        /*08a4*/ 	.short	0x010a
        /*08a6*/ 	.byte	0xff
	.zero		1


	//   ....[104]....
        /*08a8*/ 	.word	0x00007710
        /*08ac*/ 	.word	0x00000003
        /*08b0*/ 	.word	0x000000b0
        /*08b4*/ 	.short	0x010a
        /*08b6*/ 	.byte	0xff
	.zero		1


	//   ....[105]....
        /*08b8*/ 	.word	0x00007760
        /*08bc*/ 	.word	0x00000004
        /*08c0*/ 	.word	0x000000f0
        /*08c4*/ 	.short	0x010a
        /*08c6*/ 	.byte	0xff
	.zero		1


	//----- nvinfo : EIATTR_NUM_MBARRIERS
	.align		4
.L_190:
        /*08c8*/ 	.byte	0x03, 0x38
        /*08ca*/ 	.short	0x001f


	//----- nvinfo : EIATTR_EXIT_INSTR_OFFSETS
	.align		4
        /*08cc*/ 	.byte	0x04, 0x1c
        /*08ce*/ 	.short	(.L_192 - .L_191)


	//   ....[0]....
.L_191:
        /*08d0*/ 	.word	0x00006740


	//   ....[1]....
        /*08d4*/ 	.word	0x00006ad0


	//----- nvinfo : EIATTR_REQNTID
	.align		4
.L_192:
        /*08d8*/ 	.byte	0x04, 0x10
        /*08da*/ 	.short	(.L_194 - .L_193)
.L_193:
        /*08dc*/ 	.word	0x00000180
        /*08e0*/ 	.word	0x00000001
        /*08e4*/ 	.word	0x00000001


	//----- nvinfo : EIATTR_CRS_STACK_SIZE
	.align		4
.L_194:
        /*08e8*/ 	.byte	0x04, 0x1e
        /*08ea*/ 	.short	(.L_196 - .L_195)
.L_195:
        /*08ec*/ 	.word	0x00000000


	//----- nvinfo : EIATTR_CBANK_PARAM_SIZE
	.align		4
.L_196:
        /*08f0*/ 	.byte	0x03, 0x19
        /*08f2*/ 	.short	0x048c


	//----- nvinfo : EIATTR_PARAM_CBANK
	.align		4
        /*08f4*/ 	.byte	0x04, 0x0a
        /*08f6*/ 	.short	(.L_198 - .L_197)
	.align		4
.L_197:
        /*08f8*/ 	.word	index@(.nv.constant0.kernel_cutlass_kernel_cudnnsdpabwdfmha_dq_d256_sm100BlackwellFusedAttentionDQKernel_object_at_____Int32_Int32_Int32_TiledMMA_ThrLayoutVMNK21111000_PermutationMNK____MMAAtom_ThrID21_ShapeM_1)
        /*08fc*/ 	.short	0x0380
        /*08fe*/ 	.short	0x048c


	//----- nvinfo : EIATTR_SW_WAR
	.align		4
.L_198:
        /*0900*/ 	.byte	0x04, 0x36
        /*0902*/ 	.short	(.L_200 - .L_199)
.L_199:
        /*0904*/ 	.word	0x00000008
.L_200:


//--------------------- .nv.info.kernel_cutlass_sum_OdO_cudnnsdpabwdfmha_backward_sm100_2kernelBlackwellFusedMultiHeadAttentionBackward_object_at__tensorptrf16gmemalign64o409625620481256div64_tensorptrf16gmemalign64o4096_0 --------------------------
	.section	.nv.info.kernel_cutlass_sum_OdO_cudnnsdpabwdfmha_backward_sm100_2kernelBlackwellFusedMultiHeadAttentionBackward_object_at__tensorptrf16gmemalign64o409625620481256div64_tensorptrf16gmemalign64o4096_0,"",@"SHT_CUDA_INFO"
	.sectionflags	@""
	.align	4


	//----- nvinfo : EIATTR_CUDA_API_VERSION
	.align		4
        /*0000*/ 	.byte	0x04, 0x37
        /*0002*/ 	.short	(.L_202 - .L_201)
.L_201:
        /*0004*/ 	.word	0x00000081


	//----- nvinfo : EIATTR_KPARAM_INFO
	.align		4
.L_202:
        /*0008*/ 	.byte	0x04, 0x17
        /*000a*/ 	.short	(.L_204 - .L_203)
.L_203:
        /*000c*/ 	.word	0x00000000
        /*0010*/ 	.short	0x000c
        /*0012*/ 	.short	0x00b4
        /*0014*/ 	.byte	0x00, 0xf0, 0x11, 0x00


	//----- nvinfo : EIATTR_KPARAM_INFO
	.align		4
.L_204:
        /*0018*/ 	.byte	0x04, 0x17
        /*001a*/ 	.short	(.L_206 - .L_205)
.L_205:
        /*001c*/ 	.word	0x00000000
        /*0020*/ 	.short	0x000b
        /*0022*/ 	.short	0x00b0
        /*0024*/ 	.byte	0x00, 0xf0, 0x11, 0x00


	//----- nvinfo : EIATTR_KPARAM_INFO
	.align		4
.L_206:
        /*0028*/ 	.byte	0x04, 0x17
        /*002a*/ 	.short	(.L_208 - .L_207)
.L_207:
        /*002c*/ 	.word	0x00000000
        /*0030*/ 	.short	0x000a
        /*0032*/ 	.short	0x00ac
        /*0034*/ 	.byte	0x00, 0xf0, 0x11, 0x00


	//----- nvinfo : EIATTR_KPARAM_INFO
	.align		4
.L_208:
        /*0038*/ 	.byte	0x04, 0x17
        /*003a*/ 	.short	(.L_210 - .L_209)
.L_209:
        /*003c*/ 	.word	0x00000000
        /*0040*/ 	.short	0x0009
        /*0042*/ 	.short	0x00a8
        /*0044*/ 	.byte	0x00, 0xf0, 0x11, 0x00


	//----- nvinfo : EIATTR_KPARAM_INFO
	.align		4
.L_210:
        /*0048*/ 	.byte	0x04, 0x17
        /*004a*/ 	.short	(.L_212 - .L_211)
.L_211:
        /*004c*/ 	.word	0x00000000
        /*0050*/ 	.short	0x0008
        /*0052*/ 	.short	0x00a4
        /*0054*/ 	.byte	0x00, 0xf0, 0x11, 0x00


	//----- nvinfo : EIATTR_KPARAM_INFO
	.align		4
.L_212:
        /*0058*/ 	.byte	0x04, 0x17
        /*005a*/ 	.short	(.L_214 - .L_213)
.L_213:
        /*005c*/ 	.word	0x00000000
        /*0060*/ 	.short	0x0007
        /*0062*/ 	.short	0x00a0
        /*0064*/ 	.byte	0x00, 0xf0, 0x11, 0x00


	//----- nvinfo : EIATTR_KPARAM_INFO
	.align		4
.L_214:
        /*0068*/ 	.byte	0x04, 0x17
        /*006a*/ 	.short	(.L_216 - .L_215)
.L_215:
        /*006c*/ 	.word	0x00000000
        /*0070*/ 	.short	0x0006
        /*0072*/ 	.short	0x009c
        /*0074*/ 	.byte	0x00, 0xf0, 0x11, 0x00


	//----- nvinfo : EIATTR_KPARAM_INFO
	.align		4
.L_216:
        /*0078*/ 	.byte	0x04, 0x17
        /*007a*/ 	.short	(.L_218 - .L_217)
.L_217:
        /*007c*/ 	.word	0x00000000
        /*0080*/ 	.short	0x0005
        /*0082*/ 	.short	0x0098
        /*0084*/ 	.byte	0x00, 0xf0, 0x11, 0x00


	//----- nvinfo : EIATTR_KPARAM_INFO
	.align		4
.L_218:
        /*0088*/ 	.byte	0x04, 0x17
        /*008a*/ 	.short	(.L_220 - .L_219)
.L_219:
        /*008c*/ 	.word	0x00000000
        /*0090*/ 	.short	0x0004
        /*0092*/ 	.short	0x0078
        /*0094*/ 	.byte	0x00, 0xf0, 0x81, 0x00


	//----- nvinfo : EIATTR_KPARAM_INFO
	.align		4
.L_220:
        /*0098*/ 	.byte	0x04, 0x17
        /*009a*/ 	.short	(.L_222 - .L_221)
.L_221:
        /*009c*/ 	.word	0x00000000
        /*00a0*/ 	.short	0x0003
        /*00a2*/ 	.short	0x0060
        /*00a4*/ 	.byte	0x00, 0xf0, 0x61, 0x00


	//----- nvinfo : EIATTR_KPARAM_INFO
	.align		4
.L_222:
        /*00a8*/ 	.byte	0x04, 0x17
        /*00aa*/ 	.short	(.L_224 - .L_223)
.L_223:
        /*00ac*/ 	.word	0x00000000
        /*00b0*/ 	.short	0x0002
        /*00b2*/ 	.short	0x0040
        /*00b4*/ 	.byte	0x00, 0xf0, 0x81, 0x00


	//----- nvinfo : EIATTR_KPARAM_INFO
	.align		4
.L_224:
        /*00b8*/ 	.byte	0x04, 0x17
        /*00ba*/ 	.short	(.L_226 - .L_225)
.L_225:
        /*00bc*/ 	.word	0x00000000
        /*00c0*/ 	.short	0x0001
        /*00c2*/ 	.short	0x0020
        /*00c4*/ 	.byte	0x00, 0xf0, 0x81, 0x00


	//----- nvinfo : EIATTR_KPARAM_INFO
	.align		4
.L_226:
        /*00c8*/ 	.byte	0x04, 0x17
        /*00ca*/ 	.short	(.L_228 - .L_227)
.L_227:
        /*00cc*/ 	.word	0x00000000
        /*00d0*/ 	.short	0x0000
        /*00d2*/ 	.short	0x0000
        /*00d4*/ 	.byte	0x00, 0xf0, 0x81, 0x00


	//----- nvinfo : EIATTR_SPARSE_MMA_MASK
	.align		4
.L_228:
        /*00d8*/ 	.byte	0x03, 0x50
        /*00da*/ 	.short	0x0000


	//----- nvinfo : EIATTR_MAXREG_COUNT
	.align		4
        /*00dc*/ 	.byte	0x03, 0x1b
        /*00de*/ 	.short	0x00ff


	//----- nvinfo : EIATTR_COOP_GROUP_MASK_REGIDS
	.align		4
        /*00e0*/ 	.byte	0x04, 0x29
        /*00e2*/ 	.short	(.L_230 - .L_229)


	//   ....[0]....
.L_229:
        /*00e4*/ 	.word	0xffffffff


	//   ....[1]....
        /*00e8*/ 	.word	0xffffffff


	//   ....[2]....
        /*00ec*/ 	.word	0xffffffff


	//----- nvinfo : EIATTR_COOP_GROUP_INSTR_OFFSETS
	.align		4
.L_230:
        /*00f0*/ 	.byte	0x04, 0x28
        /*00f2*/ 	.short	(.L_232 - .L_231)


	//   ....[0]....
.L_231:
        /*00f4*/ 	.word	0x000006e0


	//   ....[1]....
        /*00f8*/ 	.word	0x00000710


	//   ....[2]....
        /*00fc*/ 	.word	0x00000730


	//----- nvinfo : EIATTR_VRC_CTA_INIT_COUNT
	.align		4
.L_232:
        /*0100*/ 	.byte	0x02, 0x4a
	.zero		1
	.zero		1


	//----- nvinfo : EIATTR_EXIT_INSTR_OFFSETS
	.align		4
        /*0104*/ 	.byte	0x04, 0x1c
        /*0106*/ 	.short	(.L_234 - .L_233)


	//   ....[0]....
.L_233:
        /*0108*/ 	.word	0x00000030


	//   ....[1]....
        /*010c*/ 	.word	0x00000080


	//   ....[2]....
        /*0110*/ 	.word	0x00000750


	//   ....[3]....
        /*0114*/ 	.word	0x00000dd0


	//----- nvinfo : EIATTR_REQNTID
	.align		4
.L_234:
        /*0118*/ 	.byte	0x04, 0x10
        /*011a*/ 	.short	(.L_236 - .L_235)
.L_235:
        /*011c*/ 	.word	0x00000008
        /*0120*/ 	.word	0x00000010
        /*0124*/ 	.word	0x00000001


	//----- nvinfo : EIATTR_CRS_STACK_SIZE
	.align		4
.L_236:
        /*0128*/ 	.byte	0x04, 0x1e
        /*012a*/ 	.short	(.L_238 - .L_237)
.L_237:
        /*012c*/ 	.word	0x00000000


	//----- nvinfo : EIATTR_CBANK_PARAM_SIZE
	.align		4
.L_238:
        /*0130*/ 	.byte	0x03, 0x19
        /*0132*/ 	.short	0x00b8


	//----- nvinfo : EIATTR_PARAM_CBANK
	.align		4
        /*0134*/ 	.byte	0x04, 0x0a
        /*0136*/ 	.short	(.L_240 - .L_239)
	.align		4
.L_239:
        /*0138*/ 	.word	index@(.nv.constant0.kernel_cutlass_sum_OdO_cudnnsdpabwdfmha_backward_sm100_2kernelBlackwellFusedMultiHeadAttentionBackward_object_at__tensorptrf16gmemalign64o409625620481256div64_tensorptrf16gmemalign64o4096_0)
        /*013c*/ 	.short	0x0380
        /*013e*/ 	.short	0x00b8


	//----- nvinfo : EIATTR_SW_WAR
	.align		4
.L_240:
        /*0140*/ 	.byte	0x04, 0x36
        /*0142*/ 	.short	(.L_242 - .L_241)
.L_241:
        /*0144*/ 	.word	0x00000008
.L_242:


//--------------------- .nv.callgraph             --------------------------
	.section	.nv.callgraph,"",@"SHT_CUDA_CALLGRAPH"
	.align	4
	.sectionentsize	8
	.align		4
        /*0000*/ 	.word	0x00000000
	.align		4
        /*0004*/ 	.word	0xffffffff
	.align		4
        /*0008*/ 	.word	0x00000000
	.align		4
        /*000c*/ 	.word	0xfffffffe
	.align		4
        /*0010*/ 	.word	0x00000000
	.align		4
        /*0014*/ 	.word	0xfffffffd
	.align		4
        /*0018*/ 	.word	0x00000000
	.align		4
        /*001c*/ 	.word	0xfffffffc


//--------------------- .text.kernel_cutlass_dkdv_bwd_cudnnsdpabwdfmha_dkdv_d256_sm100BlackwellFusedAttentionDKDVKernel_object_at__TiledMMA_ThrLayoutVMNK21111000_PermutationMNK____MMAAtom_ThrID21_ShapeMNK2566416_TVLay_2 --------------------------
	.section	.text.kernel_cutlass_dkdv_bwd_cudnnsdpabwdfmha_dkdv_d256_sm100BlackwellFusedAttentionDKDVKernel_object_at__TiledMMA_ThrLayoutVMNK21111000_PermutationMNK____MMAAtom_ThrID21_ShapeMNK2566416_TVLay_2,"ax",@progbits
	.align	128
        .global         kernel_cutlass_dkdv_bwd_cudnnsdpabwdfmha_dkdv_d256_sm100BlackwellFusedAttentionDKDVKernel_object_at__TiledMMA_ThrLayoutVMNK21111000_PermutationMNK____MMAAtom_ThrID21_ShapeMNK2566416_TVLay_2
        .type           kernel_cutlass_dkdv_bwd_cudnnsdpabwdfmha_dkdv_d256_sm100BlackwellFusedAttentionDKDVKernel_object_at__TiledMMA_ThrLayoutVMNK21111000_PermutationMNK____MMAAtom_ThrID21_ShapeMNK2566416_TVLay_2,@function
        .size           kernel_cutlass_dkdv_bwd_cudnnsdpabwdfmha_dkdv_d256_sm100BlackwellFusedAttentionDKDVKernel_object_at__TiledMMA_ThrLayoutVMNK21111000_PermutationMNK____MMAAtom_ThrID21_ShapeMNK2566416_TVLay_2,(.L_x_541 - kernel_cutlass_dkdv_bwd_cudnnsdpabwdfmha_dkdv_d256_sm100BlackwellFusedAttentionDKDVKernel_object_at__TiledMMA_ThrLayoutVMNK21111000_PermutationMNK____MMAAtom_ThrID21_ShapeMNK2566416_TVLay_2)
        .other          kernel_cutlass_dkdv_bwd_cudnnsdpabwdfmha_dkdv_d256_sm100BlackwellFusedAttentionDKDVKernel_object_at__TiledMMA_ThrLayoutVMNK21111000_PermutationMNK____MMAAtom_ThrID21_ShapeMNK2566416_TVLay_2,@"STO_CUDA_ENTRY STV_DEFAULT"
kernel_cutlass_dkdv_bwd_cudnnsdpabwdfmha_dkdv_d256_sm100BlackwellFusedAttentionDKDVKernel_object_at__TiledMMA_ThrLayoutVMNK21111000_PermutationMNK____MMAAtom_ThrID21_ShapeMNK2566416_TVLay_2:
.text.kernel_cutlass_dkdv_bwd_cudnnsdpabwdfmha_dkdv_d256_sm100BlackwellFusedAttentionDKDVKernel_object_at__TiledMMA_ThrLayoutVMNK21111000_PermutationMNK____MMAAtom_ThrID21_ShapeMNK2566416_TVLay_2:
[----:B------:R-:W0:Y:S08]  /*0000*/  LDC R1, c[0x0][0x37c] ;  /* 0x0000df00ff017b82 */ /* 0x000e300000000800 */
[----:B------:R-:W1:Y:S01]  /*0010*/  LDC.U8 R4, c[0x0][0x38b] ;  /* 0x0000e2c0ff047b82 */ /* 0x000e620000000000 */
[----:B------:R-:W2:Y:S01]  /*0020*/  S2R R23, SR_TID.X ;  /* 0x0000000000177919 */ /* 0x000ea20000002100 */
[----:B------:R-:W-:Y:S01]  /*0030*/  LOP3.LUT R0, R0, 0xfffffffb, RZ, 0xc0, !PT ;  /* 0xfffffffb00007812 */ /* 0x000fe200078ec0ff */
[----:B0-----:R-:W-:Y:S01]  /*0040*/  VIADD R1, R1, 0xfffffe70 ;  /* 0xfffffe7001017836 */ /* 0x001fe20000000000 */
[----:B------:R-:W0:Y:S04]  /*0050*/  S2R R107, SR_CTAID.X ;  /* 0x00000000006b7919 */ /* 0x000e280000002500 */
[----:B------:R-:W3:Y:S08]  /*0060*/  LDC.U8 R3, c[0x0][0x38a] ;  /* 0x0000e280ff037b82 */ /* 0x000ef00000000000 */
[----:B------:R-:W4:Y:S01]  /*0070*/  LDC.U8 R6, c[0x0][0x388] ;  /* 0x0000e200ff067b82 */ /* 0x000f220000000000 */
[----:B-1----:R-:W-:-:S07]  /*0080*/  LOP3.LUT R12, R4, 0x1, RZ, 0xc0, !PT ;  /* 0x00000001040c7812 */ /* 0x002fce00078ec0ff */
[----:B------:R-:W1:Y:S01]  /*0090*/  LDC.U8 R2, c[0x0][0x386] ;  /* 0x0000e180ff027b82 */ /* 0x000e620000000000 */
[----:B------:R-:W-:Y:S02]  /*00a0*/  ISETP.NE.U32.AND P2, PT, R12, 0x1, PT ;  /* 0x000000010c00780c */ /* 0x000fe40003f45070 */
[----:B---3--:R-:W-:-:S05]  /*00b0*/  LOP3.LUT R11, R3, 0x1, RZ, 0xc0, !PT ;  /* 0x00000001030b7812 */ /* 0x008fca00078ec0ff */
[----:B------:R-:W3:Y:S01]  /*00c0*/  LDC.U8 R7, c[0x0][0x385] ;  /* 0x0000e140ff077b82 */ /* 0x000ee20000000000 */
[----:B--2---:R-:W-:Y:S02]  /*00d0*/  SHF.R.U32.HI R15, RZ, 0x5, R23 ;  /* 0x00000005ff0f7819 */ /* 0x004fe40000011617 */
[----:B------:R-:W-:-:S03]  /*00e0*/  ISETP.NE.U32.AND P1, PT, R11, 0x1, PT ;  /* 0x000000010b00780c */ /* 0x000fc60003f25070 */
[----:B------:R2:W-:Y:S01]  /*00f0*/  STL [R1+0x110], R15 ;  /* 0x0001100f01007387 */ /* 0x0005e20000100800 */
[----:B----4-:R-:W-:Y:S01]  /*0100*/  LOP3.LUT R65, R6, 0x1, RZ, 0xc0, !PT ;  /* 0x0000000106417812 */ /* 0x010fe200078ec0ff */
[----:B------:R-:W4:Y:S01]  /*0110*/  LDC.U8 R8, c[0x0][0x384] ;  /* 0x0000e100ff087b82 */ /* 0x000f220000000000 */
[----:B------:R-:W-:-:S04]  /*0120*/  @P2 LOP3.LUT R0, R0, 0x4, RZ, 0xfc, !PT ;  /* 0x0000000400002812 */ /* 0x000fc800078efcff */
[----:B------:R-:W-:-:S03]  /*0130*/  LOP3.LUT R0, R0, 0xfffffffd, RZ, 0xc0, !PT ;  /* 0xfffffffd00007812 */ /* 0x000fc600078ec0ff */
[----:B------:R-:W5:Y:S01]  /*0140*/  LDC.U8 R5, c[0x0][0x387] ;  /* 0x0000e1c0ff057b82 */ /* 0x000f620000000000 */
[----:B------:R-:W-:Y:S02]  /*0150*/  @P1 LOP3.LUT R0, R0, 0x2, RZ, 0xfc, !PT ;  /* 0x0000000200001812 */ /* 0x000fe400078efcff */
[----:B------:R-:W-:Y:S02]  /*0160*/  ISETP.NE.U32.AND P1, PT, R65, 0x1, PT ;  /* 0x000000014100780c */ /* 0x000fe40003f25070 */
[----:B-1----:R-:W-:Y:S02]  /*0170*/  LOP3.LUT R2, R2, 0x1, RZ, 0xc0, !PT ;  /* 0x0000000102027812 */ /* 0x002fe400078ec0ff */
[----:B------:R-:W-:Y:S01]  /*0180*/  LOP3.LUT R0, R0, 0xfffffffe, RZ, 0xc0, !PT ;  /* 0xfffffffe00007812 */ /* 0x000fe200078ec0ff */
[----:B------:R-:W1:Y:S01]  /*0190*/  LDC.U8 R9, c[0x0][0x382] ;  /* 0x0000e080ff097b82 */ /* 0x000e620000000000 */
[----:B------:R-:W-:Y:S02]  /*01a0*/  ISETP.EQ.U32.AND P0, PT, R2, 0x1, PT ;  /* 0x000000010200780c */ /* 0x000fe40003f02070 */
[----:B---3--:R-:W-:-:S04]  /*01b0*/  LOP3.LUT R3, R7, 0x1, RZ, 0xc0, !PT ;  /* 0x0000000107037812 */ /* 0x008fc800078ec0ff */
[----:B------:R-:W-:Y:S01]  /*01c0*/  ISETP.NE.U32.AND P4, PT, R3, 0x1, PT ;  /* 0x000000010300780c */ /* 0x000fe20003f85070 */
[----:B------:R-:W3:Y:S01]  /*01d0*/  LDC.U8 R10, c[0x0][0x381] ;  /* 0x0000e040ff0a7b82 */ /* 0x000ee20000000000 */
[----:B------:R-:W-:Y:S02]  /*01e0*/  @P1 LOP3.LUT R0, R0, 0x1, RZ, 0xfc, !PT ;  /* 0x0000000100001812 */ /* 0x000fe400078efcff */
[----:B------:R-:W-:Y:S02]  /*01f0*/  ISETP.NE.AND P1, PT, R15, 0x9, PT ;  /* 0x000000090f00780c */ /* 0x000fe40003f25270 */
[----:B----4-:R-:W-:Y:S01]  /*0200*/  LOP3.LUT R2, R8, 0x1, RZ, 0xc0, !PT ;  /* 0x0000000108027812 */ /* 0x010fe200078ec0ff */
[----:B------:R-:W-:Y:S02]  /*0210*/  VOTEU.ANY UP1, P0 ;  /* 0x0000000000ff7886 */ /* 0x000fe40000020100 */
[----:B------:R-:W4:Y:S01]  /*0220*/  LDC R12, c[0x0][0x360] ;  /* 0x0000d800ff0c7b82 */ /* 0x000f220000000800 */
[----:B------:R-:W-:-:S02]  /*0230*/  ISETP.NE.U32.AND P5, PT, R2, 0x1, PT ;  /* 0x000000010200780c */ /* 0x000fc40003fa5070 */
[----:B-----5:R-:W-:-:S04]  /*0240*/  LOP3.LUT R4, R5, 0x1, RZ, 0xc0, !PT ;  /* 0x0000000105047812 */ /* 0x020fc800078ec0ff */
[----:B------:R-:W-:Y:S01]  /*0250*/  ISETP.NE.U32.AND P6, PT, R4, 0x1, PT ;  /* 0x000000010400780c */ /* 0x000fe20003fc5070 */
[----:B------:R-:W0:Y:S01]  /*0260*/  S2UR UR60, SR_CTAID.Y ;  /* 0x00000000003c79c3 */ /* 0x000e220000002600 */
[----:B-1----:R-:W-:-:S04]  /*0270*/  LOP3.LUT R3, R9, 0x1, RZ, 0xc0, !PT ;  /* 0x0000000109037812 */ /* 0x002fc800078ec0ff */
[----:B------:R-:W-:Y:S02]  /*0280*/  ISETP.NE.U32.AND P2, PT, R3, 0x1, PT ;  /* 0x000000010300780c */ /* 0x000fe40003f45070 */
[----:B---3--:R-:W-:Y:S01]  /*0290*/  LOP3.LUT R2, R10, 0x1, RZ, 0xc0, !PT ;  /* 0x000000010a027812 */ /* 0x008fe200078ec0ff */
[----:B------:R-:W1:Y:S03]  /*02a0*/  S2UR UR54, SR_CTAID.Z ;  /* 0x00000000003679c3 */ /* 0x000e660000002700 */
[----:B------:R-:W-:Y:S01]  /*02b0*/  ISETP.NE.U32.AND P3, PT, R2, 0x1, PT ;  /* 0x000000010200780c */ /* 0x000fe20003f65070 */
[----:B0-2---:R-:W-:-:S12]  /*02c0*/  @P1 BRA `(.L_x_0) ;  /* 0x0000000000841947 */ /* 0x005fd80003800000 */
[----:B------:R-:W0:Y:S01]  /*02d0*/  LDC.64 R16, c[0x0][0x348] ;  /* 0x0000d200ff107b82 */ /* 0x000e220000000a00 */
[----:B------:R-:W-:Y:S01]  /*02e0*/  UPLOP3.LUT UP0, UPT, UPT, UPT, UPT, 0x40, 0x4 ;  /* 0x000000000004789c */ /* 0x000fe20003f0e870 */
[----:B0-----:R-:W-:-:S04]  /*02f0*/  IADD3 R14, P0, PT, R16, 0x40, RZ ;  /* 0x00000040100e7810 */ /* 0x001fc80007f1e0ff */
[----:B------:R-:W-:Y:S01]  /*0300*/  R2UR UR14, R14 ;  /* 0x000000000e0e72ca */ /* 0x000fe200000e0000 */
[----:B------:R-:W-:Y:S01]  /*0310*/  IMAD.X R13, RZ, RZ, R17, P0 ;  /* 0x000000ffff0d7224 */ /* 0x000fe200000e0611 */
[----:B------:R-:W-:-:S04]  /*0320*/  IADD3 R11, P0, PT, R16, 0x1c0, RZ ;  /* 0x000001c0100b7810 */ /* 0x000fc80007f1e0ff */
[----:B------:R-:W-:Y:S01]  /*0330*/  R2UR UR15, R13 ;  /* 0x000000000d0f72ca */ /* 0x000fe200000e0000 */
[--C-:B------:R-:W-:Y:S01]  /*0340*/  IMAD.X R10, RZ, RZ, R17.reuse, P0 ;  /* 0x000000ffff0a7224 */ /* 0x100fe200000e0611 */
[----:B------:R-:W-:Y:S02]  /*0350*/  IADD3 R9, P0, PT, R16, 0x280, RZ ;  /* 0x0000028010097810 */ /* 0x000fe40007f1e0ff */
[----:B------:R-:W-:Y:S02]  /*0360*/  R2UR UR12, R11 ;  /* 0x000000000b0c72ca */ /* 0x000fe400000e0000 */
[----:B------:R-:W-:Y:S01]  /*0370*/  R2UR UR13, R10 ;  /* 0x000000000a0d72ca */ /* 0x000fe200000e0000 */
[----:B------:R-:W-:Y:S01]  /*0380*/  IMAD.X R8, RZ, RZ, R17, P0 ;  /* 0x000000ffff087224 */ /* 0x000fe200000e0611 */
[----:B------:R-:W-:Y:S02]  /*0390*/  IADD3 R7, P0, PT, R16, 0x100, RZ ;  /* 0x0000010010077810 */ /* 0x000fe40007f1e0ff */
[----:B------:R-:W-:-:S02]  /*03a0*/  R2UR UR10, R9 ;  /* 0x00000000090a72ca */ /* 0x000fc400000e0000 */
[----:B------:R-:W-:Y:S01]  /*03b0*/  R2UR UR11, R8 ;  /* 0x00000000080b72ca */ /* 0x000fe200000e0000 */
[--C-:B------:R-:W-:Y:S01]  /*03c0*/  IMAD.X R6, RZ, RZ, R17.reuse, P0 ;  /* 0x000000ffff067224 */ /* 0x100fe200000e0611 */
[C---:B------:R-:W-:Y:S01]  /*03d0*/  IADD3 R5, P0, PT, R16.reuse, 0x340, RZ ;  /* 0x0000034010057810 */ /* 0x040fe20007f1e0ff */
[----:B------:R0:W-:Y:S04]  /*03e0*/  UTMACCTL.PF [UR14] ;  /* 0x000000000e0079b9 */ /* 0x0001e80008040000 */
[--C-:B------:R-:W-:Y:S01]  /*03f0*/  IMAD.X R4, RZ, RZ, R17.reuse, P0 ;  /* 0x000000ffff047224 */ /* 0x100fe200000e0611 */
[----:B------:R-:W-:Y:S01]  /*0400*/  IADD3 R3, P0, PT, R16, 0x400, RZ ;  /* 0x0000040010037810 */ /* 0x000fe20007f1e0ff */
[----:B------:R0:W-:Y:S04]  /*0410*/  UTMACCTL.PF [UR12] ;  /* 0x000000000c0079b9 */ /* 0x0001e80008040000 */
[----:B------:R-:W-:Y:S01]  /*0420*/  IMAD.X R2, RZ, RZ, R17, P0 ;  /* 0x000000ffff027224 */ /* 0x000fe200000e0611 */
[----:B------:R-:W-:Y:S01]  /*0430*/  R2UR UR8, R7 ;  /* 0x00000000070872ca */ /* 0x000fe200000e0000 */
[----:B------:R0:W-:Y:S01]  /*0440*/  UTMACCTL.PF [UR10] ;  /* 0x000000000a0079b9 */ /* 0x0001e20008040000 */
[----:B------:R-:W-:-:S02]  /*0450*/  R2UR UR9, R6 ;  /* 0x00000000060972ca */ /* 0x000fc400000e0000 */
[----:B------:R-:W-:Y:S02]  /*0460*/  R2UR UR6, R5 ;  /* 0x00000000050672ca */ /* 0x000fe400000e0000 */
[----:B------:R-:W-:Y:S02]  /*0470*/  R2UR UR7, R4 ;  /* 0x00000000040772ca */ /* 0x000fe400000e0000 */
[----:B------:R-:W-:Y:S02]  /*0480*/  R2UR UR4, R3 ;  /* 0x00000000030472ca */ /* 0x000fe400000e0000 */
[----:B------:R-:W-:-:S05]  /*0490*/  R2UR UR5, R2 ;  /* 0x00000000020572ca */ /* 0x000fca00000e0000 */
[----:B------:R0:W-:Y:S04]  /*04a0*/  UTMACCTL.PF [UR8] ;  /* 0x00000000080079b9 */ /* 0x0001e80008040000 */
[----:B------:R0:W-:Y:S04]  /*04b0*/  UTMACCTL.PF [UR6] ;  /* 0x00000000060079b9 */ /* 0x0001e80008040000 */
[----:B------:R0:W-:Y:S02]  /*04c0*/  UTMACCTL.PF [UR4] ;  /* 0x00000000040079b9 */ /* 0x0001e40008040000 */
[----:B0-----:R-:W-:Y:S05]  /*04d0*/  BRA `(.L_x_1) ;  /* 0x0000000000407947 */ /* 0x001fea0003800000 */
.L_x_0:
[----:B------:R-:W-:Y:S01]  /*04e0*/  ISETP.NE.AND P0, PT, R15, RZ, PT ;  /* 0x000000ff0f00720c */ /* 0x000fe20003f05270 */
[----:B------:R-:W-:-:S12]  /*04f0*/  UPLOP3.LUT UP0, UPT, UPT, UPT, UPT, 0x40, 0x4 ;  /* 0x000000000004789c */ /* 0x000fd80003f0e870 */
[----:B------:R-:W-:Y:S05]  /*0500*/  @P0 BRA `(.L_x_1) ;  /* 0x0000000000340947 */ /* 0x000fea0003800000 */
[----:B------:R-:W0:Y:S01]  /*0510*/  S2UR UR5, SR_CgaCtaId ;  /* 0x00000000000579c3 */ /* 0x000e220000008800 */
[----:B------:R-:W-:Y:S01]  /*0520*/  MOV R2, 0x400 ;  /* 0x0000040000027802 */ /* 0x000fe20000000f00 */
[----:B------:R-:W-:Y:S01]  /*0530*/  UMOV UR4, 0x1 ;  /* 0x0000000100047882 */ /* 0x000fe20000000000 */
[----:B------:R-:W-:Y:S02]  /*0540*/  UPLOP3.LUT UP0, UPT, UPT, UPT, UPT, 0x80, 0x8 ;  /* 0x000000000008789c */ /* 0x000fe40003f0f070 */
[----:B------:R-:W-:-:S04]  /*0550*/  UIADD3 UR8, UPT, UPT, -UR4, 0x100000, URZ ;  /* 0x0010000004087890 */ /* 0x000fc8000fffe1ff */
[----:B------:R-:W-:Y:S02]  /*0560*/  USHF.L.U32 UR9, UR8, 0xb, URZ ;  /* 0x0000000b08097899 */ /* 0x000fe400080006ff */
[----:B------:R-:W-:Y:S01]  /*0570*/  USHF.L.U32 UR8, UR8, 0x1, URZ ;  /* 0x0000000108087899 */ /* 0x000fe200080006ff */
[----:B------:R-:W-:-:S13]  /*0580*/  R2UR UR6, R2 ;  /* 0x00000000020672ca */ /* 0x000fda00000e0000 */
[----:B0-----:R-:W-:Y:S01]  /*0590*/  ULEA UR5, UR5, UR6, 0x18 ;  /* 0x0000000605057291 */ /* 0x001fe2000f8ec0ff */
[----:B------:R-:W0:Y:S11]  /*05a0*/  FENCE.VIEW.ASYNC.S ;  /* 0x00000000000073c6 */ /* 0x000e360000000000 */
[----:B0-----:R0:W2:Y:S01]  /*05b0*/  SYNCS.EXCH.64 URZ, [UR5], UR8 ;  /* 0x0000000805ff75b2 */ /* 0x0010a20008000100 */
[----:B------:R0:W3:Y:S01]  /*05c0*/  SYNCS.EXCH.64 URZ, [UR5+0x8], UR8 ;  /* 0x0000080805ff75b2 */ /* 0x0000e20008000100 */
[----:B------:R-:W-:Y:S01]  /*05d0*/  NOP ;  /* 0x0000000000007918 */ /* 0x000fe20000000000 */
.L_x_1:
[----:B------:R-:W-:Y:S01]  /*05e0*/  PLOP3.LUT P0, PT, PT, PT, UP0, 0x80, 0x8 ;  /* 0x000000000008781c */ /* 0x000fe20003f0f008 */
[----:B------:R-:W5:Y:S01]  /*05f0*/  S2R R16, SR_CgaCtaId ;  /* 0x0000000000107919 */ /* 0x000f620000008800 */
[----:B------:R-:W0:Y:S01]  /*0600*/  S2UR UR6, SR_CgaCtaId ;  /* 0x00000000000679c3 */ /* 0x000e220000008800 */
[----:B------:R-:W-:Y:S01]  /*0610*/  UMOV UR16, 0x20 ;  /* 0x0000002000107882 */ /* 0x000fe20000000000 */
[----:B------:R-:W-:Y:S01]  /*0620*/  UMOV UR14, 0x100 ;  /* 0x00000100000e7882 */ /* 0x000fe20000000000 */
[----:B------:R-:W-:Y:S01]  /*0630*/  UMOV UR12, 0x1 ;  /* 0x00000001000c7882 */ /* 0x000fe20000000000 */
[----:B------:R-:W-:Y:S01]  /*0640*/  UMOV UR18, 0x200 ;  /* 0x0000020000127882 */ /* 0x000fe20000000000 */
[----:B------:R-:W-:-:S04]  /*0650*/  @UP0 UIADD3 UR16, UPT, UPT, -UR16, 0x100000, URZ ;  /* 0x0010000010100890 */ /* 0x000fc8000fffe1ff */
[----:B------:R-:W-:Y:S02]  /*0660*/  @UP0 USHF.L.U32 UR17, UR16, 0xb, URZ ;  /* 0x0000000b10110899 */ /* 0x000fe400080006ff */
[----:B------:R-:W-:Y:S02]  /*0670*/  @UP0 USHF.L.U32 UR16, UR16, 0x1, URZ ;  /* 0x0000000110100899 */ /* 0x000fe400080006ff */
[----:B------:R-:W-:-:S04]  /*0680*/  @UP0 UIADD3 UR14, UPT, UPT, -UR14, 0x100000, URZ ;  /* 0x001000000e0e0890 */ /* 0x000fc8000fffe1ff */
[----:B------:R-:W-:Y:S02]  /*0690*/  @UP0 USHF.L.U32 UR15, UR14, 0xb, URZ ;  /* 0x0000000b0e0f0899 */ /* 0x000fe400080006ff */
[----:B------:R-:W-:Y:S02]  /*06a0*/  @UP0 USHF.L.U32 UR14, UR14, 0x1, URZ ;  /* 0x000000010e0e0899 */ /* 0x000fe400080006ff */
[----:B------:R-:W-:-:S04]  /*06b0*/  @UP0 UIADD3 UR12, UPT, UPT, -UR12, 0x100000, URZ ;  /* 0x001000000c0c0890 */ /* 0x000fc8000fffe1ff */
[----:B------:R-:W-:Y:S02]  /*06c0*/  @UP0 USHF.L.U32 UR13, UR12, 0xb, URZ ;  /* 0x0000000b0c0d0899 */ /* 0x000fe400080006ff */
[----:B------:R-:W-:Y:S01]  /*06d0*/  @UP0 USHF.L.U32 UR12, UR12, 0x1, URZ ;  /* 0x000000010c0c0899 */ /* 0x000fe200080006ff */
[----:B------:R-:W-:Y:S02]  /*06e0*/  @P0 MOV R3, 0x400 ;  /* 0x0000040000030802 */ /* 0x000fe40000000f00 */
[----:B------:R-:W-:Y:S02]  /*06f0*/  @P0 MOV R2, 0x400 ;  /* 0x0000040000020802 */ /* 0x000fe40000000f00 */
[----:B------:R-:W-:Y:S01]  /*0700*/  PLOP3.LUT P0, PT, PT, PT, UP0, 0x80, 0x8 ;  /* 0x000000000008781c */ /* 0x000fe20003f0f008 */
[----:B------:R-:W-:-:S04]  /*0710*/  @UP0 UIADD3 UR18, UPT, UPT, -UR18, 0x100000, URZ ;  /* 0x0010000012120890 */ /* 0x000fc8000fffe1ff */
[----:B------:R-:W-:Y:S02]  /*0720*/  @UP0 USHF.L.U32 UR19, UR18, 0xb, URZ ;  /* 0x0000000b12130899 */ /* 0x000fe400080006ff */
[----:B------:R-:W-:-:S06]  /*0730*/  @UP0 USHF.L.U32 UR18, UR18, 0x1, URZ ;  /* 0x0000000112120899 */ /* 0x000fcc00080006ff */
[----:B------:R-:W-:Y:S02]  /*0740*/  @P0 R2UR UR10, R3 ;  /* 0x00000000030a02ca */ /* 0x000fe400000e0000 */
[----:B------:R-:W-:-:S11]  /*0750*/  PLOP3.LUT P0, PT, PT, PT, UP0, 0x80, 0x8 ;  /* 0x000000000008781c */ /* 0x000fd60003f0f008 */
[----:B0-----:R-:W-:Y:S02]  /*0760*/  @UP0 ULEA UR10, UR6, UR10, 0x18 ;  /* 0x0000000a060a0291 */ /* 0x001fe4000f8ec0ff */
[----:B------:R-:W-:Y:S02]  /*0770*/  @P0 R2UR UR9, R2 ;  /* 0x00000000020902ca */ /* 0x000fe400000e0000 */
[----:B-----5:R-:W-:-:S04]  /*0780*/  LEA.HI R2, R16, R16, RZ, 0x1 ;  /* 0x0000001010027211 */ /* 0x020fc800078f08ff */
[----:B------:R-:W-:Y:S02]  /*0790*/  LOP3.LUT R15, R2, 0xfffffffe, RZ, 0xc0, !PT ;  /* 0xfffffffe020f7812 */ /* 0x000fe400078ec0ff */
[----:B------:R-:W-:Y:S02]  /*07a0*/  SHF.R.U32.HI R2, RZ, 0x1, R2 ;  /* 0x00000001ff027819 */ /* 0x000fe40000011602 */
[----:B------:R-:W-:-:S03]  /*07b0*/  ISETP.NE.AND P0, PT, R16, R15, PT ;  /* 0x0000000f1000720c */ /* 0x000fc60003f05270 */
[----:B------:R-:W-:Y:S01]  /*07c0*/  VIADD R11, R2, 0xffffffff ;  /* 0xffffffff020b7836 */ /* 0x000fe20000000000 */
[----:B------:R-:W-:Y:S01]  /*07d0*/  ISETP.LT.AND P0, PT, R16, RZ, P0 ;  /* 0x000000ff1000720c */ /* 0x000fe20000701270 */
[----:B------:R-:W-:-:S12]  /*07e0*/  @UP0 ULEA UR9, UR6, UR9, 0x18 ;  /* 0x0000000906090291 */ /* 0x000fd8000f8ec0ff */
[----:B------:R-:W-:Y:S01]  /*07f0*/  @!P0 IMAD.MOV R11, RZ, RZ, R2 ;  /* 0x000000ffff0b8224 */ /* 0x000fe200078e0202 */
[----:B------:R-:W-:-:S04]  /*0800*/  MOV R2, 0x400 ;  /* 0x0000040000027802 */ /* 0x000fc80000000f00 */
[----:B------:R-:W-:-:S13]  /*0810*/  R2UR UR4, R2 ;  /* 0x00000000020472ca */ /* 0x000fda00000e0000 */
[----:B------:R-:W-:-:S06]  /*0820*/  ULEA UR4, UR6, UR4, 0x18 ;  /* 0x0000000406047291 */ /* 0x000fcc000f8ec0ff */
[----:B------:R-:W-:-:S04]  /*0830*/  IMAD.U32 R5, RZ, RZ, UR4 ;  /* 0x00000004ff057e24 */ /* 0x000fc8000f8e00ff */
[C---:B------:R-:W-:Y:S02]  /*0840*/  VIADD R4, R5.reuse, 0x180 ;  /* 0x0000018005047836 */ /* 0x040fe40000000000 */
[C---:B------:R-:W-:Y:S02]  /*0850*/  VIADD R3, R5.reuse, 0x20180 ;  /* 0x0002018005037836 */ /* 0x040fe40000000000 */
[C---:B------:R-:W-:Y:S01]  /*0860*/  VIADD R2, R5.reuse, 0x10180 ;  /* 0x0001018005027836 */ /* 0x040fe20000000000 */
[----:B------:R-:W-:Y:S01]  /*0870*/  SHF.R.U32.HI R10, RZ, 0x4, R4 ;  /* 0x00000004ff0a7819 */ /* 0x000fe20000011604 */
[C---:B------:R-:W-:Y:S01]  /*0880*/  VIADD R6, R5.reuse, 0x28180 ;  /* 0x0002818005067836 */ /* 0x040fe20000000000 */
[----:B------:R-:W-:Y:S01]  /*0890*/  SHF.R.U32.HI R8, RZ, 0x4, R3 ;  /* 0x00000004ff087819 */ /* 0x000fe20000011603 */
[C---:B------:R-:W-:Y:S01]  /*08a0*/  VIADD R7, R5.reuse, 0x34180 ;  /* 0x0003418005077836 */ /* 0x040fe20000000000 */
[----:B------:R-:W-:Y:S01]  /*08b0*/  SHF.R.U32.HI R4, RZ, 0x4, R2 ;  /* 0x00000004ff047819 */ /* 0x000fe20000011602 */
[----:B------:R-:W-:Y:S01]  /*08c0*/  VIADD R9, R5, 0x24180 ;  /* 0x0002418005097836 */ /* 0x000fe20000000000 */
[----:B------:R-:W-:-:S02]  /*08d0*/  SHF.R.U32.HI R3, RZ, 0x4, R6 ;  /* 0x00000004ff037819 */ /* 0x000fc40000011606 */
[----:B------:R-:W-:Y:S02]  /*08e0*/  SHF.R.U32.HI R2, RZ, 0x4, R7 ;  /* 0x00000004ff027819 */ /* 0x000fe40000011607 */
[----:B------:R-:W-:Y:S02]  /*08f0*/  SHF.R.U32.HI R6, RZ, 0x4, R9 ;  /* 0x00000004ff067819 */ /* 0x000fe40000011609 */
[----:B------:R-:W-:Y:S02]  /*0900*/  LOP3.LUT R7, R4, 0x3fd8, RZ, 0xc0, !PT ;  /* 0x00003fd804077812 */ /* 0x000fe400078ec0ff */
[----:B------:R-:W-:Y:S02]  /*0910*/  LOP3.LUT R4, R3, 0x3fd8, RZ, 0xc0, !PT ;  /* 0x00003fd803047812 */ /* 0x000fe400078ec0ff */
[----:B------:R-:W-:Y:S02]  /*0920*/  LOP3.LUT R3, R2, 0x3fd8, RZ, 0xc0, !PT ;  /* 0x00003fd802037812 */ /* 0x000fe400078ec0ff */
[----:B------:R-:W-:-:S02]  /*0930*/  LOP3.LUT R2, R6, 0x3fd8, RZ, 0xc0, !PT ;  /* 0x00003fd806027812 */ /* 0x000fc400078ec0ff */
[----:B------:R-:W-:Y:S02]  /*0940*/  LOP3.LUT R18, R3, 0x10000, RZ, 0xfc, !PT ;  /* 0x0001000003127812 */ /* 0x000fe400078efcff */
[----:B------:R-:W-:Y:S02]  /*0950*/  LOP3.LUT R17, R2, 0x2000000, RZ, 0xfc, !PT ;  /* 0x0200000002117812 */ /* 0x000fe400078efcff */
[----:B------:R-:W-:Y:S01]  /*0960*/  LOP3.LUT R9, R10, 0x3fd8, RZ, 0xc0, !PT ;  /* 0x00003fd80a097812 */ /* 0x000fe200078ec0ff */
[----:B------:R0:W-:Y:S01]  /*0970*/  STL [R1+0xa8], R18 ;  /* 0x0000a81201007387 */ /* 0x0001e20000100800 */
[----:B------:R-:W-:Y:S02]  /*0980*/  LOP3.LUT R8, R8, 0x3fd8, RZ, 0xc0, !PT ;  /* 0x00003fd808087812 */ /* 0x000fe400078ec0ff */
[----:B------:R-:W-:Y:S01]  /*0990*/  LOP3.LUT R9, R9, 0x10000, RZ, 0xfc, !PT ;  /* 0x0001000009097812 */ /* 0x000fe200078efcff */
[----:B------:R0:W-:Y:S01]  /*09a0*/  STL [R1+0xa4], R17 ;  /* 0x0000a41101007387 */ /* 0x0001e20000100800 */
[----:B------:R-:W-:-:S02]  /*09b0*/  LOP3.LUT R14, R8, 0x10000, RZ, 0xfc, !PT ;  /* 0x00010000080e7812 */ /* 0x000fc400078efcff */
[----:B------:R-:W-:Y:S02]  /*09c0*/  LOP3.LUT R10, R7, 0x10000, RZ, 0xfc, !PT ;  /* 0x00010000070a7812 */ /* 0x000fe400078efcff */
[----:B------:R-:W-:Y:S02]  /*09d0*/  LOP3.LUT R13, R4, 0x10000, RZ, 0xfc, !PT ;  /* 0x00010000040d7812 */ /* 0x000fe400078efcff */
[----:B------:R-:W-:Y:S02]  /*09e0*/  R2UR UR70, R9 ;  /* 0x00000000094672ca */ /* 0x000fe400000e0000 */
[----:B------:R-:W-:Y:S02]  /*09f0*/  R2UR UR68, R14 ;  /* 0x000000000e4472ca */ /* 0x000fe400000e0000 */
[----:B------:R-:W-:Y:S02]  /*0a00*/  R2UR UR66, R10 ;  /* 0x000000000a4272ca */ /* 0x000fe400000e0000 */
[----:B------:R-:W-:-:S02]  /*0a10*/  R2UR UR64, R13 ;  /* 0x000000000d4072ca */ /* 0x000fc400000e0000 */
[----:B------:R-:W-:Y:S02]  /*0a20*/  R2UR UR62, R18 ;  /* 0x00000000123e72ca */ /* 0x000fe400000e0000 */
[----:B------:R-:W-:Y:S01]  /*0a30*/  R2UR UR58, R17 ;  /* 0x00000000113a72ca */ /* 0x000fe200000e0000 */
[----:B------:R-:W-:-:S14]  /*0a40*/  BRA.U !UP0, `(.L_x_2) ;  /* 0x0000000108787547 */ /* 0x000fdc000b800000 */
[----:B------:R-:W5:Y:S01]  /*0a50*/  S2UR UR7, SR_CgaCtaId ;  /* 0x00000000000779c3 */ /* 0x000f620000008800 */
[----:B------:R-:W-:Y:S01]  /*0a60*/  MOV R2, 0x400 ;  /* 0x0000040000027802 */ /* 0x000fe20000000f00 */
[----:B------:R-:W-:Y:S02]  /*0a70*/  UMOV UR5, 0x1 ;  /* 0x0000000100057882 */ /* 0x000fe40000000000 */
[----:B------:R-:W-:-:S04]  /*0a80*/  UIADD3 UR20, UPT, UPT, -UR5, 0x100000, URZ ;  /* 0x0010000005147890 */ /* 0x000fc8000fffe1ff */
[----:B------:R-:W-:Y:S02]  /*0a90*/  USHF.L.U32 UR21, UR20, 0xb, URZ ;  /* 0x0000000b14157899 */ /* 0x000fe400080006ff */
[----:B------:R-:W-:Y:S01]  /*0aa0*/  USHF.L.U32 UR20, UR20, 0x1, URZ ;  /* 0x0000000114147899 */ /* 0x000fe200080006ff */
[----:B------:R-:W-:Y:S01]  /*0ab0*/  R2UR UR8, R2 ;  /* 0x00000000020872ca */ /* 0x000fe200000e0000 */
[----:B------:R-:W-:Y:S02]  /*0ac0*/  UMOV UR5, 0x100 ;  /* 0x0000010000057882 */ /* 0x000fe40000000000 */
[----:B------:R-:W-:-:S04]  /*0ad0*/  UIADD3 UR24, UPT, UPT, -UR5, 0x100000, URZ ;  /* 0x0010000005187890 */ /* 0x000fc8000fffe1ff */
[----:B------:R-:W-:Y:S02]  /*0ae0*/  USHF.L.U32 UR25, UR24, 0xb, URZ ;  /* 0x0000000b18197899 */ /* 0x000fe400080006ff */
[----:B------:R-:W-:-:S04]  /*0af0*/  USHF.L.U32 UR24, UR24, 0x1, URZ ;  /* 0x0000000118187899 */ /* 0x000fc800080006ff */
[----:B-----5:R-:W-:-:S03]  /*0b00*/  ULEA UR8, UR7, UR8, 0x18 ;  /* 0x0000000807087291 */ /* 0x020fc6000f8ec0ff */
[----:B------:R-:W-:Y:S02]  /*0b10*/  UMOV UR7, 0x20 ;  /* 0x0000002000077882 */ /* 0x000fe40000000000 */
[----:B------:R-:W-:-:S04]  /*0b20*/  UIADD3 UR22, UPT, UPT, -UR7, 0x100000, URZ ;  /* 0x0010000007167890 */ /* 0x000fc8000fffe1ff */
[----:B------:R-:W-:Y:S02]  /*0b30*/  USHF.L.U32 UR23, UR22, 0xb, URZ ;  /* 0x0000000b16177899 */ /* 0x000fe400080006ff */
[----:B------:R-:W-:Y:S01]  /*0b40*/  USHF.L.U32 UR22, UR22, 0x1, URZ ;  /* 0x0000000116167899 */ /* 0x000fe200080006ff */
[----:B------:R-:W5:Y:S02]  /*0b50*/  FENCE.VIEW.ASYNC.S ;  /* 0x00000000000073c6 */ /* 0x000f640000000000 */
[----:B-----5:R0:W4:Y:S01]  /*0b60*/  SYNCS.EXCH.64 URZ, [UR8+0x10], UR20 ;  /* 0x0000101408ff75b2 */ /* 0x0201220008000100 */
[----:B------:R0:W3:Y:S01]  /*0b70*/  SYNCS.EXCH.64 URZ, [UR8+0x18], UR20 ;  /* 0x0000181408ff75b2 */ /* 0x0000e20008000100 */
[----:B------:R0:W2:Y:S01]  /*0b80*/  SYNCS.EXCH.64 URZ, [UR8+0x20], UR20 ;  /* 0x0000201408ff75b2 */ /* 0x0000a20008000100 */
[----:B------:R0:W1:Y:S01]  /*0b90*/  SYNCS.EXCH.64 URZ, [UR8+0x28], UR20 ;  /* 0x0000281408ff75b2 */ /* 0x0000620008000100 */
[----:B------:R0:W0:Y:S01]  /*0ba0*/  SYNCS.EXCH.64 URZ, [UR8+0x30], UR20 ;  /* 0x0000301408ff75b2 */ /* 0x0000220008000100 */
[----:B------:R0:W0:Y:S01]  /*0bb0*/  SYNCS.EXCH.64 URZ, [UR8+0x38], UR20 ;  /* 0x0000381408ff75b2 */ /* 0x0000220008000100 */
[----:B------:R0:W0:Y:S01]  /*0bc0*/  SYNCS.EXCH.64 URZ, [UR8+0x40], UR20 ;  /* 0x0000401408ff75b2 */ /* 0x0000220008000100 */
[----:B------:R0:W0:Y:S01]  /*0bd0*/  SYNCS.EXCH.64 URZ, [UR8+0x48], UR20 ;  /* 0x0000481408ff75b2 */ /* 0x0000220008000100 */
[----:B------:R0:W0:Y:S01]  /*0be0*/  SYNCS.EXCH.64 URZ, [UR8+0x50], UR20 ;  /* 0x0000501408ff75b2 */ /* 0x0000220008000100 */
[----:B------:R0:W0:Y:S01]  /*0bf0*/  SYNCS.EXCH.64 URZ, [UR8+0x58], UR20 ;  /* 0x0000581408ff75b2 */ /* 0x0000220008000100 */
[----:B------:R0:W0:Y:S01]  /*0c00*/  SYNCS.EXCH.64 URZ, [UR8+0x60], UR22 ;  /* 0x0000601608ff75b2 */ /* 0x0000220008000100 */
[----:B------:R0:W0:Y:S01]  /*0c10*/  SYNCS.EXCH.64 URZ, [UR8+0x68], UR24 ;  /* 0x0000681808ff75b2 */ /* 0x0000220008000100 */
[----:B------:R-:W-:Y:S01]  /*0c20*/  NOP ;  /* 0x0000000000007918 */ /* 0x000fe20000000000 */
.L_x_2:
[----:B------:R-:W-:Y:S01]  /*0c30*/  NOP ;  /* 0x0000000000007918 */ /* 0x000fe20000000000 */
[----:B01234-:R-:W-:Y:S06]  /*0c40*/  BAR.SYNC.DEFER_BLOCKING 0x0 ;  /* 0x0000000000007b1d */ /* 0x01ffec0000010000 */
[----:B------:R-:W0:Y:S02]  /*0c50*/  FENCE.VIEW.ASYNC.S ;  /* 0x00000000000073c6 */ /* 0x000e240000000000 */
[----:B0-----:R0:W1:Y:S01]  /*0c60*/  @UP0 SYNCS.EXCH.64 URZ, [UR10+0x70], UR16 ;  /* 0x000070100aff05b2 */ /* 0x0010620008000100 */
[----:B------:R0:W1:Y:S01]  /*0c70*/  @UP0 SYNCS.EXCH.64 URZ, [UR10+0x78], UR14 ;  /* 0x0000780e0aff05b2 */ /* 0x0000620008000100 */
[----:B------:R-:W-:Y:S01]  /*0c80*/  NOP ;  /* 0x0000000000007918 */ /* 0x000fe20000000000 */
[----:B-1----:R-:W-:Y:S06]  /*0c90*/  BAR.SYNC.DEFER_BLOCKING 0x0 ;  /* 0x0000000000007b1d */ /* 0x002fec0000010000 */
[----:B------:R0:W1:Y:S01]  /*0ca0*/  @UP0 SYNCS.EXCH.64 URZ, [UR9+0x80], UR12 ;  /* 0x0000800c09ff05b2 */ /* 0x0000620008000100 */
[----:B------:R0:W2:Y:S01]  /*0cb0*/  @UP0 SYNCS.EXCH.64 URZ, [UR9+0x88], UR18 ;  /* 0x0000881209ff05b2 */ /* 0x0000a20008000100 */
[----:B------:R-:W-:Y:S05]  /*0cc0*/  BRA.U !UP0, `(.L_x_3) ;  /* 0x00000001085c7547 */ /* 0x000fea000b800000 */
[----:B------:R-:W-:Y:S01]  /*0cd0*/  MOV R2, 0x400 ;  /* 0x0000040000027802 */ /* 0x000fe20000000f00 */
[----:B------:R-:W-:Y:S01]  /*0ce0*/  UMOV UR7, 0x1 ;  /* 0x0000000100077882 */ /* 0x000fe20000000000 */
[----:B------:R-:W-:Y:S01]  /*0cf0*/  UMOV UR5, 0x200 ;  /* 0x0000020000057882 */ /* 0x000fe20000000000 */
[----:B0-----:R-:W-:-:S04]  /*0d00*/  UIADD3 UR10, UPT, UPT, -UR7, 0x100000, URZ ;  /* 0x00100000070a7890 */ /* 0x001fc8000fffe1ff */
[----:B------:R-:W-:Y:S02]  /*0d10*/  USHF.L.U32 UR11, UR10, 0xb, URZ ;  /* 0x0000000b0a0b7899 */ /* 0x000fe400080006ff */
[----:B------:R-:W-:Y:S01]  /*0d20*/  USHF.L.U32 UR10, UR10, 0x1, URZ ;  /* 0x000000010a0a7899 */ /* 0x000fe200080006ff */
[----:B------:R-:W-:-:S13]  /*0d30*/  R2UR UR8, R2 ;  /* 0x00000000020872ca */ /* 0x000fda00000e0000 */
[----:B------:R-:W-:Y:S02]  /*0d40*/  ULEA UR8, UR6, UR8, 0x18 ;  /* 0x0000000806087291 */ /* 0x000fe4000f8ec0ff */
[----:B------:R-:W-:-:S04]  /*0d50*/  UIADD3 UR6, UPT, UPT, -UR5, 0x100000, URZ ;  /* 0x0010000005067890 */ /* 0x000fc8000fffe1ff */
[----:B------:R-:W-:Y:S02]  /*0d60*/  USHF.L.U32 UR7, UR6, 0xb, URZ ;  /* 0x0000000b06077899 */ /* 0x000fe400080006ff */
[----:B------:R-:W-:Y:S01]  /*0d70*/  USHF.L.U32 UR6, UR6, 0x1, URZ ;  /* 0x0000000106067899 */ /* 0x000fe200080006ff */
[----:B------:R-:W0:Y:S03]  /*0d80*/  FENCE.VIEW.ASYNC.S ;  /* 0x00000000000073c6 */ /* 0x000e260000000000 */
[----:B0-----:R3:W4:Y:S08]  /*0d90*/  SYNCS.EXCH.64 URZ, [UR8+0x90], UR10 ;  /* 0x0000900a08ff75b2 */ /* 0x0017300008000100 */
[----:B------:R3:W0:Y:S01]  /*0da0*/  SYNCS.EXCH.64 URZ, [UR8+0x98], UR6 ;  /* 0x0000980608ff75b2 */ /* 0x0006220008000100 */
[----:B------:R3:W2:Y:S01]  /*0db0*/  SYNCS.EXCH.64 URZ, [UR8+0xa0], UR6 ;  /* 0x0000a00608ff75b2 */ /* 0x0006a20008000100 */
[----:B------:R3:W1:Y:S01]  /*0dc0*/  SYNCS.EXCH.64 URZ, [UR8+0xa8], UR10 ;  /* 0x0000a80a08ff75b2 */ /* 0x0006620008000100 */
[----:B------:R3:W0:Y:S01]  /*0dd0*/  SYNCS.EXCH.64 URZ, [UR8+0xb0], UR6 ;  /* 0x0000b00608ff75b2 */ /* 0x0006220008000100 */
[----:B------:R3:W0:Y:S01]  /*0de0*/  SYNCS.EXCH.64 URZ, [UR8+0xb8], UR10 ;  /* 0x0000b80a08ff75b2 */ /* 0x0006220008000100 */
[----:B------:R3:W0:Y:S01]  /*0df0*/  SYNCS.EXCH.64 URZ, [UR8+0xc0], UR10 ;  /* 0x0000c00a08ff75b2 */ /* 0x0006220008000100 */
[----:B------:R3:W0:Y:S01]  /*0e00*/  SYNCS.EXCH.64 URZ, [UR8+0xc8], UR10 ;  /* 0x0000c80a08ff75b2 */ /* 0x0006220008000100 */
[----:B------:R3:W0:Y:S01]  /*0e10*/  SYNCS.EXCH.64 URZ, [UR8+0xd0], UR6 ;  /* 0x0000d00608ff75b2 */ /* 0x0006220008000100 */
[----:B------:R3:W0:Y:S02]  /*0e20*/  SYNCS.EXCH.64 URZ, [UR8+0xd8], UR6 ;  /* 0x0000d80608ff75b2 */ /* 0x0006240008000100 */
[----:B---3--:R-:W-:Y:S01]  /*0e30*/  NOP ;  /* 0x0000000000007918 */ /* 0x008fe20000000000 */
.L_x_3:
[----:B012-4-:R-:W-:Y:S01]  /*0e40*/  BAR.SYNC.DEFER_BLOCKING 0x0, 0x180 ;  /* 0x0006000000007b1d */ /* 0x017fe20000010000 */
[----:B------:R-:W-:Y:S01]  /*0e50*/  LOP3.LUT R34, R107, 0x1, RZ, 0xc0, !PT ;  /* 0x000000016b227812 */ /* 0x000fe200078ec0ff */
[----:B------:R-:W-:Y:S01]  /*0e60*/  IMAD.IADD R63, R16, 0x1, -R15 ;  /* 0x00000001103f7824 */ /* 0x000fe200078e0a0f */
[----:B------:R-:W-:-:S03]  /*0e70*/  IADD3 R123, PT, PT, R11, R11, RZ ;  /* 0x0000000b0b7b7210 */ /* 0x000fc60007ffe0ff */
[----:B------:R-:W-:Y:S01]  /*0e80*/  UMOV UR71, 0x40004040 ;  /* 0x4000404000477882 */ /* 0x000fe20000000000 */
[----:B------:R-:W-:Y:S01]  /*0e90*/  UMOV UR69, 0x40004040 ;  /* 0x4000404000457882 */ /* 0x000fe20000000000 */
[----:B------:R-:W-:Y:S01]  /*0ea0*/  UMOV UR67, 0x40004040 ;  /* 0x4000404000437882 */ /* 0x000fe20000000000 */
[----:B------:R-:W-:Y:S05]  /*0eb0*/  @P1 BRA `(.L_x_4) ;  /* 0x0000000000201947 */ /* 0x000fea0003800000 */
[----:B------:R-:W-:Y:S01]  /*0ec0*/  UMOV UR5, 0x20 ;  /* 0x0000002000057882 */ /* 0x000fe20000000000 */
[----:B------:R-:W-:Y:S01]  /*0ed0*/  ELECT P0, URZ, PT ;  /* 0x0000000000ff782f */ /* 0x000fe20003800000 */
[----:B------:R-:W-:-:S04]  /*0ee0*/  UIADD3 UR6, UPT, UPT, -UR5, 0x100000, URZ ;  /* 0x0010000005067890 */ /* 0x000fc8000fffe1ff */
[----:B------:R-:W-:Y:S02]  /*0ef0*/  USHF.L.U32 UR7, UR6, 0xb, URZ ;  /* 0x0000000b06077899 */ /* 0x000fe400080006ff */
[----:B------:R-:W-:Y:S01]  /*0f00*/  USHF.L.U32 UR6, UR6, 0x1, URZ ;  /* 0x0000000106067899 */ /* 0x000fe200080006ff */
[----:B------:R-:W0:Y:S11]  /*0f10*/  FENCE.VIEW.ASYNC.S ;  /* 0x00000000000073c6 */ /* 0x000e360000000000 */
[----:B0-----:R0:W1:Y:S01]  /*0f20*/  SYNCS.EXCH.64 URZ, [UR4+0xe8], UR6 ;  /* 0x0000e80604ff75b2 */ /* 0x0010620008000100 */
[----:B------:R-:W-:Y:S01]  /*0f30*/  NOP ;  /* 0x0000000000007918 */ /* 0x000fe20000000000 */
.L_x_4:
[----:B------:R-:W-:Y:S01]  /*0f40*/  UMOV UR65, 0x40004040 ;  /* 0x4000404000417882 */ /* 0x000fe20000000000 */
[----:B------:R-:W-:Y:S01]  /*0f50*/  UMOV UR63, 0x40004040 ;  /* 0x40004040003f7882 */ /* 0x000fe20000000000 */
[----:B------:R-:W-:Y:S01]  /*0f60*/  UMOV UR59, 0x40004040 ;  /* 0x40004040003b7882 */ /* 0x000fe20000000000 */
[----:B------:R-:W-:Y:S01]  /*0f70*/  NOP ;  /* 0x0000000000007918 */ /* 0x000fe20000000000 */
[----:B------:R-:W-:Y:S05]  /*0f80*/  @P1 BRA `(.L_x_5) ;  /* 0x0000000400801947 */ /* 0x000fea0003800000 */
[----:B-1----:R-:W-:Y:S01]  /*0f90*/  NOP ;  /* 0x0000000000007918 */ /* 0x002fe20000000000 */
[----:B------:R-:W-:-:S04]  /*0fa0*/  MOV R2, 0x40 ;  /* 0x0000004000027802 */ /* 0x000fc80000000f00 */
[----:B------:R-:W-:-:S06]  /*0fb0*/  LEA R2, R16, R2, 0x18 ;  /* 0x0000000210027211 */ /* 0x000fcc00078ec0ff */
[----:B------:R-:W1:Y:S02]  /*0fc0*/  LDS.U8 R2, [R2] ;  /* 0x0000000002027984 */ /* 0x000e640000000000 */
[----:B-1----:R-:W-:-:S13]  /*0fd0*/  ISETP.NE.AND P0, PT, R2, RZ, PT ;  /* 0x000000ff0200720c */ /* 0x002fda0003f05270 */
[----:B------:R-:W-:Y:S05]  /*0fe0*/  @P0 BRA `(.L_x_6) ;  /* 0x0000000400500947 */ /* 0x000fea0003800000 */
[C---:B------:R-:W-:Y:S02]  /*0ff0*/  LOP3.LUT R2, R16.reuse, 0x1, RZ, 0xc0, !PT ;  /* 0x0000000110027812 */ /* 0x040fe400078ec0ff */
[----:B------:R-:W-:Y:S02]  /*1000*/  LOP3.LUT R11, R16, 0x1, RZ, 0x3c, !PT ;  /* 0x00000001100b7812 */ /* 0x000fe400078e3cff */
[----:B------:R-:W-:-:S13]  /*1010*/  ISETP.NE.U32.AND P1, PT, R2, 0x1, PT ;  /* 0x000000010200780c */ /* 0x000fda0003f25070 */
[----:B------:R-:W-:Y:S05]  /*1020*/  @!P1 BRA `(.L_x_7) ;  /* 0x0000000000c49947 */ /* 0x000fea0003800000 */
[----:B------:R-:W-:Y:S01]  /*1030*/  ELECT P0, URZ, PT ;  /* 0x0000000000ff782f */ /* 0x000fe20003800000 */
[----:B------:R-:W-:-:S12]  /*1040*/  BSSY B0, `(.L_x_7) ;  /* 0x000002f000007945 */ /* 0x000fd80003800000 */
[----:B------:R-:W-:Y:S05]  /*1050*/  @!P0 BRA `(.L_x_8) ;  /* 0x0000000000b48947 */ /* 0x000fea0003800000 */
[----:B------:R-:W-:-:S05]  /*1060*/  UMOV UR5, 0x10 ;  /* 0x0000001000057882 */ /* 0x000fca0000000000 */
[----:B------:R-:W-:Y:S04]  /*1070*/  DEPBAR.LE SB1, 0x36 ;  /* 0x00009d800000791a */ /* 0x000fe80000000000 */
[----:B------:R-:W1:Y:S02]  /*1080*/  UTCATOMSWS.2CTA.FIND_AND_SET.ALIGN UP0, UR5, UR5 ;  /* 0x00000005000575e3 */ /* 0x000e640008200800 */
[----:B-1----:R-:W-:Y:S01]  /*1090*/  PLOP3.LUT P0, PT, PT, PT, UP0, 0x80, 0x8 ;  /* 0x000000000008781c */ /* 0x002fe20003f0f008 */
[----:B------:R-:W-:-:S03]  /*10a0*/  IMAD.U32 R3, RZ, RZ, UR5 ;  /* 0x00000005ff037e24 */ /* 0x000fc6000f8e00ff */
[----:B------:R-:W-:-:S04]  /*10b0*/  SEL R2, RZ, 0xffffffff, !P0 ;  /* 0xffffffffff027807 */ /* 0x000fc80004000000 */
[----:B------:R-:W-:-:S13]  /*10c0*/  ISETP.NE.AND P0, PT, R2, RZ, PT ;  /* 0x000000ff0200720c */ /* 0x000fda0003f05270 */
[----:B------:R-:W-:Y:S05]  /*10d0*/  @P0 BRA `(.L_x_9) ;  /* 0x0000000000240947 */ /* 0x000fea0003800000 */
.L_x_10:
[----:B------:R-:W-:Y:S05]  /*10e0*/  NANOSLEEP 0x64 ;  /* 0x000000640000795d */ /* 0x000fea0003800000 */
[----:B------:R-:W-:-:S05]  /*10f0*/  UMOV UR5, 0x10 ;  /* 0x0000001000057882 */ /* 0x000fca0000000000 */
[----:B------:R-:W-:Y:S04]  /*1100*/  DEPBAR.LE SB1, 0x36 ;  /* 0x00009d800000791a */ /* 0x000fe80000000000 */
[----:B------:R-:W1:Y:S02]  /*1110*/  UTCATOMSWS.2CTA.FIND_AND_SET.ALIGN UP0, UR5, UR5 ;  /* 0x00000005000575e3 */ /* 0x000e640008200800 */
[----:B-1----:R-:W-:Y:S01]  /*1120*/  PLOP3.LUT P0, PT, PT, PT, UP0, 0x80, 0x8 ;  /* 0x000000000008781c */ /* 0x002fe20003f0f008 */
[----:B------:R-:W-:-:S03]  /*1130*/  IMAD.U32 R3, RZ, RZ, UR5 ;  /* 0x00000005ff037e24 */ /* 0x000fc6000f8e00ff */
[----:B------:R-:W-:-:S04]  /*1140*/  SEL R2, RZ, 0xffffffff, !P0 ;  /* 0xffffffffff027807 */ /* 0x000fc80004000000 */
[----:B------:R-:W-:-:S13]  /*1150*/  ISETP.NE.AND P0, PT, R2, RZ, PT ;  /* 0x000000ff0200720c */ /* 0x000fda0003f05270 */
[----:B------:R-:W-:Y:S05]  /*1160*/  @!P0 BRA `(.L_x_10) ;  /* 0xfffffffc00dc8947 */ /* 0x000fea000383ffff */
.L_x_9:
[----:B------:R-:W-:Y:S01]  /*1170*/  MOV R2, 0x60 ;  /* 0x0000006000027802 */ /* 0x000fe20000000f00 */
[----:B------:R-:W-:Y:S02]  /*1180*/  VIADD R6, R5, 0xe0 ;  /* 0x000000e005067836 */ /* 0x000fe40000000000 */
[----:B------:R-:W-:Y:S01]  /*1190*/  IMAD.MOV.U32 R17, RZ, RZ, 0x4 ;  /* 0x00000004ff117424 */ /* 0x000fe200078e00ff */
[----:B------:R-:W-:Y:S02]  /*11a0*/  LEA R8, R16, R2, 0x18 ;  /* 0x0000000210087211 */ /* 0x000fe400078ec0ff */
[----:B------:R-:W-:-:S03]  /*11b0*/  MOV R2, 0x58 ;  /* 0x0000005800027802 */ /* 0x000fc60000000f00 */
[----:B------:R-:W1:Y:S01]  /*11c0*/  LDS R4, [R8] ;  /* 0x0000000008047984 */ /* 0x000e620000000800 */
[----:B------:R-:W-:Y:S01]  /*11d0*/  LEA R2, R16, R2, 0x18 ;  /* 0x0000000210027211 */ /* 0x000fe200078ec0ff */
[----:B-1----:R-:W-:-:S04]  /*11e0*/  IMAD.U32 R4, R4, -0x80000000, RZ ;  /* 0x8000000004047824 */ /* 0x002fc800078e00ff */
[----:B------:R-:W1:Y:S02]  /*11f0*/  SYNCS.PHASECHK.TRANS64.TRYWAIT P0, [R2+URZ], R4 ;  /* 0x00000004020075a7 */ /* 0x000e6400080011ff */
[----:B-1----:R-:W-:Y:S05]  /*1200*/  @P0 BRA `(.L_x_11) ;  /* 0x0000000000080947 */ /* 0x002fea0003800000 */
[----:B------:R-:W1:Y:S02]  /*1210*/  SYNCS.PHASECHK.TRANS64.TRYWAIT P0, [R2+URZ], R4 ;  /* 0x00000004020075a7 */ /* 0x000e6400080011ff */
[----:B-1----:R-:W-:Y:S05]  /*1220*/  @!P0 BRA `(.L_x_12) ;  /* 0x0000017400a08947 */ /* 0x002fea0003800000 */
.L_x_11:
[----:B------:R-:W-:Y:S01]  /*1230*/  PRMT R7, R11, 0x654, R2 ;  /* 0x000006540b077816 */ /* 0x000fe20000000002 */
[----:B------:R-:W-:Y:S01]  /*1240*/  IMAD.SHL.U32 R4, R3, 0x20, RZ ;  /* 0x0000002003047824 */ /* 0x000fe200078e00ff */
[----:B------:R-:W-:Y:S01]  /*1250*/  PRMT R6, R11, 0x654, R6 ;  /* 0x000006540b067816 */ /* 0x000fe20000000006 */
[----:B------:R-:W-:Y:S01]  /*1260*/  IMAD.MOV.U32 R15, RZ, RZ, 0x1 ;  /* 0x00000001ff0f7424 */ /* 0x000fe200078e00ff */
[----:B------:R2:W-:Y:S01]  /*1270*/  SYNCS.ARRIVE.TRANS64.RED RZ, [R7+URZ], R17 ;  /* 0x0000001107ff79a7 */ /* 0x0005e200080004ff */
[----:B-1----:R-:W-:Y:S01]  /*1280*/  VIADD R2, R3, 0x10 ;  /* 0x0000001003027836 */ /* 0x002fe20000000000 */
[----:B------:R1:W-:Y:S01]  /*1290*/  STS [UR4+0xe0], R4 ;  /* 0x0000e004ff007988 */ /* 0x0003e20008000804 */
[----:B------:R-:W-:-:S03]  /*12a0*/  IMAD.MOV.U32 R5, RZ, RZ, 0xffff ;  /* 0x0000ffffff057424 */ /* 0x000fc600078e00ff */
[----:B------:R3:W-:Y:S02]  /*12b0*/  STAS [R6.64], R3 ;  /* 0x0000000306007dbd */ /* 0x0007e4000c0008ff */
[----:B------:R-:W-:Y:S02]  /*12c0*/  SHF.L.U32 R5, R5, R3, RZ ;  /* 0x0000000305057219 */ /* 0x000fe400000006ff */
[----:B-1----:R-:W-:Y:S02]  /*12d0*/  SHF.L.U32 R4, R15, R2, RZ ;  /* 0x000000020f047219 */ /* 0x002fe400000006ff */
[----:B------:R-:W-:-:S04]  /*12e0*/  MOV R2, 0x50 ;  /* 0x0000005000027802 */ /* 0x000fc80000000f00 */
[----:B------:R-:W-:Y:S02]  /*12f0*/  LEA R2, R16, R2, 0x18 ;  /* 0x0000000210027211 */ /* 0x000fe400078ec0ff */
[----:B---3--:R-:W-:-:S05]  /*1300*/  LOP3.LUT R3, R4, R5, RZ, 0xfc, !PT ;  /* 0x0000000504037212 */ /* 0x008fca00078efcff */
[----:B------:R2:W-:Y:S04]  /*1310*/  ATOMS.OR RZ, [R2], R3 ;  /* 0x0000000302ff738c */ /* 0x0005e80003000000 */
[----:B------:R2:W-:Y:S02]  /*1320*/  ATOMS.XOR RZ, [R8], R15 ;  /* 0x0000000f08ff738c */ /* 0x0005e40003800000 */
.L_x_8:
[----:B0-----:R-:W-:Y:S05]  /*1330*/  BSYNC B0 ;  /* 0x0000000000007941 */ /* 0x001fea0003800000 */
.L_x_7:
[----:B------:R-:W-:Y:S05]  /*1340*/  @P1 BRA `(.L_x_13) ;  /* 0x0000000000881947 */ /* 0x000fea0003800000 */
[----:B------:R-:W-:Y:S05]  /*1350*/  WARPSYNC.ALL ;  /* 0x0000000000007948 */ /* 0x000fea0003800000 */
[----:B------:R-:W-:Y:S01]  /*1360*/  NOP ;  /* 0x0000000000007918 */ /* 0x000fe20000000000 */
[----:B------:R-:W-:-:S13]  /*1370*/  ELECT P0, URZ, PT ;  /* 0x0000000000ff782f */ /* 0x000fda0003800000 */
[----:B------:R-:W-:Y:S05]  /*1380*/  @!P0 BRA `(.L_x_13) ;  /* 0x0000000000788947 */ /* 0x000fea0003800000 */
[----:B--2---:R-:W-:Y:S02]  /*1390*/  MOV R2, 0x60 ;  /* 0x0000006000027802 */ /* 0x004fe40000000f00 */
[----:B------:R-:W-:Y:S02]  /*13a0*/  MOV R4, 0x58 ;  /* 0x0000005800047802 */ /* 0x000fe40000000f00 */
[C---:B------:R-:W-:Y:S02]  /*13b0*/  LEA R7, R16.reuse, R2, 0x18 ;  /* 0x0000000210077211 */ /* 0x040fe400078ec0ff */
[----:B------:R-:W-:-:S03]  /*13c0*/  LEA R4, R16, R4, 0x18 ;  /* 0x0000000410047211 */ /* 0x000fc600078ec0ff */
[----:B------:R-:W1:Y:S02]  /*13d0*/  LDS R2, [R7] ;  /* 0x0000000007027984 */ /* 0x000e640000000800 */
[----:B-1----:R-:W-:-:S04]  /*13e0*/  IMAD.U32 R2, R2, -0x80000000, RZ ;  /* 0x8000000002027824 */ /* 0x002fc800078e00ff */
[----:B------:R-:W1:Y:S02]  /*13f0*/  SYNCS.PHASECHK.TRANS64.TRYWAIT P0, [R4+URZ], R2 ;  /* 0x00000002040075a7 */ /* 0x000e6400080011ff */
[----:B-1----:R-:W-:Y:S05]  /*1400*/  @P0 BRA `(.L_x_14) ;  /* 0x0000000000080947 */ /* 0x002fea0003800000 */
[----:B------:R-:W1:Y:S02]  /*1410*/  SYNCS.PHASECHK.TRANS64.TRYWAIT P0, [R4+URZ], R2 ;  /* 0x00000002040075a7 */ /* 0x000e6400080011ff */
[----:B-1----:R-:W-:Y:S05]  /*1420*/  @!P0 BRA `(.L_x_15) ;  /* 0x0000017400388947 */ /* 0x002fea0003800000 */
.L_x_14:
[----:B------:R-:W2:Y:S01]  /*1430*/  LDS R2, [UR4+0xe0] ;  /* 0x0000e004ff027984 */ /* 0x000ea20008000800 */
[----:B------:R-:W-:Y:S01]  /*1440*/  IMAD.MOV.U32 R5, RZ, RZ, 0xffff ;  /* 0x0000ffffff057424 */ /* 0x000fe200078e00ff */
[----:B-1----:R-:W-:Y:S01]  /*1450*/  PRMT R4, R11, 0x654, R4 ;  /* 0x000006540b047816 */ /* 0x002fe20000000004 */
[----:B------:R-:W-:Y:S02]  /*1460*/  IMAD.MOV.U32 R8, RZ, RZ, 0x1 ;  /* 0x00000001ff087424 */ /* 0x000fe400078e00ff */
[C---:B--2---:R-:W-:Y:S01]  /*1470*/  IMAD.SHL.U32 R6, R2.reuse, 0x20, RZ ;  /* 0x0000002002067824 */ /* 0x044fe200078e00ff */
[----:B------:R-:W-:Y:S01]  /*1480*/  SHF.L.U32 R5, R5, R2, RZ ;  /* 0x0000000205057219 */ /* 0x000fe200000006ff */
[----:B------:R-:W-:-:S03]  /*1490*/  VIADD R3, R2, 0x10 ;  /* 0x0000001002037836 */ /* 0x000fc60000000000 */
[----:B------:R1:W-:Y:S01]  /*14a0*/  STS [UR4+0xe0], R6 ;  /* 0x0000e006ff007988 */ /* 0x0003e20008000804 */
[----:B------:R-:W-:Y:S02]  /*14b0*/  MOV R2, 0x50 ;  /* 0x0000005000027802 */ /* 0x000fe40000000f00 */
[----:B------:R-:W-:Y:S02]  /*14c0*/  SHF.L.U32 R3, R8, R3, RZ ;  /* 0x0000000308037219 */ /* 0x000fe400000006ff */
[----:B------:R-:W-:Y:S02]  /*14d0*/  LEA R2, R16, R2, 0x18 ;  /* 0x0000000210027211 */ /* 0x000fe400078ec0ff */
[----:B------:R-:W-:-:S05]  /*14e0*/  LOP3.LUT R5, R3, R5, RZ, 0xfc, !PT ;  /* 0x0000000503057212 */ /* 0x000fca00078efcff */
[----:B------:R1:W-:Y:S01]  /*14f0*/  ATOMS.OR RZ, [R2], R5 ;  /* 0x0000000502ff738c */ /* 0x0003e20003000000 */
[----:B------:R1:W-:Y:S03]  /*1500*/  SYNCS.ARRIVE.TRANS64.RED.A1T0 RZ, [R4+URZ], RZ ;  /* 0x000000ff04ff79a7 */ /* 0x0003e600081004ff */
[----:B------:R1:W-:Y:S01]  /*1510*/  ATOMS.XOR RZ, [R7], R8 ;  /* 0x0000000807ff738c */ /* 0x0003e20003800000 */
[----:B------:R-:W-:Y:S05]  /*1520*/  BRA `(.L_x_13) ;  /* 0x0000000000107947 */ /* 0x000fea0003800000 */
.L_x_6:
[----:B------:R-:W-:-:S05]  /*1530*/  MOV R2, 0xffffffff ;  /* 0xffffffff00027802 */ /* 0x000fca0000000f00 */
[----:B------:R1:W-:Y:S02]  /*1540*/  STS [UR4+0xe0], R2 ;  /* 0x0000e002ff007988 */ /* 0x0003e40008000804 */
[----:B-1----:R-:W-:Y:S02]  /*1550*/  MOV R2, 0x1570 ;  /* 0x0000157000027802 */ /* 0x002fe40000000f00 */
[----:B0-----:R-:W-:Y:S05]  /*1560*/  CALL.REL.NOINC `($__internal_1_$__cuda_sm10x_tcgen05_guardrail_trap_phase_invalid_during_alloc) ;  /* 0x000001a000187944 */ /* 0x001fea0003c00000 */
.L_x_13:
[----:B------:R-:W-:Y:S05]  /*1570*/  WARPSYNC.ALL ;  /* 0x0000000000007948 */ /* 0x000fea0003800000 */
[----:B------:R-:W-:Y:S01]  /*1580*/  NOP ;  /* 0x0000000000007918 */ /* 0x000fe20000000000 */
.L_x_5:
[----:B--2---:R-:W2:Y:S01]  /*1590*/  S2R R3, SR_CgaCtaId ;  /* 0x0000000000037919 */ /* 0x004ea20000008800 */
[----:B-1----:R-:W-:Y:S01]  /*15a0*/  MOV R2, 0x400 ;  /* 0x0000040000027802 */ /* 0x002fe20000000f00 */
[----:B------:R-:W-:Y:S03]  /*15b0*/  BAR.SYNC.DEFER_BLOCKING 0x1, 0x180 ;  /* 0x0046000000007b1d */ /* 0x000fe60000010000 */
[----:B------:R-:W-:Y:S02]  /*15c0*/  R2UR UR5, R2 ;  /* 0x00000000020572ca */ /* 0x000fe400000e0000 */
[----:B0-2---:R-:W-:Y:S01]  /*15d0*/  R2UR UR4, R3 ;  /* 0x00000000030472ca */ /* 0x005fe200000e0000 */
[----:B------:R0:W-:-:S12]  /*15e0*/  STL [R1+0xa0], R3 ;  /* 0x0000a00301007387 */ /* 0x0001d80000100800 */
[----:B------:R-:W-:-:S09]  /*15f0*/  ULEA UR4, UR4, UR5, 0x18 ;  /* 0x0000000504047291 */ /* 0x000fd2000f8ec0ff */
[----:B------:R-:W1:Y:S01]  /*1600*/  LDS R2, [UR4+0xe0] ;  /* 0x0000e004ff027984 */ /* 0x000e620008000800 */
[----:B------:R-:W-:Y:S01]  /*1610*/  NOP ;  /* 0x0000000000007918 */ /* 0x000fe20000000000 */
[----:B0-----:R-:W0:Y:S02]  /*1620*/  LDC R3, c[0x0][0x36c] ;  /* 0x0000db00ff037b82 */ /* 0x001e240000000800 */
[----:B0-----:R-:W-:Y:S02]  /*1630*/  ISETP.EQ.U32.AND P1, PT, R3, 0x1, PT ;  /* 0x000000010300780c */ /* 0x001fe40003f22070 */
[----:B-1----:R-:W-:-:S11]  /*1640*/  R2UR UR5, R2 ;  /* 0x00000000020572ca */ /* 0x002fd600000e0000 */
[----:B------:R-:W-:Y:S05]  /*1650*/  @!P1 BRA `(.L_x_16) ;  /* 0x0000000000289947 */ /* 0x000fea0003800000 */
[----:B------:R-:W-:Y:S01]  /*1660*/  @!PT LDS RZ, [RZ] ;  /* 0x00000000fffff984 */ /* 0x000fe20000000800 */
[----:B------:R-:W-:Y:S01]  /*1670*/  @!PT LDS RZ, [RZ] ;  /* 0x00000000fffff984 */ /* 0x000fe20000000800 */
[----:B------:R-:W-:Y:S01]  /*1680*/  @!PT LDS RZ, [RZ] ;  /* 0x00000000fffff984 */ /* 0x000fe20000000800 */
[----:B------:R-:W-:Y:S01]  /*1690*/  @!PT LDS RZ, [RZ] ;  /* 0x00000000fffff984 */ /* 0x000fe20000000800 */
[----:B------:R-:W-:-:S00]  /*16a0*/  MEMBAR.ALL.CTA ;  /* 0x0000000000007992 */ /* 0x000fc00000008000 */
[----:B------:R-:W-:Y:S06]  /*16b0*/  MEMBAR.ALL.GPU ;  /* 0x0000000000007992 */ /* 0x000fec000000a000 */
[----:B------:R-:W-:-:S00]  /*16c0*/  ERRBAR ;  /* 0x00000000000079ab */ /* 0x000fc00000000000 */
[----:B------:R-:W-:Y:S08]  /*16d0*/  CGAERRBAR ;  /* 0x00000000000075ab */ /* 0x000ff00000000000 */
[----:B------:R-:W-:Y:S01]  /*16e0*/  UCGABAR_ARV ;  /* 0x00000000000079c7 */ /* 0x000fe20008000000 */
[----:B------:R-:W-:Y:S05]  /*16f0*/  BRA `(.L_x_17) ;  /* 0x0000000000047947 */ /* 0x000fea0003800000 */
.L_x_16:
[----:B------:R-:W-:Y:S01]  /*1700*/  NOP ;  /* 0x0000000000007918 */ /* 0x000fe20000000000 */
.L_x_17:
[----:B------:R-:W0:Y:S01]  /*1710*/  LDC.64 R6, c[0x0][0x888] ;  /* 0x00022200ff067b82 */ /* 0x000e220000000a00 */
[----:B------:R-:W-:Y:S01]  /*1720*/  IMAD.SHL.U32 R80, R107, 0x80, RZ ;  /* 0x000000806b507824 */ /* 0x000fe200078e00ff */
[----:B------:R-:W-:Y:S01]  /*1730*/  UIADD3 UR24, UPT, UPT, UR4, 0x2c180, URZ ;  /* 0x0002c18004187890 */ /* 0x000fe2000fffe0ff */
[----:B------:R-:W-:Y:S01]  /*1740*/  IMAD.U32 R33, RZ, RZ, UR4 ;  /* 0x00000004ff217e24 */ /* 0x000fe2000f8e00ff */
[----:B------:R-:W-:Y:S01]  /*1750*/  UMOV UR57, 0x40004040 ;  /* 0x4000404000397882 */ /* 0x000fe20000000000 */
[----:B------:R-:W-:Y:S01]  /*1760*/  UMOV UR7, 0x40004040 ;  /* 0x4000404000077882 */ /* 0x000fe20000000000 */
[----:B------:R-:W-:Y:S01]  /*1770*/  LOP3.LUT R15, R80, 0xffffff00, RZ, 0xc0, !PT ;  /* 0xffffff00500f7812 */ /* 0x000fe200078ec0ff */
[----:B0-----:R-:W-:Y:S01]  /*1780*/  IMAD.MOV R2, RZ, RZ, -R6 ;  /* 0x000000ffff027224 */ /* 0x001fe200078e0a06 */
[C---:B------:R-:W-:Y:S01]  /*1790*/  ISETP.GT.AND P0, PT, R6.reuse, RZ, PT ;  /* 0x000000ff0600720c */ /* 0x040fe20003f04270 */
[----:B------:R-:W-:-:S03]  /*17a0*/  VIADD R38, R6, 0xffffffff ;  /* 0xffffffff06267836 */ /* 0x000fc60000000000 */
[----:B------:R-:W-:Y:S02]  /*17b0*/  SHF.R.S32.HI R2, RZ, 0x1f, R2 ;  /* 0x0000001fff027819 */ /* 0x000fe40000011402 */
[----:B------:R-:W-:Y:S02]  /*17c0*/  SHF.R.S32.HI R3, RZ, 0x1f, R38 ;  /* 0x0000001fff037819 */ /* 0x000fe40000011426 */
[----:B------:R-:W-:Y:S02]  /*17d0*/  LEA.HI R2, R2, -R6, RZ, 0x6 ;  /* 0x8000000602027211 */ /* 0x000fe400078f30ff */
[----:B------:R-:W-:Y:S02]  /*17e0*/  LEA.HI R38, R3, R38, RZ, 0x6 ;  /* 0x0000002603267211 */ /* 0x000fe400078f30ff */
[----:B------:R-:W-:Y:S02]  /*17f0*/  SHF.R.S32.HI R2, RZ, 0x6, R2 ;  /* 0x00000006ff027819 */ /* 0x000fe40000011402 */
[----:B------:R-:W-:-:S03]  /*1800*/  LEA.HI.SX32 R38, R38, 0x1, 0x1a ;  /* 0x0000000126267811 */ /* 0x000fc600078fd2ff */
[----:B------:R-:W-:-:S04]  /*1810*/  IMAD.MOV R2, RZ, RZ, -R2 ;  /* 0x000000ffff027224 */ /* 0x000fc800078e0a02 */
[----:B------:R-:W-:Y:S01]  /*1820*/  @!P0 IMAD.MOV.U32 R38, RZ, RZ, R2 ;  /* 0x000000ffff268224 */ /* 0x000fe200078e0002 */
[----:B------:R-:W-:-:S04]  /*1830*/  IADD3 R2, PT, PT, -R7, R15, R6 ;  /* 0x0000000f07027210 */ /* 0x000fc80007ffe106 */
[----:B------:R-:W-:-:S04]  /*1840*/  SHF.R.S32.HI R3, RZ, 0x1f, R2 ;  /* 0x0000001fff037819 */ /* 0x000fc80000011402 */
[----:B------:R-:W-:-:S04]  /*1850*/  LEA.HI R3, R3, R2, RZ, 0x6 ;  /* 0x0000000203037211 */ /* 0x000fc800078f30ff */
[----:B------:R-:W-:-:S04]  /*1860*/  LOP3.LUT R4, R3, 0xffffffc0, RZ, 0xc0, !PT ;  /* 0xffffffc003047812 */ /* 0x000fc800078ec0ff */
[C---:B------:R-:W-:Y:S02]  /*1870*/  ISETP.NE.AND P0, PT, R2.reuse, R4, PT ;  /* 0x000000040200720c */ /* 0x040fe40003f05270 */
[----:B------:R-:W-:Y:S02]  /*1880*/  LEA.HI.SX32 R4, R3, 0xffffffff, 0x1a ;  /* 0xffffffff03047811 */ /* 0x000fe400078fd2ff */
[----:B------:R-:W-:Y:S02]  /*1890*/  ISETP.LT.AND P0, PT, R2, RZ, P0 ;  /* 0x000000ff0200720c */ /* 0x000fe40000701270 */
[----:B------:R-:W-:Y:S01]  /*18a0*/  SHF.R.S32.HI R2, RZ, 0x6, R3 ;  /* 0x00000006ff027819 */ /* 0x000fe20000011403 */
[----:B------:R-:W-:-:S05]  /*18b0*/  VIADD R3, R33, 0x30180 ;  /* 0x0003018021037836 */ /* 0x000fca0000000000 */
[----:B------:R-:W-:-:S04]  /*18c0*/  SHF.R.U32.HI R3, RZ, 0x4, R3 ;  /* 0x00000004ff037819 */ /* 0x000fc80000011603 */
[----:B------:R-:W-:Y:S01]  /*18d0*/  LOP3.LUT R3, R3, 0x3fd8, RZ, 0xc0, !PT ;  /* 0x00003fd803037812 */ /* 0x000fe200078ec0ff */
[----:B------:R-:W-:Y:S02]  /*18e0*/  @!P0 IMAD.MOV R4, RZ, RZ, R2 ;  /* 0x000000ffff048224 */ /* 0x000fe400078e0202 */
[----:B------:R-:W-:Y:S01]  /*18f0*/  IMAD.U32 R2, RZ, RZ, UR24 ;  /* 0x00000018ff027e24 */ /* 0x000fe2000f8e00ff */
[----:B------:R-:W-:-:S04]  /*1900*/  LOP3.LUT R39, R3, 0x10000, RZ, 0xfc, !PT ;  /* 0x0001000003277812 */ /* 0x000fc800078efcff */
[----:B------:R-:W-:Y:S02]  /*1910*/  SHF.R.U32.HI R2, RZ, 0x4, R2 ;  /* 0x00000004ff027819 */ /* 0x000fe40000011602 */
[----:B------:R-:W-:Y:S02]  /*1920*/  R2UR UR56, R39 ;  /* 0x00000000273872ca */ /* 0x000fe400000e0000 */
[----:B------:R-:W-:-:S04]  /*1930*/  LOP3.LUT R2, R2, 0x3fd8, RZ, 0xc0, !PT ;  /* 0x00003fd802027812 */ /* 0x000fc800078ec0ff */
[----:B------:R-:W-:Y:S02]  /*1940*/  LOP3.LUT R41, R2, 0x2000000, RZ, 0xfc, !PT ;  /* 0x0200000002297812 */ /* 0x000fe400078efcff */
[----:B------:R-:W-:Y:S02]  /*1950*/  LEA.HI R2, R4, R4, RZ, 0x1 ;  /* 0x0000000404027211 */ /* 0x000fe400078f08ff */
[----:B------:R-:W-:Y:S02]  /*1960*/  R2UR UR6, R41 ;  /* 0x00000000290672ca */ /* 0x000fe400000e0000 */
[----:B------:R-:W-:-:S04]  /*1970*/  LOP3.LUT R2, R2, 0xfffffffe, RZ, 0xc0, !PT ;  /* 0xfffffffe02027812 */ /* 0x000fc800078ec0ff */
[----:B------:R-:W-:Y:S01]  /*1980*/  VIMNMX R37, PT, PT, RZ, R2, !PT ;  /* 0x00000002ff257248 */ /* 0x000fe20007fe0100 */
[----:B------:R-:W-:Y:S05]  /*1990*/  @!P1 BRA `(.L_x_18) ;  /* 0x00000000000c9947 */ /* 0x000fea0003800000 */
[----:B------:R-:W-:Y:S01]  /*19a0*/  UCGABAR_WAIT ;  /* 0x0000000000007dc7 */ /* 0x000fe20008000000 */
[----:B------:R-:W-:Y:S01]  /*19b0*/  CCTL.IVALL ;  /* 0x00000000ff00798f */ /* 0x000fe20002000000 */
[----:B------:R-:W-:Y:S05]  /*19c0*/  BRA `(.L_x_19) ;  /* 0x0000000000047947 */ /* 0x000fea0003800000 */
.L_x_18:
[----:B------:R-:W-:Y:S06]  /*19d0*/  BAR.SYNC.DEFER_BLOCKING 0x0 ;  /* 0x0000000000007b1d */ /* 0x000fec0000010000 */
.L_x_19:
[----:B------:R-:W0:Y:S01]  /*19e0*/  LDC R2, c[0x0][0x894] ;  /* 0x00022500ff027b82 */ /* 0x000e220000000800 */
[----:B------:R-:W-:-:S05]  /*19f0*/  IADD3 R36, PT, PT, R38, -R37, RZ ;  /* 0x8000002526247210 */ /* 0x000fca0007ffe0ff */
[----:B0-----:R-:W-:-:S05]  /*1a00*/  IMAD R36, R36, R2, RZ ;  /* 0x0000000224247224 */ /* 0x001fca00078e02ff */
[----:B------:R-:W-:-:S13]  /*1a10*/  ISETP.GT.AND P0, PT, R36, RZ, PT ;  /* 0x000000ff2400720c */ /* 0x000fda0003f04270 */
[----:B------:R-:W-:Y:S05]  /*1a20*/  @P0 BRA `(.L_x_20) ;  /* 0x0000001800f40947 */ /* 0x000fea0003800000 */
[----:B------:R-:W-:-:S13]  /*1a30*/  ISETP.GE.AND P0, PT, R80, R7, PT ;  /* 0x000000075000720c */ /* 0x000fda0003f06270 */
[----:B------:R-:W-:Y:S05]  /*1a40*/  @P0 BRA `(.L_x_21) ;  /* 0x0000016800480947 */ /* 0x000fea0003800000 */
[----:B------:R-:W0:Y:S01]  /*1a50*/  S2R R13, SR_CTAID.Y ;  /* 0x00000000000d7919 */ /* 0x000e220000002600 */
[----:B------:R-:W1:Y:S01]  /*1a60*/  LDC R11, c[0x0][0x824] ;  /* 0x00020900ff0b7b82 */ /* 0x000e620000000800 */
[----:B------:R-:W-:Y:S01]  /*1a70*/  IMAD.SHL.U32 R10, R23, 0x8, RZ ;  /* 0x00000008170a7824 */ /* 0x000fe200078e00ff */
[----:B------:R-:W-:Y:S01]  /*1a80*/  MOV R5, 0x1b70 ;  /* 0x00001b7000057802 */ /* 0x000fe20000000f00 */
[----:B------:R-:W-:-:S03]  /*1a90*/  IMAD.SHL.U32 R19, R12, 0x8, RZ ;  /* 0x000000080c137824 */ /* 0x000fc600078e00ff */
[----:B------:R-:W-:Y:S02]  /*1aa0*/  LOP3.LUT R0, RZ, R10, RZ, 0x33, !PT ;  /* 0x0000000aff007212 */ /* 0x000fe400078e33ff */
[----:B------:R-:W2:Y:S01]  /*1ab0*/  LDC R2, c[0x0][0x83c] ;  /* 0x00020f00ff027b82 */ /* 0x000ea20000000800 */
[C---:B------:R-:W-:Y:S02]  /*1ac0*/  LOP3.LUT R4, R19.reuse, 0xffff, RZ, 0xc0, !PT ;  /* 0x0000ffff13047812 */ /* 0x040fe400078ec0ff */
[----:B------:R-:W-:-:S04]  /*1ad0*/  IADD3 R0, PT, PT, -R19, R0, RZ ;  /* 0x0000000013007210 */ /* 0x000fc80007ffe1ff */
[----:B------:R-:W-:Y:S01]  /*1ae0*/  LOP3.LUT R3, R0, 0xffff, RZ, 0xc0, !PT ;  /* 0x0000ffff00037812 */ /* 0x000fe200078ec0ff */
[----:B0-----:R-:W-:-:S04]  /*1af0*/  IMAD.SHL.U32 R13, R13, 0x100, RZ ;  /* 0x000001000d0d7824 */ /* 0x001fc800078e00ff */
[--C-:B-1----:R-:W-:Y:S02]  /*1b00*/  IMAD R11, R11, UR54, R13.reuse ;  /* 0x000000360b0b7c24 */ /* 0x102fe4000f8e020d */
[----:B--2---:R-:W-:Y:S02]  /*1b10*/  IMAD R13, R2, UR54, R13 ;  /* 0x00000036020d7c24 */ /* 0x004fe4000f8e020d */
[----:B------:R-:W-:-:S03]  /*1b20*/  IMAD R11, R107, 0x40000, R11 ;  /* 0x000400006b0b7824 */ /* 0x000fc600078e020b */
[----:B------:R-:W-:Y:S02]  /*1b30*/  LEA R13, R107, R13, 0x12 ;  /* 0x0000000d6b0d7211 */ /* 0x000fe400078e90ff */
[----:B------:R-:W-:Y:S02]  /*1b40*/  SHF.R.S32.HI R17, RZ, 0x1f, R11 ;  /* 0x0000001fff117819 */ /* 0x000fe4000001140b */
[----:B------:R-:W-:Y:S02]  /*1b50*/  SHF.R.S32.HI R22, RZ, 0x1f, R13 ;  /* 0x0000001fff167819 */ /* 0x000fe4000001140d */
[----:B------:R-:W-:Y:S05]  /*1b60*/  CALL.REL.NOINC `($__internal_3_$__cuda_sm20_div_u16) ;  /* 0x0000019800b07944 */ /* 0x000fea0003c00000 */
[----:B------:R-:W0:Y:S01]  /*1b70*/  LDC R20, c[0x0][0x890] ;  /* 0x00022400ff147b82 */ /* 0x000e220000000800 */
[----:B------:R-:W-:Y:S01]  /*1b80*/  LOP3.LUT R16, R0, 0x3, RZ, 0xc0, !PT ;  /* 0x0000000300107812 */ /* 0x000fe200078ec0ff */
[----:B------:R-:W-:Y:S01]  /*1b90*/  BSSY.RECONVERGENT B0, `(.L_x_22) ;  /* 0x0000036000007945 */ /* 0x000fe20003800200 */
[----:B------:R-:W-:Y:S02]  /*1ba0*/  IMAD.MOV.U32 R6, RZ, RZ, R10 ;  /* 0x000000ffff067224 */ /* 0x000fe400078e000a */
[C---:B------:R-:W-:Y:S02]  /*1bb0*/  ISETP.NE.AND P0, PT, R16.reuse, 0x2, PT ;  /* 0x000000021000780c */ /* 0x040fe40003f05270 */
[----:B------:R-:W-:Y:S01]  /*1bc0*/  LOP3.LUT R18, R16, 0x2, RZ, 0x3c, !PT ;  /* 0x0000000210127812 */ /* 0x000fe200078e3cff */
[----:B------:R-:W1:Y:S08]  /*1bd0*/  LDC R21, c[0x0][0x88c] ;  /* 0x00022300ff157b82 */ /* 0x000e700000000800 */
[----:B------:R-:W2:Y:S02]  /*1be0*/  LDC.64 R14, c[0x0][0x810] ;  /* 0x00020400ff0e7b82 */ /* 0x000ea40000000a00 */
[----:B------:R-:W-:Y:S05]  /*1bf0*/  @!P0 BRA `(.L_x_23) ;  /* 0x0000000000bc8947 */ /* 0x000fea0003800000 */
[----:B------:R-:W3:Y:S01]  /*1c00*/  LDC.64 R4, c[0x0][0x810] ;  /* 0x00020400ff047b82 */ /* 0x000ee20000000a00 */
[----:B------:R-:W-:Y:S02]  /*1c10*/  IADD3 R2, P0, PT, R11, R11, RZ ;  /* 0x0000000b0b027210 */ /* 0x000fe40007f1e0ff */
[----:B------:R-:W-:-:S03]  /*1c20*/  MOV R6, R10 ;  /* 0x0000000a00067202 */ /* 0x000fc60000000f00 */
[----:B------:R-:W-:Y:S02]  /*1c30*/  IMAD.X R3, R17, 0x1, R17, P0 ;  /* 0x0000000111037824 */ /* 0x000fe400000e0611 */
[----:B------:R-:W4:Y:S01]  /*1c40*/  LDC R7, c[0x0][0x88c] ;  /* 0x00022300ff077b82 */ /* 0x000f220000000800 */
[----:B------:R-:W-:-:S07]  /*1c50*/  IMAD.WIDE.U32 R2, R23, 0x10, R2 ;  /* 0x0000001017027825 */ /* 0x000fce00078e0002 */
[----:B------:R-:W2:Y:S01]  /*1c60*/  LDC R8, c[0x0][0x890] ;  /* 0x00022400ff087b82 */ /* 0x000ea20000000800 */
[----:B---3--:R-:W-:-:S05]  /*1c70*/  IADD3 R2, P0, PT, R2, R4, RZ ;  /* 0x0000000402027210 */ /* 0x008fca0007f1e0ff */
[----:B------:R-:W-:Y:S01]  /*1c80*/  IMAD.X R4, R3, 0x1, R5, P0 ;  /* 0x0000000103047824 */ /* 0x000fe200000e0605 */
[----:B------:R-:W-:-:S07]  /*1c90*/  IADD3 R5, PT, PT, -R18, RZ, RZ ;  /* 0x000000ff12057210 */ /* 0x000fce0007ffe1ff */
.L_x_24:
[----:B------:R-:W-:Y:S01]  /*1ca0*/  LOP3.LUT R0, R6, 0xf8, RZ, 0xc0, !PT ;  /* 0x000000f806007812 */ /* 0x000fe200078ec0ff */
[----:B------:R-:W3:Y:S01]  /*1cb0*/  LDC.64 R24, c[0x0][0x358] ;  /* 0x0000d600ff187b82 */ /* 0x000ee20000000a00 */
[----:B------:R-:W-:-:S03]  /*1cc0*/  VIADD R5, R5, 0x1 ;  /* 0x0000000105057836 */ /* 0x000fc60000000000 */
[----:B------:R-:W-:Y:S01]  /*1cd0*/  IMAD.IADD R3, R80, 0x1, R0 ;  /* 0x0000000150037824 */ /* 0x000fe200078e0200 */
[--C-:B------:R-:W-:Y:S01]  /*1ce0*/  SHF.R.U32.HI R0, RZ, 0x8, R6.reuse ;  /* 0x00000008ff007819 */ /* 0x100fe20000011606 */
[----:B------:R-:W-:-:S03]  /*1cf0*/  IMAD.IADD R6, R19, 0x1, R6 ;  /* 0x0000000113067824 */ /* 0x000fc600078e0206 */
[----:B----4-:R-:W-:Y:S01]  /*1d00*/  ISETP.GE.AND P0, PT, R3, R7, PT ;  /* 0x000000070300720c */ /* 0x010fe20003f06270 */
[----:B------:R-:W-:-:S03]  /*1d10*/  IMAD.MOV.U32 R3, RZ, RZ, R4 ;  /* 0x000000ffff037224 */ /* 0x000fc600078e0004 */
[----:B--2---:R-:W-:-:S13]  /*1d20*/  ISETP.GE.OR P0, PT, R0, R8, P0 ;  /* 0x000000080000720c */ /* 0x004fda0000706670 */
[C---:B---3--:R-:W-:Y:S02]  /*1d30*/  @!P0 R2UR UR20, R24.reuse ;  /* 0x00000000181482ca */ /* 0x048fe400000e0000 */
[C---:B------:R-:W-:Y:S02]  /*1d40*/  @!P0 R2UR UR21, R25.reuse ;  /* 0x00000000191582ca */ /* 0x040fe400000e0000 */
[C---:B------:R-:W-:Y:S02]  /*1d50*/  @!P0 R2UR UR18, R24.reuse ;  /* 0x00000000181282ca */ /* 0x040fe400000e0000 */
[C---:B------:R-:W-:Y:S02]  /*1d60*/  @!P0 R2UR UR19, R25.reuse ;  /* 0x00000000191382ca */ /* 0x040fe400000e0000 */
[----:B------:R-:W-:Y:S02]  /*1d70*/  @!P0 R2UR UR16, R24 ;  /* 0x00000000181082ca */ /* 0x000fe400000e0000 */
[----:B------:R-:W-:-:S02]  /*1d80*/  @!P0 R2UR UR17, R25 ;  /* 0x00000000191182ca */ /* 0x000fc400000e0000 */
[C---:B------:R-:W-:Y:S02]  /*1d90*/  @!P0 R2UR UR14, R24.reuse ;  /* 0x00000000180e82ca */ /* 0x040fe400000e0000 */
[C---:B------:R-:W-:Y:S01]  /*1da0*/  @!P0 R2UR UR15, R25.reuse ;  /* 0x00000000190f82ca */ /* 0x040fe200000e0000 */
[----:B------:R-:W-:Y:S01]  /*1db0*/  @!P0 STG.E.U16 desc[UR20][R2.64+0xe], RZ ;  /* 0x00000eff02008986 */ /* 0x000fe2000c101514 */
[C---:B------:R-:W-:Y:S02]  /*1dc0*/  @!P0 R2UR UR12, R24.reuse ;  /* 0x00000000180c82ca */ /* 0x040fe400000e0000 */
[C---:B------:R-:W-:Y:S01]  /*1dd0*/  @!P0 R2UR UR13, R25.reuse ;  /* 0x00000000190d82ca */ /* 0x040fe200000e0000 */
[----:B------:R-:W-:Y:S01]  /*1de0*/  @!P0 STG.E.U16 desc[UR18][R2.64+0xc], RZ ;  /* 0x00000cff02008986 */ /* 0x000fe2000c101512 */
[C---:B------:R-:W-:Y:S02]  /*1df0*/  @!P0 R2UR UR10, R24.reuse ;  /* 0x00000000180a82ca */ /* 0x040fe400000e0000 */
[----:B------:R-:W-:Y:S01]  /*1e00*/  @!P0 R2UR UR11, R25 ;  /* 0x00000000190b82ca */ /* 0x000fe200000e0000 */
[----:B------:R-:W-:Y:S01]  /*1e10*/  @!P0 STG.E.U16 desc[UR16][R2.64+0xa], RZ ;  /* 0x00000aff02008986 */ /* 0x000fe2000c101510 */
[----:B------:R-:W-:-:S02]  /*1e20*/  @!P0 R2UR UR8, R24 ;  /* 0x00000000180882ca */ /* 0x000fc400000e0000 */
[C---:B------:R-:W-:Y:S01]  /*1e30*/  @!P0 R2UR UR9, R25.reuse ;  /* 0x00000000190982ca */ /* 0x040fe200000e0000 */
[----:B------:R-:W-:Y:S01]  /*1e40*/  @!P0 STG.E.U16 desc[UR14][R2.64+0x8], RZ ;  /* 0x000008ff02008986 */ /* 0x000fe2000c10150e */
[----:B------:R-:W-:Y:S02]  /*1e50*/  @!P0 R2UR UR6, R24 ;  /* 0x00000000180682ca */ /* 0x000fe400000e0000 */
[----:B------:R-:W-:Y:S01]  /*1e60*/  @!P0 R2UR UR7, R25 ;  /* 0x00000000190782ca */ /* 0x000fe200000e0000 */
[----:B------:R-:W-:Y:S04]  /*1e70*/  @!P0 STG.E.U16 desc[UR12][R2.64+0x6], RZ ;  /* 0x000006ff02008986 */ /* 0x000fe8000c10150c */
[----:B------:R-:W-:Y:S04]  /*1e80*/  @!P0 STG.E.U16 desc[UR10][R2.64+0x4], RZ ;  /* 0x000004ff02008986 */ /* 0x000fe8000c10150a */
[----:B------:R-:W-:Y:S04]  /*1e90*/  @!P0 STG.E.U16 desc[UR8][R2.64+0x2], RZ ;  /* 0x000002ff02008986 */ /* 0x000fe8000c101508 */
[----:B------:R2:W-:Y:S01]  /*1ea0*/  @!P0 STG.E.U16 desc[UR6][R2.64], RZ ;  /* 0x000000ff02008986 */ /* 0x0005e2000c101506 */
[----:B------:R-:W-:Y:S01]  /*1eb0*/  ISETP.NE.AND P0, PT, R5, RZ, PT ;  /* 0x000000ff0500720c */ /* 0x000fe20003f05270 */
[----:B--2---:R-:W-:-:S04]  /*1ec0*/  IMAD.WIDE.U32 R2, R12, 0x10, R2 ;  /* 0x000000100c027825 */ /* 0x004fc800078e0002 */
[----:B------:R-:W-:-:S08]  /*1ed0*/  IMAD.MOV.U32 R4, RZ, RZ, R3 ;  /* 0x000000ffff047224 */ /* 0x000fd000078e0003 */
[----:B------:R-:W-:Y:S05]  /*1ee0*/  @P0 BRA `(.L_x_24) ;  /* 0xfffffffc006c0947 */ /* 0x000fea000383ffff */
.L_x_23:
[----:B------:R-:W-:Y:S05]  /*1ef0*/  BSYNC.RECONVERGENT B0 ;  /* 0x0000000000007941 */ /* 0x000fea0003800200 */
.L_x_22:
[----:B------:R-:W-:Y:S01]  /*1f00*/  BSSY.RECONVERGENT B1, `(.L_x_25) ;  /* 0x000009c000017945 */ /* 0x000fe20003800200 */
[C---:B------:R-:W-:Y:S01]  /*1f10*/  IMAD R9, R12.reuse, 0x18, R6 ;  /* 0x000000180c097824 */ /* 0x040fe200078e0206 */
[-C--:B------:R-:W-:Y:S02]  /*1f20*/  LEA R8, R12, R6.reuse, 0x4 ;  /* 0x000000060c087211 */ /* 0x080fe400078e20ff */
[----:B------:R-:W-:-:S07]  /*1f30*/  IADD3 R7, PT, PT, R19, R6, RZ ;  /* 0x0000000613077210 */ /* 0x000fce0007ffe0ff */
.L_x_34:
[----:B01--4-:R-:W-:Y:S01]  /*1f40*/  LOP3.LUT R3, R6, 0xf8, RZ, 0xc0, !PT ;  /* 0x000000f806037812 */ /* 0x013fe200078ec0ff */
[----:B---3--:R-:W3:Y:S01]  /*1f50*/  LDC.64 R24, c[0x0][0x358] ;  /* 0x0000d600ff187b82 */ /* 0x008ee20000000a00 */
[----:B------:R-:W-:Y:S01]  /*1f60*/  LOP3.LUT R2, R7, 0xf8, RZ, 0xc0, !PT ;  /* 0x000000f807027812 */ /* 0x000fe200078ec0ff */
[----:B------:R-:W-:Y:S01]  /*1f70*/  BSSY.RECONVERGENT B0, `(.L_x_26) ;  /* 0x0000030000007945 */ /* 0x000fe20003800200 */
[----:B------:R-:W-:Y:S01]  /*1f80*/  LOP3.LUT R0, R8, 0xf8, RZ, 0xc0, !PT ;  /* 0x000000f808007812 */ /* 0x000fe200078ec0ff */
[C---:B------:R-:W-:Y:S01]  /*1f90*/  IMAD.IADD R5, R80.reuse, 0x1, R3 ;  /* 0x0000000150057824 */ /* 0x040fe200078e0203 */
[----:B------:R-:W-:Y:S01]  /*1fa0*/  LOP3.LUT R4, R9, 0xf8, RZ, 0xc0, !PT ;  /* 0x000000f809047812 */ /* 0x000fe200078ec0ff */
[C---:B------:R-:W-:Y:S02]  /*1fb0*/  IMAD.IADD R3, R80.reuse, 0x1, R2 ;  /* 0x0000000150037824 */ /* 0x040fe400078e0202 */
[C---:B------:R-:W-:Y:S01]  /*1fc0*/  IMAD.IADD R2, R80.reuse, 0x1, R0 ;  /* 0x0000000150027824 */ /* 0x040fe200078e0200 */
[----:B-1----:R-:W-:Y:S01]  /*1fd0*/  ISETP.GE.AND P0, PT, R5, R21, PT ;  /* 0x000000150500720c */ /* 0x002fe20003f06270 */
[----:B------:R-:W-:Y:S01]  /*1fe0*/  IMAD.IADD R0, R80, 0x1, R4 ;  /* 0x0000000150007824 */ /* 0x000fe200078e0204 */
[----:B------:R-:W-:-:S02]  /*1ff0*/  SHF.R.U32.HI R4, RZ, 0x8, R6 ;  /* 0x00000008ff047819 */ /* 0x000fc40000011606 */
[-C--:B------:R-:W-:Y:S02]  /*2000*/  ISETP.GE.AND P3, PT, R3, R21.reuse, PT ;  /* 0x000000150300720c */ /* 0x080fe40003f66270 */
[----:B0-----:R-:W-:Y:S02]  /*2010*/  ISETP.GE.OR P0, PT, R4, R20, P0 ;  /* 0x000000140400720c */ /* 0x001fe40000706670 */
[-C--:B------:R-:W-:Y:S02]  /*2020*/  ISETP.GE.AND P2, PT, R2, R21.reuse, PT ;  /* 0x000000150200720c */ /* 0x080fe40003f46270 */
[----:B------:R-:W-:Y:S02]  /*2030*/  ISETP.GE.AND P1, PT, R0, R21, PT ;  /* 0x000000150000720c */ /* 0x000fe40003f26270 */
[----:B------:R-:W-:Y:S02]  /*2040*/  SHF.R.U32.HI R3, RZ, 0x8, R7 ;  /* 0x00000008ff037819 */ /* 0x000fe40000011607 */
[----:B------:R-:W-:-:S02]  /*2050*/  SHF.R.U32.HI R2, RZ, 0x8, R8 ;  /* 0x00000008ff027819 */ /* 0x000fc40000011608 */
[----:B------:R-:W-:Y:S02]  /*2060*/  SHF.R.U32.HI R0, RZ, 0x8, R9 ;  /* 0x00000008ff007819 */ /* 0x000fe40000011609 */
[-C--:B------:R-:W-:Y:S02]  /*2070*/  ISETP.GE.OR P3, PT, R3, R20.reuse, P3 ;  /* 0x000000140300720c */ /* 0x080fe40001f66670 */
[-C--:B------:R-:W-:Y:S02]  /*2080*/  ISETP.GE.OR P4, PT, R2, R20.reuse, P2 ;  /* 0x000000140200720c */ /* 0x080fe40001786670 */
[----:B------:R-:W-:Y:S01]  /*2090*/  ISETP.GE.OR P5, PT, R0, R20, P1 ;  /* 0x000000140000720c */ /* 0x000fe20000fa6670 */
[----:B------:R-:W-:-:S12]  /*20a0*/  @P0 BRA `(.L_x_27) ;  /* 0x0000000000700947 */ /* 0x000fd80003800000 */
[----:B------:R-:W-:Y:S02]  /*20b0*/  IADD3 R2, P2, PT, R11, R6, RZ ;  /* 0x000000060b027210 */ /* 0x000fe40007f5e0ff */
[C---:B---3--:R-:W-:Y:S02]  /*20c0*/  R2UR UR20, R24.reuse ;  /* 0x00000000181472ca */ /* 0x048fe400000e0000 */
[C---:B------:R-:W-:Y:S01]  /*20d0*/  R2UR UR21, R25.reuse ;  /* 0x00000000191572ca */ /* 0x040fe200000e0000 */
[----:B------:R-:W-:Y:S01]  /*20e0*/  IMAD.X R0, RZ, RZ, R17, P2 ;  /* 0x000000ffff007224 */ /* 0x000fe200010e0611 */
[C---:B------:R-:W-:Y:S02]  /*20f0*/  R2UR UR18, R24.reuse ;  /* 0x00000000181272ca */ /* 0x040fe400000e0000 */
[----:B------:R-:W-:Y:S02]  /*2100*/  R2UR UR19, R25 ;  /* 0x00000000191372ca */ /* 0x000fe400000e0000 */
[----:B------:R-:W-:-:S02]  /*2110*/  R2UR UR16, R24 ;  /* 0x00000000181072ca */ /* 0x000fc400000e0000 */
[C---:B------:R-:W-:Y:S02]  /*2120*/  R2UR UR17, R25.reuse ;  /* 0x00000000191172ca */ /* 0x040fe400000e0000 */
[C---:B------:R-:W-:Y:S02]  /*2130*/  R2UR UR14, R24.reuse ;  /* 0x00000000180e72ca */ /* 0x040fe400000e0000 */
[C---:B------:R-:W-:Y:S02]  /*2140*/  R2UR UR15, R25.reuse ;  /* 0x00000000190f72ca */ /* 0x040fe400000e0000 */
[C---:B------:R-:W-:Y:S02]  /*2150*/  R2UR UR12, R24.reuse ;  /* 0x00000000180c72ca */ /* 0x040fe400000e0000 */
[----:B------:R-:W-:Y:S02]  /*2160*/  R2UR UR13, R25 ;  /* 0x00000000190d72ca */ /* 0x000fe400000e0000 */
[----:B------:R-:W-:-:S02]  /*2170*/  R2UR UR10, R24 ;  /* 0x00000000180a72ca */ /* 0x000fc400000e0000 */
[C---:B------:R-:W-:Y:S02]  /*2180*/  R2UR UR11, R25.reuse ;  /* 0x00000000190b72ca */ /* 0x040fe400000e0000 */
[C---:B------:R-:W-:Y:S02]  /*2190*/  R2UR UR8, R24.reuse ;  /* 0x00000000180872ca */ /* 0x040fe400000e0000 */
[C---:B------:R-:W-:Y:S02]  /*21a0*/  R2UR UR9, R25.reuse ;  /* 0x00000000190972ca */ /* 0x040fe400000e0000 */
[----:B------:R-:W-:Y:S02]  /*21b0*/  R2UR UR6, R24 ;  /* 0x00000000180672ca */ /* 0x000fe400000e0000 */
[----:B------:R-:W-:Y:S02]  /*21c0*/  R2UR UR7, R25 ;  /* 0x00000000190772ca */ /* 0x000fe400000e0000 */
[----:B--2---:R-:W-:-:S04]  /*21d0*/  IADD3 R2, P1, P0, R2, R14, R2 ;  /* 0x0000000e02027210 */ /* 0x004fc8000783e002 */
[----:B------:R-:W-:-:S05]  /*21e0*/  IADD3.X R3, PT, PT, R0, R15, R0, P1, P0 ;  /* 0x0000000f00037210 */ /* 0x000fca0000fe0400 */
[----:B------:R0:W-:Y:S04]  /*21f0*/  STG.E.U16 desc[UR20][R2.64+0xe], RZ ;  /* 0x00000eff02007986 */ /* 0x0001e8000c101514 */
[----:B------:R0:W-:Y:S04]  /*2200*/  STG.E.U16 desc[UR18][R2.64+0xc], RZ ;  /* 0x00000cff02007986 */ /* 0x0001e8000c101512 */
[----:B------:R0:W-:Y:S04]  /*2210*/  STG.E.U16 desc[UR16][R2.64+0xa], RZ ;  /* 0x00000aff02007986 */ /* 0x0001e8000c101510 */
[----:B------:R0:W-:Y:S04]  /*2220*/  STG.E.U16 desc[UR14][R2.64+0x8], RZ ;  /* 0x000008ff02007986 */ /* 0x0001e8000c10150e */
[----:B------:R0:W-:Y:S04]  /*2230*/  STG.E.U16 desc[UR12][R2.64+0x6], RZ ;  /* 0x000006ff02007986 */ /* 0x0001e8000c10150c */
[----:B------:R0:W-:Y:S04]  /*2240*/  STG.E.U16 desc[UR10][R2.64+0x4], RZ ;  /* 0x000004ff02007986 */ /* 0x0001e8000c10150a */
[----:B------:R0:W-:Y:S04]  /*2250*/  STG.E.U16 desc[UR8][R2.64+0x2], RZ ;  /* 0x000002ff02007986 */ /* 0x0001e8000c101508 */
[----:B------:R0:W-:Y:S02]  /*2260*/  STG.E.U16 desc[UR6][R2.64], RZ ;  /* 0x000000ff02007986 */ /* 0x0001e4000c101506 */
.L_x_27:
[----:B------:R-:W-:Y:S05]  /*2270*/  BSYNC.RECONVERGENT B0 ;  /* 0x0000000000007941 */ /* 0x000fea0003800200 */
.L_x_26:
[----:B------:R-:W-:Y:S04]  /*2280*/  BSSY.RECONVERGENT B0, `(.L_x_28) ;  /* 0x000001e000007945 */ /* 0x000fe80003800200 */
[----:B------:R-:W-:Y:S05]  /*2290*/  @P3 BRA `(.L_x_29) ;  /* 0x0000000000703947 */ /* 0x000fea0003800000 */
[----:B0-----:R-:W-:Y:S02]  /*22a0*/  IADD3 R2, P2, PT, R11, R7, RZ ;  /* 0x000000070b027210 */ /* 0x001fe40007f5e0ff */
        /* <DEDUP_REMOVED lines=27> */
.L_x_29:
[----:B------:R-:W-:Y:S05]  /*2460*/  BSYNC.RECONVERGENT B0 ;  /* 0x0000000000007941 */ /* 0x000fea0003800200 */
.L_x_28:
[----:B------:R-:W-:Y:S04]  /*2470*/  BSSY.RECONVERGENT B0, `(.L_x_30) ;  /* 0x000001e000007945 */ /* 0x000fe80003800200 */
[----:B------:R-:W-:Y:S05]  /*2480*/  @P4 BRA `(.L_x_31) ;  /* 0x0000000000704947 */ /* 0x000fea0003800000 */
[----:B01----:R-:W-:Y:S02]  /*2490*/  IADD3 R2, P2, PT, R11, R8, RZ ;  /* 0x000000080b027210 */ /* 0x003fe40007f5e0ff */
        /* <DEDUP_REMOVED lines=27> */
.L_x_31:
[----:B------:R-:W-:Y:S05]  /*2650*/  BSYNC.RECONVERGENT B0 ;  /* 0x0000000000007941 */ /* 0x000fea0003800200 */
.L_x_30:
[----:B------:R-:W-:Y:S01]  /*2660*/  BSSY.RECONVERGENT B0, `(.L_x_32) ;  /* 0x000001f000007945 */ /* 0x000fe20003800200 */
[----:B------:R-:W-:-:S03]  /*2670*/  IADD3 R4, PT, PT, R19, R6, R19 ;  /* 0x0000000613047210 */ /* 0x000fc60007ffe013 */
[----:B------:R-:W-:Y:S05]  /*2680*/  @P5 BRA `(.L_x_33) ;  /* 0x0000000000705947 */ /* 0x000fea0003800000 */
[----:B01--4-:R-:W-:Y:S02]  /*2690*/  IADD3 R2, P2, PT, R11, R9, RZ ;  /* 0x000000090b027210 */ /* 0x013fe40007f5e0ff */
        /* <DEDUP_REMOVED lines=27> */
.L_x_33:
[----:B------:R-:W-:Y:S05]  /*2850*/  BSYNC.RECONVERGENT B0 ;  /* 0x0000000000007941 */ /* 0x000fea0003800200 */
.L_x_32:
[----:B------:R-:W-:Y:S01]  /*2860*/  IADD3 R6, PT, PT, R19, R4, R19 ;  /* 0x0000000413067210 */ /* 0x000fe20007ffe013 */
[C---:B------:R-:W-:Y:S01]  /*2870*/  IMAD R9, R12.reuse, 0x20, R9 ;  /* 0x000000200c097824 */ /* 0x040fe200078e0209 */
[C---:B------:R-:W-:Y:S01]  /*2880*/  LEA R8, R12.reuse, R8, 0x5 ;  /* 0x000000080c087211 */ /* 0x040fe200078e28ff */
[----:B------:R-:W-:Y:S01]  /*2890*/  IMAD R7, R12, 0x20, R7 ;  /* 0x000000200c077824 */ /* 0x000fe200078e0207 */
[----:B------:R-:W-:-:S13]  /*28a0*/  ISETP.GE.U32.AND P0, PT, R6, 0x10000, PT ;  /* 0x000100000600780c */ /* 0x000fda0003f06070 */
[----:B------:R-:W-:Y:S05]  /*28b0*/  @!P0 BRA `(.L_x_34) ;  /* 0xfffffff400a08947 */ /* 0x000fea000383ffff */
[----:B------:R-:W-:Y:S05]  /*28c0*/  BSYNC.RECONVERGENT B1 ;  /* 0x0000000000017941 */ /* 0x000fea0003800200 */
.L_x_25:
[----:B------:R-:W0:Y:S01]  /*28d0*/  LDC R9, c[0x0][0x890] ;  /* 0x00022400ff097b82 */ /* 0x000e220000000800 */
[----:B------:R-:W-:Y:S01]  /*28e0*/  ISETP.NE.AND P0, PT, R16, 0x2, PT ;  /* 0x000000021000780c */ /* 0x000fe20003f05270 */
[----:B------:R-:W-:Y:S06]  /*28f0*/  BSSY.RECONVERGENT B0, `(.L_x_35) ;  /* 0x0000032000007945 */ /* 0x000fec0003800200 */
[----:B------:R-:W1:Y:S08]  /*2900*/  LDC R11, c[0x0][0x88c] ;  /* 0x00022300ff0b7b82 */ /* 0x000e700000000800 */
[----:B--2---:R-:W2:Y:S01]  /*2910*/  LDC.64 R14, c[0x0][0x828] ;  /* 0x00020a00ff0e7b82 */ /* 0x004ea20000000a00 */
[----:B------:R-:W-:Y:S05]  /*2920*/  @!P0 BRA `(.L_x_36) ;  /* 0x0000000000b88947 */ /* 0x000fea0003800000 */
[----:B------:R-:W5:Y:S01]  /*2930*/  LDC.64 R4, c[0x0][0x828] ;  /* 0x00020a00ff047b82 */ /* 0x000f620000000a00 */
[----:B01--4-:R-:W-:-:S05]  /*2940*/  IADD3 R2, P0, PT, R13, R13, RZ ;  /* 0x0000000d0d027210 */ /* 0x013fca0007f1e0ff */
[----:B------:R-:W-:Y:S02]  /*2950*/  IMAD.X R3, R22, 0x1, R22, P0 ;  /* 0x0000000116037824 */ /* 0x000fe400000e0616 */
[----:B------:R-:W0:Y:S01]  /*2960*/  LDC R7, c[0x0][0x88c] ;  /* 0x00022300ff077b82 */ /* 0x000e220000000800 */
[----:B------:R-:W-:-:S07]  /*2970*/  IMAD.WIDE.U32 R2, R23, 0x10, R2 ;  /* 0x0000001017027825 */ /* 0x000fce00078e0002 */
[----:B------:R-:W1:Y:S01]  /*2980*/  LDC R6, c[0x0][0x890] ;  /* 0x00022400ff067b82 */ /* 0x000e620000000800 */
[----:B-----5:R-:W-:-:S04]  /*2990*/  IADD3 R2, P0, PT, R2, R4, RZ ;  /* 0x0000000402027210 */ /* 0x020fc80007f1e0ff */
[----:B------:R-:W-:Y:S01]  /*29a0*/  IADD3.X R4, PT, PT, R3, R5, RZ, P0, !PT ;  /* 0x0000000503047210 */ /* 0x000fe200007fe4ff */
[----:B------:R-:W-:-:S08]  /*29b0*/  IMAD.MOV R5, RZ, RZ, -R18 ;  /* 0x000000ffff057224 */ /* 0x000fd000078e0a12 */
.L_x_37:
[----:B------:R-:W-:Y:S01]  /*29c0*/  LOP3.LUT R0, R10, 0xf8, RZ, 0xc0, !PT ;  /* 0x000000f80a007812 */ /* 0x000fe200078ec0ff */
[----:B------:R-:W4:Y:S01]  /*29d0*/  LDC.64 R16, c[0x0][0x358] ;  /* 0x0000d600ff107b82 */ /* 0x000f220000000a00 */
[----:B------:R-:W-:-:S03]  /*29e0*/  VIADD R5, R5, 0x1 ;  /* 0x0000000105057836 */ /* 0x000fc60000000000 */
[----:B------:R-:W-:Y:S01]  /*29f0*/  IMAD.IADD R3, R80, 0x1, R0 ;  /* 0x0000000150037824 */ /* 0x000fe200078e0200 */
[--C-:B------:R-:W-:Y:S01]  /*2a00*/  SHF.R.U32.HI R0, RZ, 0x8, R10.reuse ;  /* 0x00000008ff007819 */ /* 0x100fe2000001160a */
[----:B------:R-:W-:-:S03]  /*2a10*/  IMAD.IADD R10, R19, 0x1, R10 ;  /* 0x00000001130a7824 */ /* 0x000fc600078e020a */
[----:B0-----:R-:W-:Y:S01]  /*2a20*/  ISETP.GE.AND P0, PT, R3, R7, PT ;  /* 0x000000070300720c */ /* 0x001fe20003f06270 */
[----:B------:R-:W-:-:S03]  /*2a30*/  IMAD.MOV.U32 R3, RZ, RZ, R4 ;  /* 0x000000ffff037224 */ /* 0x000fc600078e0004 */
[----:B-1----:R-:W-:-:S13]  /*2a40*/  ISETP.GE.OR P0, PT, R0, R6, P0 ;  /* 0x000000060000720c */ /* 0x002fda0000706670 */
[C---:B----4-:R-:W-:Y:S02]  /*2a50*/  @!P0 R2UR UR20, R16.reuse ;  /* 0x00000000101482ca */ /* 0x050fe400000e0000 */
        /* <DEDUP_REMOVED lines=24> */
[----:B0-----:R-:W-:-:S04]  /*2be0*/  IMAD.WIDE.U32 R2, R12, 0x10, R2 ;  /* 0x000000100c027825 */ /* 0x001fc800078e0002 */
[----:B------:R-:W-:-:S08]  /*2bf0*/  IMAD.MOV.U32 R4, RZ, RZ, R3 ;  /* 0x000000ffff047224 */ /* 0x000fd000078e0003 */
[----:B------:R-:W-:Y:S05]  /*2c00*/  @P0 BRA `(.L_x_37) ;  /* 0xfffffffc006c0947 */ /* 0x000fea000383ffff */
.L_x_36:
[----:B------:R-:W-:Y:S05]  /*2c10*/  BSYNC.RECONVERGENT B0 ;  /* 0x0000000000007941 */ /* 0x000fea0003800200 */
.L_x_35:
[----:B------:R-:W-:Y:S01]  /*2c20*/  BSSY.RECONVERGENT B1, `(.L_x_38) ;  /* 0x000009c000017945 */ /* 0x000fe20003800200 */
[C---:B------:R-:W-:Y:S01]  /*2c30*/  IMAD R8, R12.reuse, 0x18, R10 ;  /* 0x000000180c087824 */ /* 0x040fe200078e020a */
[-C--:B------:R-:W-:Y:S02]  /*2c40*/  LEA R7, R12, R10.reuse, 0x4 ;  /* 0x0000000a0c077211 */ /* 0x080fe400078e20ff */
[----:B------:R-:W-:-:S07]  /*2c50*/  IADD3 R6, PT, PT, R19, R10, RZ ;  /* 0x0000000a13067210 */ /* 0x000fce0007ffe0ff */
.L_x_47:
[----:B01--4-:R-:W-:Y:S01]  /*2c60*/  LOP3.LUT R3, R10, 0xf8, RZ, 0xc0, !PT ;  /* 0x000000f80a037812 */ /* 0x013fe200078ec0ff */
[----:B------:R-:W0:Y:S01]  /*2c70*/  LDC.64 R16, c[0x0][0x358] ;  /* 0x0000d600ff107b82 */ /* 0x000e220000000a00 */
[----:B------:R-:W-:Y:S01]  /*2c80*/  LOP3.LUT R2, R6, 0xf8, RZ, 0xc0, !PT ;  /* 0x000000f806027812 */ /* 0x000fe200078ec0ff */
[----:B------:R-:W-:Y:S01]  /*2c90*/  BSSY.RECONVERGENT B0, `(.L_x_39) ;  /* 0x0000030000007945 */ /* 0x000fe20003800200 */
[----:B------:R-:W-:Y:S01]  /*2ca0*/  LOP3.LUT R0, R7, 0xf8, RZ, 0xc0, !PT ;  /* 0x000000f807007812 */ /* 0x000fe200078ec0ff */
[----:B------:R-:W-:Y:S01]  /*2cb0*/  IMAD.IADD R5, R80, 0x1, R3 ;  /* 0x0000000150057824 */ /* 0x000fe200078e0203 */
[----:B------:R-:W-:Y:S01]  /*2cc0*/  LOP3.LUT R4, R8, 0xf8, RZ, 0xc0, !PT ;  /* 0x000000f808047812 */ /* 0x000fe200078ec0ff */
[C---:B------:R-:W-:Y:S02]  /*2cd0*/  IMAD.IADD R3, R80.reuse, 0x1, R2 ;  /* 0x0000000150037824 */ /* 0x040fe400078e0202 */
[C---:B------:R-:W-:Y:S01]  /*2ce0*/  IMAD.IADD R2, R80.reuse, 0x1, R0 ;  /* 0x0000000150027824 */ /* 0x040fe200078e0200 */
[----:B------:R-:W-:Y:S01]  /*2cf0*/  ISETP.GE.AND P0, PT, R5, R11, PT ;  /* 0x0000000b0500720c */ /* 0x000fe20003f06270 */
[----:B------:R-:W-:Y:S01]  /*2d00*/  IMAD.IADD R0, R80, 0x1, R4 ;  /* 0x0000000150007824 */ /* 0x000fe200078e0204 */
[----:B------:R-:W-:-:S02]  /*2d10*/  SHF.R.U32.HI R4, RZ, 0x8, R10 ;  /* 0x00000008ff047819 */ /* 0x000fc4000001160a */
[----:B------:R-:W-:Y:S02]  /*2d20*/  ISETP.GE.AND P3, PT, R3, R11, PT ;  /* 0x0000000b0300720c */ /* 0x000fe40003f66270 */
[----:B------:R-:W-:Y:S02]  /*2d30*/  ISETP.GE.OR P0, PT, R4, R9, P0 ;  /* 0x000000090400720c */ /* 0x000fe40000706670 */
        /* <DEDUP_REMOVED lines=10> */
[C---:B0-----:R-:W-:Y:S02]  /*2de0*/  R2UR UR20, R16.reuse ;  /* 0x00000000101472ca */ /* 0x041fe400000e0000 */
        /* <DEDUP_REMOVED lines=26> */
.L_x_40:
[----:B------:R-:W-:Y:S05]  /*2f90*/  BSYNC.RECONVERGENT B0 ;  /* 0x0000000000007941 */ /* 0x000fea0003800200 */
.L_x_39:
[----:B------:R-:W-:Y:S04]  /*2fa0*/  BSSY.RECONVERGENT B0, `(.L_x_41) ;  /* 0x000001e000007945 */ /* 0x000fe80003800200 */
[----:B------:R-:W-:Y:S05]  /*2fb0*/  @P3 BRA `(.L_x_42) ;  /* 0x0000000000703947 */ /* 0x000fea0003800000 */
[----:B-1----:R-:W-:Y:S02]  /*2fc0*/  IADD3 R2, P2, PT, R13, R6, RZ ;  /* 0x000000060d027210 */ /* 0x002fe40007f5e0ff */
        /* <DEDUP_REMOVED lines=27> */
.L_x_42:
[----:B------:R-:W-:Y:S05]  /*3180*/  BSYNC.RECONVERGENT B0 ;  /* 0x0000000000007941 */ /* 0x000fea0003800200 */
.L_x_41:
[----:B------:R-:W-:Y:S04]  /*3190*/  BSSY.RECONVERGENT B0, `(.L_x_43) ;  /* 0x000001e000007945 */ /* 0x000fe80003800200 */
[----:B------:R-:W-:Y:S05]  /*31a0*/  @P4 BRA `(.L_x_44) ;  /* 0x0000000000704947 */ /* 0x000fea0003800000 */
[----:B-1--4-:R-:W-:Y:S02]  /*31b0*/  IADD3 R2, P2, PT, R13, R7, RZ ;  /* 0x000000070d027210 */ /* 0x012fe40007f5e0ff */
        /* <DEDUP_REMOVED lines=27> */
.L_x_44:
[----:B------:R-:W-:Y:S05]  /*3370*/  BSYNC.RECONVERGENT B0 ;  /* 0x0000000000007941 */ /* 0x000fea0003800200 */
.L_x_43:
[----:B------:R-:W-:Y:S01]  /*3380*/  BSSY.RECONVERGENT B0, `(.L_x_45) ;  /* 0x000001f000007945 */ /* 0x000fe20003800200 */
[----:B------:R-:W-:-:S03]  /*3390*/  IADD3 R4, PT, PT, R19, R10, R19 ;  /* 0x0000000a13047210 */ /* 0x000fc60007ffe013 */
[----:B------:R-:W-:Y:S05]  /*33a0*/  @P5 BRA `(.L_x_46) ;  /* 0x0000000000705947 */ /* 0x000fea0003800000 */
[----:B01--4-:R-:W-:Y:S02]  /*33b0*/  IADD3 R2, P2, PT, R13, R8, RZ ;  /* 0x000000080d027210 */ /* 0x013fe40007f5e0ff */
[C---:B------:R-:W-:Y:S02]  /*33c0*/  R2UR UR20, R16.reuse ;  /* 0x00000000101472ca */ /* 0x040fe400000e0000 */
        /* <DEDUP_REMOVED lines=26> */
.L_x_46:
[----:B------:R-:W-:Y:S05]  /*3570*/  BSYNC.RECONVERGENT B0 ;  /* 0x0000000000007941 */ /* 0x000fea0003800200 */
.L_x_45:
[----:B------:R-:W-:Y:S01]  /*3580*/  IADD3 R10, PT, PT, R19, R4, R19 ;  /* 0x00000004130a7210 */ /* 0x000fe20007ffe013 */
[C---:B------:R-:W-:Y:S01]  /*3590*/  IMAD R8, R12.reuse, 0x20, R8 ;  /* 0x000000200c087824 */ /* 0x040fe200078e0208 */
[C---:B------:R-:W-:Y:S01]  /*35a0*/  LEA R7, R12.reuse, R7, 0x5 ;  /* 0x000000070c077211 */ /* 0x040fe200078e28ff */
[----:B------:R-:W-:Y:S01]  /*35b0*/  IMAD R6, R12, 0x20, R6 ;  /* 0x000000200c067824 */ /* 0x000fe200078e0206 */
[----:B------:R-:W-:-:S13]  /*35c0*/  ISETP.GE.U32.AND P0, PT, R10, 0x10000, PT ;  /* 0x000100000a00780c */ /* 0x000fda0003f06070 */
[----:B------:R-:W-:Y:S05]  /*35d0*/  @!P0 BRA `(.L_x_47) ;  /* 0xfffffff400a08947 */ /* 0x000fea000383ffff */
[----:B------:R-:W-:Y:S05]  /*35e0*/  BSYNC.RECONVERGENT B1 ;  /* 0x0000000000017941 */ /* 0x000fea0003800200 */
.L_x_38:
[----:B------:R-:W-:Y:S05]  /*35f0*/  BRA `(.L_x_21) ;  /* 0x0000014c005c7947 */ /* 0x000fea0003800000 */
.L_x_20:
[----:B------:R-:W2:Y:S02]  /*3600*/  LDL R2, [R1+0x110] ;  /* 0x0001100001027983 */ /* 0x000ea40000100800 */
[----:B--2---:R-:W-:-:S13]  /*3610*/  ISETP.NE.AND P0, PT, R2, 0x9, PT ;  /* 0x000000090200780c */ /* 0x004fda0003f05270 */
[----:B------:R-:W-:Y:S05]  /*3620*/  @P0 BRA `(.L_x_48) ;  /* 0x0000003c00680947 */ /* 0x000fea0003800000 */
[----:B------:R-:W-:-:S08]  /*3630*/  ISETP.NE.AND P0, PT, R34, RZ, PT ;  /* 0x000000ff2200720c */ /* 0x000fd00003f05270 */
[----:B------:R-:W0:-:S00]  /*3640*/  USETMAXREG.DEALLOC.CTAPOOL 0x60 ;  /* 0x00000060000079c8 */ /* 0x000e0000080e0500 */
[----:B0-----:R-:W-:-:S04]  /*3650*/  HFMA2 R16, -RZ, RZ, -0.0 , 0 ;  /* 0x80000000ff107431 */ /* 0x001fc800000001ff */
[----:B------:R-:W0:Y:S02]  /*3660*/  SYNCS.PHASECHK.TRANS64.TRYWAIT P0, [UR4+0x18], R16 ;  /* 0x00001810ff0075a7 */ /* 0x000e240008001104 */
[----:B0-----:R-:W-:Y:S05]  /*3670*/  @!P0 BRA `(.L_x_49) ;  /* 0x0000015000bc8947 */ /* 0x001fea0003800000 */
.L_x_198:
[----:B------:R-:W-:-:S13]  /*3680*/  ISETP.NE.AND P0, PT, R34, RZ, PT ;  /* 0x000000ff2200720c */ /* 0x000fda0003f05270 */
[----:B------:R-:W-:Y:S05]  /*3690*/  @P0 BRA `(.L_x_50) ;  /* 0x00000000000c0947 */ /* 0x000fea0003800000 */
[----:B------:R-:W-:-:S13]  /*36a0*/  ELECT P0, URZ, PT ;  /* 0x0000000000ff782f */ /* 0x000fda0003800000 */
[----:B------:R-:W-:-:S04]  /*36b0*/  @P0 MOV R0, 0x20000 ;  /* 0x0002000000000802 */ /* 0x000fc80000000f00 */
[----:B------:R1:W-:Y:S03]  /*36c0*/  @P0 SYNCS.ARRIVE.TRANS64 RZ, [UR4+0x10], R0 ;  /* 0x00001000ffff09a7 */ /* 0x0003e60008000004 */
.L_x_50:
[----:B------:R-:W-:Y:S01]  /*36d0*/  ELECT P3, URZ, PT ;  /* 0x0000000000ff782f */ /* 0x000fe20003860000 */
[----:B-1----:R-:W-:Y:S01]  /*36e0*/  VIADD R0, R33, 0x10 ;  /* 0x0000001021007836 */ /* 0x002fe20000000000 */
[----:B------:R-:W-:Y:S02]  /*36f0*/  ELECT P2, URZ, PT ;  /* 0x0000000000ff782f */ /* 0x000fe40003840000 */
[----:B------:R-:W-:Y:S02]  /*3700*/  R2UR UR26, R34 ;  /* 0x00000000221a72ca */ /* 0x000fe400000e0000 */
[----:B------:R-:W-:Y:S02]  /*3710*/  ELECT P1, URZ, PT ;  /* 0x0000000000ff782f */ /* 0x000fe40003820000 */
[----:B------:R-:W-:Y:S02]  /*3720*/  R2UR UR59, R15 ;  /* 0x000000000f3b72ca */ /* 0x000fe400000e0000 */
[----:B------:R-:W-:-:S02]  /*3730*/  ELECT P0, URZ, PT ;  /* 0x0000000000ff782f */ /* 0x000fc40003800000 */
[----:B------:R-:W-:Y:S01]  /*3740*/  R2UR UR57, R0 ;  /* 0x00000000003972ca */ /* 0x000fe200000e0000 */
[----:B------:R-:W-:Y:S02]  /*3750*/  UIADD3 UR56, UPT, UPT, UR4, 0x180, URZ ;  /* 0x0000018004387890 */ /* 0x000fe4000fffe0ff */
[----:B------:R-:W-:Y:S02]  /*3760*/  UIADD3 UR32, UPT, UPT, UR4, 0x4180, URZ ;  /* 0x0000418004207890 */ /* 0x000fe4000fffe0ff */
[----:B------:R-:W-:Y:S01]  /*3770*/  UIADD3 UR16, UPT, UPT, UR4, 0x8180, URZ ;  /* 0x0000818004107890 */ /* 0x000fe2000fffe0ff */
[----:B------:R-:W1:Y:S01]  /*3780*/  @P3 LDC.64 R4, c[0x0][0x348] ;  /* 0x0000d200ff043b82 */ /* 0x000e620000000a00 */
[----:B------:R-:W-:Y:S01]  /*3790*/  UMOV UR58, URZ ;  /* 0x000000ff003a7c82 */ /* 0x000fe20008000000 */
[----:B------:R-:W-:Y:S01]  /*37a0*/  UMOV UR61, UR54 ;  /* 0x00000036003d7c82 */ /* 0x000fe20008000000 */
[----:B------:R-:W-:Y:S01]  /*37b0*/  USHF.L.U32 UR26, UR26, 0x7, URZ ;  /* 0x000000071a1a7899 */ /* 0x000fe200080006ff */
[----:B------:R-:W-:Y:S01]  /*37c0*/  UMOV UR34, 0x40 ;  /* 0x0000004000227882 */ /* 0x000fe20000000000 */
[----:B------:R-:W-:-:S02]  /*37d0*/  UMOV UR36, UR60 ;  /* 0x0000003c00247c82 */ /* 0x000fc40008000000 */
[----:B------:R-:W-:Y:S01]  /*37e0*/  UIADD3 UR59, UPT, UPT, UR59, UR26, URZ ;  /* 0x0000001a3b3b7290 */ /* 0x000fe2000fffe0ff */
[----:B------:R-:W2:Y:S01]  /*37f0*/  @P2 LDC.64 R8, c[0x0][0x348] ;  /* 0x0000d200ff082b82 */ /* 0x000ea20000000a00 */
[----:B------:R-:W-:Y:S01]  /*3800*/  ULOP3.LUT UR57, UR57, 0xfefffc10, URZ, 0xc0, !UPT ;  /* 0xfefffc1039397892 */ /* 0x000fe2000f8ec0ff */
[----:B------:R-:W-:Y:S01]  /*3810*/  UMOV UR37, UR54 ;  /* 0x0000003600257c82 */ /* 0x000fe20008000000 */
[----:B------:R-:W-:Y:S01]  /*3820*/  UMOV UR18, 0x80 ;  /* 0x0000008000127882 */ /* 0x000fe20000000000 */
[----:B------:R-:W-:Y:S02]  /*3830*/  UMOV UR20, UR60 ;  /* 0x0000003c00147c82 */ /* 0x000fe40008000000 */
[----:B------:R-:W-:Y:S01]  /*3840*/  UMOV UR35, UR59 ;  /* 0x0000003b00237c82 */ /* 0x000fe20008000000 */
[----:B------:R-:W-:Y:S01]  /*3850*/  UMOV UR21, UR54 ;  /* 0x0000003600157c82 */ /* 0x000fe20008000000 */
[----:B------:R-:W3:Y:S01]  /*3860*/  @P1 LDC.64 R10, c[0x0][0x348] ;  /* 0x0000d200ff0a1b82 */ /* 0x000ee20000000a00 */
[----:B------:R-:W-:Y:S01]  /*3870*/  UMOV UR33, UR57 ;  /* 0x0000003900217c82 */ /* 0x000fe20008000000 */
[----:B------:R-:W-:Y:S01]  /*3880*/  UMOV UR19, UR59 ;  /* 0x0000003b00137c82 */ /* 0x000fe20008000000 */
[----:B------:R-:W-:-:S05]  /*3890*/  UMOV UR17, UR57 ;  /* 0x0000003900117c82 */ /* 0x000fca0008000000 */
[----:B------:R-:W4:Y:S01]  /*38a0*/  @P0 LDC.64 R12, c[0x0][0x348] ;  /* 0x0000d200ff0c0b82 */ /* 0x000f220000000a00 */
[----:B-1----:R-:W-:-:S04]  /*38b0*/  @P3 IADD3 R2, P5, PT, R4, 0x40, RZ ;  /* 0x0000004004023810 */ /* 0x002fc80007fbe0ff */
[----:B------:R-:W-:Y:S01]  /*38c0*/  @P3 R2UR UR13, R2 ;  /* 0x00000000020d32ca */ /* 0x000fe200000e0000 */
[----:B------:R-:W-:Y:S01]  /*38d0*/  @P3 IMAD.X R0, RZ, RZ, R5, P5 ;  /* 0x000000ffff003224 */ /* 0x000fe200028e0605 */
[----:B0-2---:R-:W-:-:S04]  /*38e0*/  @P2 IADD3 R3, P4, PT, R8, 0x40, RZ ;  /* 0x0000004008032810 */ /* 0x005fc80007f9e0ff */
[----:B------:R-:W-:Y:S01]  /*38f0*/  @P3 R2UR UR12, R0 ;  /* 0x00000000000c32ca */ /* 0x000fe200000e0000 */
[----:B------:R-:W-:Y:S01]  /*3900*/  @P2 IMAD.X R4, RZ, RZ, R9, P4 ;  /* 0x000000ffff042224 */ /* 0x000fe200020e0609 */
[----:B------:R-:W-:Y:S02]  /*3910*/  @P2 R2UR UR11, R3 ;  /* 0x00000000030b22ca */ /* 0x000fe400000e0000 */
[----:B---3--:R-:W-:Y:S02]  /*3920*/  @P1 IADD3 R5, P5, PT, R10, 0x40, RZ ;  /* 0x000000400a051810 */ /* 0x008fe40007fbe0ff */
[----:B------:R-:W-:Y:S01]  /*3930*/  @P2 R2UR UR10, R4 ;  /* 0x00000000040a22ca */ /* 0x000fe200000e0000 */
[----:B------:R-:W-:Y:S01]  /*3940*/  IMAD.U32 R4, RZ, RZ, UR13 ;  /* 0x0000000dff047e24 */ /* 0x000fe2000f8e00ff */
[----:B------:R-:W-:Y:S01]  /*3950*/  @P1 R2UR UR9, R5 ;  /* 0x00000000050912ca */ /* 0x000fe200000e0000 */
[----:B------:R-:W-:Y:S01]  /*3960*/  @P1 IMAD.X R3, RZ, RZ, R11, P5 ;  /* 0x000000ffff031224 */ /* 0x000fe200028e060b */
[----:B------:R-:W-:Y:S01]  /*3970*/  UMOV UR13, UR54 ;  /* 0x00000036000d7c82 */ /* 0x000fe20008000000 */
[----:B----4-:R-:W-:-:S02]  /*3980*/  @P0 IADD3 R2, P4, PT, R12, 0x40, RZ ;  /* 0x000000400c020810 */ /* 0x010fc40007f9e0ff */
[----:B------:R-:W-:Y:S01]  /*3990*/  IMAD.U32 R5, RZ, RZ, UR12 ;  /* 0x0000000cff057e24 */ /* 0x000fe2000f8e00ff */
[----:B------:R-:W-:Y:S01]  /*39a0*/  @P1 R2UR UR8, R3 ;  /* 0x00000000030812ca */ /* 0x000fe200000e0000 */
[----:B------:R-:W-:Y:S01]  /*39b0*/  UMOV UR12, UR60 ;  /* 0x0000003c000c7c82 */ /* 0x000fe20008000000 */
[----:B------:R-:W-:Y:S01]  /*39c0*/  @P0 R2UR UR7, R2 ;  /* 0x00000000020702ca */ /* 0x000fe200000e0000 */
[----:B------:R-:W-:Y:S01]  /*39d0*/  @P0 IMAD.X R0, RZ, RZ, R13, P4 ;  /* 0x000000ffff000224 */ /* 0x000fe200020e060d */
[----:B------:R-:W-:Y:S01]  /*39e0*/  @P3 R2UR UR28, R4 ;  /* 0x00000000041c32ca */ /* 0x000fe200000e0000 */
[----:B------:R-:W-:Y:S01]  /*39f0*/  IMAD.U32 R2, RZ, RZ, UR11 ;  /* 0x0000000bff027e24 */ /* 0x000fe2000f8e00ff */
[----:B------:R-:W-:Y:S01]  /*3a00*/  @P3 R2UR UR29, R5 ;  /* 0x00000000051d32ca */ /* 0x000fe200000e0000 */
[----:B------:R-:W-:Y:S01]  /*3a10*/  IMAD.U32 R3, RZ, RZ, UR10 ;  /* 0x0000000aff037e24 */ /* 0x000fe2000f8e00ff */
[----:B------:R-:W-:Y:S01]  /*3a20*/  @P0 R2UR UR6, R0 ;  /* 0x00000000000602ca */ /* 0x000fe200000e0000 */
[----:B------:R-:W-:Y:S01]  /*3a30*/  IMAD.U32 R4, RZ, RZ, UR9 ;  /* 0x00000009ff047e24 */ /* 0x000fe2000f8e00ff */
[----:B------:R-:W-:Y:S01]  /*3a40*/  @P2 R2UR UR22, R2 ;  /* 0x00000000021622ca */ /* 0x000fe200000e0000 */
[----:B------:R-:W-:Y:S01]  /*3a50*/  UMOV UR10, 0xc0 ;  /* 0x000000c0000a7882 */ /* 0x000fe20000000000 */
[----:B------:R-:W-:Y:S01]  /*3a60*/  @P2 R2UR UR23, R3 ;  /* 0x00000000031722ca */ /* 0x000fe200000e0000 */
[----:B------:R-:W-:Y:S01]  /*3a70*/  IMAD.U32 R5, RZ, RZ, UR8 ;  /* 0x00000008ff057e24 */ /* 0x000fe2000f8e00ff */
[----:B------:R-:W-:Y:S01]  /*3a80*/  @P1 R2UR UR14, R4 ;  /* 0x00000000040e12ca */ /* 0x000fe200000e0000 */
[----:B------:R-:W-:Y:S01]  /*3a90*/  IMAD.U32 R2, RZ, RZ, UR7 ;  /* 0x00000007ff027e24 */ /* 0x000fe2000f8e00ff */
[----:B------:R-:W-:-:S02]  /*3aa0*/  UIADD3 UR8, UPT, UPT, UR4, 0xc180, URZ ;  /* 0x0000c18004087890 */ /* 0x000fc4000fffe0ff */
[----:B------:R-:W-:Y:S01]  /*3ab0*/  @P1 R2UR UR15, R5 ;  /* 0x00000000050f12ca */ /* 0x000fe200000e0000 */
[----:B------:R0:W-:Y:S01]  /*3ac0*/  UTMALDG.4D.2CTA [UR56], [UR28], desc[URZ] ;  /* 0x0000ff381c0075b4 */ /* 0x0001e20008219000 */
[----:B------:R-:W-:Y:S01]  /*3ad0*/  UMOV UR11, UR59 ;  /* 0x0000003b000b7c82 */ /* 0x000fe20008000000 */
[----:B------:R-:W-:Y:S01]  /*3ae0*/  IMAD.U32 R3, RZ, RZ, UR6 ;  /* 0x00000006ff037e24 */ /* 0x000fe2000f8e00ff */
[----:B------:R-:W-:Y:S01]  /*3af0*/  @P0 R2UR UR6, R2 ;  /* 0x00000000020602ca */ /* 0x000fe200000e0000 */
[----:B------:R-:W-:-:S03]  /*3b00*/  UMOV UR9, UR57 ;  /* 0x0000003900097c82 */ /* 0x000fc60008000000 */
[----:B------:R-:W-:Y:S01]  /*3b10*/  @P0 R2UR UR7, R3 ;  /* 0x00000000030702ca */ /* 0x000fe200000e0000 */
[----:B------:R0:W-:Y:S04]  /*3b20*/  UTMALDG.4D.2CTA [UR32], [UR22], desc[URZ] ;  /* 0x0000ff20160075b4 */ /* 0x0001e80008219000 */
[----:B------:R0:W-:Y:S08]  /*3b30*/  UTMALDG.4D.2CTA [UR16], [UR14], desc[URZ] ;  /* 0x0000ff100e0075b4 */ /* 0x0001f00008219000 */
[----:B------:R0:W-:Y:S01]  /*3b40*/  UTMALDG.4D.2CTA [UR8], [UR6], desc[URZ] ;  /* 0x0000ff08060075b4 */ /* 0x0001e20008219000 */
[----:B------:R-:W1:Y:S02]  /*3b50*/  SYNCS.PHASECHK.TRANS64.TRYWAIT P0, [UR4+0x8], R16 ;  /* 0x00000810ff0075a7 */ /* 0x000e640008001104 */
[----:B01----:R-:W-:Y:S05]  /*3b60*/  @!P0 BRA `(.L_x_51) ;  /* 0x0000014c009c8947 */ /* 0x003fea0003800000 */
.L_x_200:
[----:B------:R-:W-:-:S13]  /*3b70*/  ISETP.NE.AND P0, PT, R34, RZ, PT ;  /* 0x000000ff2200720c */ /* 0x000fda0003f05270 */
[----:B------:R-:W-:Y:S05]  /*3b80*/  @P0 BRA `(.L_x_52) ;  /* 0x00000000000c0947 */ /* 0x000fea0003800000 */
[----:B------:R-:W-:-:S13]  /*3b90*/  ELECT P0, URZ, PT ;  /* 0x0000000000ff782f */ /* 0x000fda0003800000 */
[----:B------:R-:W-:-:S04]  /*3ba0*/  @P0 MOV R0, 0x8000 ;  /* 0x0000800000000802 */ /* 0x000fc80000000f00 */
[----:B------:R1:W-:Y:S03]  /*3bb0*/  @P0 SYNCS.ARRIVE.TRANS64 RZ, [UR4], R0 ;  /* 0x00000000ffff09a7 */ /* 0x0003e60008000004 */
.L_x_52:
[----:B------:R-:W-:Y:S01]  /*3bc0*/  ELECT P3, URZ, PT ;  /* 0x0000000000ff782f */ /* 0x000fe20003860000 */
[----:B------:R-:W-:Y:S01]  /*3bd0*/  IMAD.SHL.U32 R32, R34, 0x20, RZ ;  /* 0x0000002022207824 */ /* 0x000fe200078e00ff */
[----:B------:R-:W-:Y:S02]  /*3be0*/  ELECT P2, URZ, PT ;  /* 0x0000000000ff782f */ /* 0x000fe40003840000 */
[----:B------:R-:W-:Y:S02]  /*3bf0*/  ELECT P1, URZ, PT ;  /* 0x0000000000ff782f */ /* 0x000fe40003820000 */
[----:B------:R-:W-:Y:S01]  /*3c00*/  ELECT P0, URZ, PT ;  /* 0x0000000000ff782f */ /* 0x000fe20003800000 */
[----:B------:R-:W-:Y:S02]  /*3c10*/  ULOP3.LUT UR41, UR4, 0xfefffc00, URZ, 0xc0, !UPT ;  /* 0xfefffc0004297892 */ /* 0x000fe4000f8ec0ff */
[----:B------:R-:W-:Y:S02]  /*3c20*/  UIADD3 UR32, UPT, UPT, UR4, 0x20180, URZ ;  /* 0x0002018004207890 */ /* 0x000fe4000fffe0ff */
[----:B------:R-:W-:-:S02]  /*3c30*/  UIADD3 UR48, UPT, UPT, UR4, 0x22180, URZ ;  /* 0x0002218004307890 */ /* 0x000fc4000fffe0ff */
[----:B0-----:R-:W0:Y:S01]  /*3c40*/  @P3 LDC.64 R2, c[0x0][0x348] ;  /* 0x0000d200ff023b82 */ /* 0x001e220000000a00 */
[----:B------:R-:W-:Y:S01]  /*3c50*/  UIADD3 UR40, UPT, UPT, UR4, 0x23180, URZ ;  /* 0x0002318004287890 */ /* 0x000fe2000fffe0ff */
[----:B------:R-:W-:Y:S01]  /*3c60*/  UMOV UR34, URZ ;  /* 0x000000ff00227c82 */ /* 0x000fe20008000000 */
[----:B------:R-:W-:Y:S01]  /*3c70*/  UMOV UR36, URZ ;  /* 0x000000ff00247c82 */ /* 0x000fe20008000000 */
[----:B------:R-:W-:Y:S01]  /*3c80*/  UMOV UR37, UR60 ;  /* 0x0000003c00257c82 */ /* 0x000fe20008000000 */
[----:B------:R-:W-:Y:S01]  /*3c90*/  UMOV UR38, UR54 ;  /* 0x0000003600267c82 */ /* 0x000fe20008000000 */
[----:B------:R-:W-:Y:S02]  /*3ca0*/  UMOV UR33, UR41 ;  /* 0x0000002900217c82 */ /* 0x000fe40008000000 */
[----:B------:R-:W2:Y:S01]  /*3cb0*/  @P2 LDC.64 R4, c[0x0][0x348] ;  /* 0x0000d200ff042b82 */ /* 0x000ea20000000a00 */
[----:B------:R-:W-:Y:S01]  /*3cc0*/  UMOV UR10, 0x40 ;  /* 0x00000040000a7882 */ /* 0x000fe20000000000 */
[----:B------:R-:W-:Y:S01]  /*3cd0*/  UMOV UR12, URZ ;  /* 0x000000ff000c7c82 */ /* 0x000fe20008000000 */
[----:B------:R-:W-:Y:S01]  /*3ce0*/  UMOV UR14, UR54 ;  /* 0x00000036000e7c82 */ /* 0x000fe20008000000 */
[----:B------:R-:W-:Y:S01]  /*3cf0*/  UMOV UR50, 0x80 ;  /* 0x0000008000327882 */ /* 0x000fe20000000000 */
[----:B------:R-:W-:Y:S01]  /*3d00*/  UMOV UR52, URZ ;  /* 0x000000ff00347c82 */ /* 0x000fe20008000000 */
[----:B------:R-:W-:Y:S01]  /*3d10*/  UMOV UR53, UR60 ;  /* 0x0000003c00357c82 */ /* 0x000fe20008000000 */
[----:B------:R-:W-:Y:S01]  /*3d20*/  UMOV UR49, UR41 ;  /* 0x0000002900317c82 */ /* 0x000fe20008000000 */
[----:B------:R-:W3:Y:S01]  /*3d30*/  @P1 LDC.64 R8, c[0x0][0x348] ;  /* 0x0000d200ff081b82 */ /* 0x000ee20000000a00 */
[----:B------:R-:W-:Y:S01]  /*3d40*/  UMOV UR42, 0xc0 ;  /* 0x000000c0002a7882 */ /* 0x000fe20000000000 */
[----:B------:R-:W-:Y:S01]  /*3d50*/  UMOV UR44, URZ ;  /* 0x000000ff002c7c82 */ /* 0x000fe20008000000 */
[----:B------:R-:W-:Y:S01]  /*3d60*/  UMOV UR45, UR60 ;  /* 0x0000003c002d7c82 */ /* 0x000fe20008000000 */
[----:B------:R-:W-:-:S04]  /*3d70*/  UMOV UR46, UR54 ;  /* 0x00000036002e7c82 */ /* 0x000fc80008000000 */
[----:B------:R-:W4:Y:S01]  /*3d80*/  @P0 LDC.64 R10, c[0x0][0x348] ;  /* 0x0000d200ff0a0b82 */ /* 0x000f220000000a00 */
[----:B0-----:R-:W-:-:S04]  /*3d90*/  @P3 IADD3 R2, P4, PT, R2, 0x1c0, RZ ;  /* 0x000001c002023810 */ /* 0x001fc80007f9e0ff */
[----:B------:R-:W-:Y:S01]  /*3da0*/  @P3 R2UR UR7, R2 ;  /* 0x00000000020732ca */ /* 0x000fe200000e0000 */
[----:B-1----:R-:W-:Y:S01]  /*3db0*/  @P3 IMAD.X R0, RZ, RZ, R3, P4 ;  /* 0x000000ffff003224 */ /* 0x002fe200020e0603 */
[----:B--2---:R-:W-:-:S04]  /*3dc0*/  @P2 IADD3 R2, P4, PT, R4, 0x1c0, RZ ;  /* 0x000001c004022810 */ /* 0x004fc80007f9e0ff */
[----:B------:R-:W-:Y:S01]  /*3dd0*/  @P3 R2UR UR6, R0 ;  /* 0x00000000000632ca */ /* 0x000fe200000e0000 */
[----:B------:R-:W-:Y:S01]  /*3de0*/  @P2 IMAD.X R7, RZ, RZ, R5, P4 ;  /* 0x000000ffff072224 */ /* 0x000fe200020e0605 */
[----:B------:R-:W-:Y:S02]  /*3df0*/  @P2 R2UR UR8, R2 ;  /* 0x00000000020822ca */ /* 0x000fe400000e0000 */
[----:B---3--:R-:W-:-:S03]  /*3e00*/  @P1 IADD3 R0, P5, PT, R8, 0x1c0, RZ ;  /* 0x000001c008001810 */ /* 0x008fc60007fbe0ff */
[----:B------:R-:W-:Y:S01]  /*3e10*/  IMAD.U32 R2, RZ, RZ, UR7 ;  /* 0x00000007ff027e24 */ /* 0x000fe2000f8e00ff */
[----:B------:R-:W-:Y:S01]  /*3e20*/  @P1 R2UR UR13, R0 ;  /* 0x00000000000d12ca */ /* 0x000fe200000e0000 */
[----:B------:R-:W-:-:S03]  /*3e30*/  @P1 IMAD.X R4, RZ, RZ, R9, P5 ;  /* 0x000000ffff041224 */ /* 0x000fc600028e0609 */
[----:B------:R-:W-:Y:S01]  /*3e40*/  @P3 R2UR UR20, R2 ;  /* 0x00000000021432ca */ /* 0x000fe200000e0000 */
[----:B------:R-:W-:Y:S01]  /*3e50*/  IMAD.U32 R3, RZ, RZ, UR6 ;  /* 0x00000006ff037e24 */ /* 0x000fe2000f8e00ff */
[----:B----4-:R-:W-:Y:S02]  /*3e60*/  @P0 IADD3 R5, P4, PT, R10, 0x1c0, RZ ;  /* 0x000001c00a050810 */ /* 0x010fe40007f9e0ff */
[----:B------:R-:W-:Y:S01]  /*3e70*/  @P2 R2UR UR6, R7 ;  /* 0x00000000070622ca */ /* 0x000fe200000e0000 */
[----:B------:R-:W-:Y:S01]  /*3e80*/  IMAD.U32 R2, RZ, RZ, UR8 ;  /* 0x00000008ff027e24 */ /* 0x000fe2000f8e00ff */
[----:B------:R-:W-:Y:S01]  /*3e90*/  @P1 R2UR UR11, R4 ;  /* 0x00000000040b12ca */ /* 0x000fe200000e0000 */
[----:B------:R-:W-:Y:S01]  /*3ea0*/  @P0 IMAD.X R0, RZ, RZ, R11, P4 ;  /* 0x000000ffff000224 */ /* 0x000fe200020e060b */
[----:B------:R-:W-:Y:S01]  /*3eb0*/  @P0 R2UR UR9, R5 ;  /* 0x00000000050902ca */ /* 0x000fe200000e0000 */
[----:B------:R-:W-:Y:S01]  /*3ec0*/  IMAD.SHL.U32 R4, R37, 0x40, RZ ;  /* 0x0000004025047824 */ /* 0x000fe200078e00ff */
[----:B------:R-:W-:Y:S01]  /*3ed0*/  @P3 R2UR UR21, R3 ;  /* 0x00000000031532ca */ /* 0x000fe200000e0000 */
[----:B------:R-:W-:Y:S01]  /*3ee0*/  IMAD.U32 R8, RZ, RZ, UR13 ;  /* 0x0000000dff087e24 */ /* 0x000fe2000f8e00ff */
[----:B------:R-:W-:Y:S01]  /*3ef0*/  @P0 R2UR UR7, R0 ;  /* 0x00000000000702ca */ /* 0x000fe200000e0000 */
[----:B------:R-:W-:Y:S01]  /*3f00*/  UIADD3 UR8, UPT, UPT, UR4, 0x21180, URZ ;  /* 0x0002118004087890 */ /* 0x000fe2000fffe0ff */
[----:B------:R-:W-:Y:S01]  /*3f10*/  R2UR UR35, R4 ;  /* 0x00000000042372ca */ /* 0x000fe200000e0000 */
[----:B------:R-:W-:Y:S01]  /*3f20*/  UMOV UR13, UR60 ;  /* 0x0000003c000d7c82 */ /* 0x000fe20008000000 */
[----:B------:R-:W-:Y:S01]  /*3f30*/  @P2 R2UR UR18, R2 ;  /* 0x00000000021222ca */ /* 0x000fe200000e0000 */
[----:B------:R-:W-:Y:S01]  /*3f40*/  IMAD.U32 R3, RZ, RZ, UR6 ;  /* 0x00000006ff037e24 */ /* 0x000fe2000f8e00ff */
[----:B------:R-:W-:Y:S01]  /*3f50*/  R2UR UR6, R32 ;  /* 0x00000000200672ca */ /* 0x000fe200000e0000 */
[----:B------:R-:W-:Y:S01]  /*3f60*/  IMAD.U32 R9, RZ, RZ, UR11 ;  /* 0x0000000bff097e24 */ /* 0x000fe2000f8e00ff */
[----:B------:R-:W-:Y:S01]  /*3f70*/  @P1 R2UR UR16, R8 ;  /* 0x00000000081012ca */ /* 0x000fe200000e0000 */
[----:B------:R-:W-:Y:S01]  /*3f80*/  IMAD.U32 R2, RZ, RZ, UR9 ;  /* 0x00000009ff027e24 */ /* 0x000fe2000f8e00ff */
[----:B------:R-:W-:Y:S01]  /*3f90*/  @P2 R2UR UR19, R3 ;  /* 0x00000000031322ca */ /* 0x000fe200000e0000 */
[----:B------:R-:W-:Y:S01]  /*3fa0*/  UMOV UR9, UR41 ;  /* 0x0000002900097c82 */ /* 0x000fe20008000000 */
[----:B------:R-:W-:Y:S01]  /*3fb0*/  @P1 R2UR UR17, R9 ;  /* 0x00000000091112ca */ /* 0x000fe200000e0000 */
[----:B------:R-:W-:-:S05]  /*3fc0*/  IMAD.U32 R3, RZ, RZ, UR7 ;  /* 0x00000007ff037e24 */ /* 0x000fca000f8e00ff */
[----:B------:R-:W-:Y:S01]  /*3fd0*/  @P0 R2UR UR7, R3 ;  /* 0x00000000030702ca */ /* 0x000fe200000e0000 */
[----:B------:R-:W-:Y:S01]  /*3fe0*/  UIADD3 UR35, UPT, UPT, UR6, UR35, URZ ;  /* 0x0000002306237290 */ /* 0x000fe2000fffe0ff */
[----:B------:R-:W-:-:S06]  /*3ff0*/  @P0 R2UR UR6, R2 ;  /* 0x00000000020602ca */ /* 0x000fcc00000e0000 */
[----:B------:R-:W-:Y:S01]  /*4000*/  UMOV UR11, UR35 ;  /* 0x00000023000b7c82 */ /* 0x000fe20008000000 */
[----:B------:R-:W-:Y:S01]  /*4010*/  UMOV UR51, UR35 ;  /* 0x0000002300337c82 */ /* 0x000fe20008000000 */
[----:B------:R0:W-:Y:S01]  /*4020*/  UTMALDG.5D.2CTA [UR32], [UR20], desc[URZ] ;  /* 0x0000ff20140075b4 */ /* 0x0001e20008221000 */
[----:B------:R-:W-:Y:S01]  /*4030*/  UMOV UR43, UR35 ;  /* 0x00000023002b7c82 */ /* 0x000fe20008000000 */
[----:B------:R0:W-:Y:S01]  /*4040*/  UTMALDG.5D.2CTA [UR8], [UR18], desc[URZ] ;  /* 0x0000ff08120075b4 */ /* 0x0001e20008221000 */
[----:B------:R0:W-:Y:S02]  /*4050*/  UTMALDG.5D.2CTA [UR48], [UR16], desc[URZ] ;  /* 0x0000ff30100075b4 */ /* 0x0001e40008221000 */
[----:B------:R0:W-:Y:S01]  /*4060*/  UTMALDG.5D.2CTA [UR40], [UR6], desc[URZ] ;  /* 0x0000ff28060075b4 */ /* 0x0001e20008221000 */
[----:B------:R-:W1:Y:S02]  /*4070*/  SYNCS.PHASECHK.TRANS64.TRYWAIT P0, [UR4+0x68], R16 ;  /* 0x00006810ff0075a7 */ /* 0x000e640008001104 */
[----:B01----:R-:W-:Y:S05]  /*4080*/  @!P0 BRA `(.L_x_53) ;  /* 0x0000014800708947 */ /* 0x003fea0003800000 */
.L_x_202:
[C---:B------:R-:W-:Y:S01]  /*4090*/  IMAD.IADD R7, R23.reuse, 0x1, R23 ;  /* 0x0000000117077824 */ /* 0x040fe200078e0217 */
[----:B------:R-:W1:Y:S01]  /*40a0*/  LDC R9, c[0x0][0x858] ;  /* 0x00021600ff097b82 */ /* 0x000e620000000800 */
[----:B------:R-:W-:-:S03]  /*40b0*/  SHF.L.U32 R29, R23, 0x3, RZ ;  /* 0x00000003171d7819 */ /* 0x000fc600000006ff */
[----:B------:R-:W-:Y:S02]  /*40c0*/  LOP3.LUT R7, R7, 0x3e, RZ, 0xc0, !PT ;  /* 0x0000003e07077812 */ /* 0x000fe400078ec0ff */
[----:B------:R-:W-:Y:S02]  /*40d0*/  LOP3.LUT R29, R29, 0xf8, RZ, 0xc0, !PT ;  /* 0x000000f81d1d7812 */ /* 0x000fe400078ec0ff */
[----:B0-----:R-:W0:Y:S01]  /*40e0*/  LDC R3, c[0x0][0x854] ;  /* 0x00021500ff037b82 */ /* 0x001e220000000800 */
[----:B------:R-:W-:Y:S01]  /*40f0*/  IMAD.IADD R0, R4, 0x1, R7 ;  /* 0x0000000104007824 */ /* 0x000fe200078e0207 */
[----:B------:R-:W-:-:S03]  /*4100*/  IADD3 R24, PT, PT, R29, UR4, RZ ;  /* 0x000000041d187c10 */ /* 0x000fc6000fffe0ff */
[C---:B------:R-:W-:Y:S01]  /*4110*/  VIADD R2, R0.reuse, 0x1 ;  /* 0x0000000100027836 */ /* 0x040fe20000000000 */
[-C--:B------:R-:W-:Y:S02]  /*4120*/  ISETP.GE.AND P5, PT, R0, R6.reuse, PT ;  /* 0x000000060000720c */ /* 0x080fe40003fa6270 */
[----:B------:R-:W2:Y:S02]  /*4130*/  LDC.64 R12, c[0x0][0x358] ;  /* 0x0000d600ff0c7b82 */ /* 0x000ea40000000a00 */
[----:B------:R-:W-:-:S06]  /*4140*/  ISETP.GE.AND P4, PT, R2, R6, PT ;  /* 0x000000060200720c */ /* 0x000fcc0003f86270 */
[----:B------:R-:W3:Y:S01]  /*4150*/  LDC.64 R10, c[0x0][0x840] ;  /* 0x00021000ff0a7b82 */ /* 0x000ee20000000a00 */
[----:B-1----:R-:W-:-:S04]  /*4160*/  IMAD R9, R9, UR54, RZ ;  /* 0x0000003609097c24 */ /* 0x002fc8000f8e02ff */
[----:B0-----:R-:W-:-:S04]  /*4170*/  IMAD R2, R3, UR60, R9 ;  /* 0x0000003c03027c24 */ /* 0x001fc8000f8e0209 */
[----:B------:R-:W-:Y:S01]  /*4180*/  IMAD.IADD R2, R0, 0x1, R2 ;  /* 0x0000000100027824 */ /* 0x000fe200078e0202 */
[C---:B--2---:R-:W-:Y:S02]  /*4190*/  @!P5 R2UR UR8, R12.reuse ;  /* 0x000000000c08d2ca */ /* 0x044fe400000e0000 */
[C---:B------:R-:W-:Y:S02]  /*41a0*/  @!P5 R2UR UR9, R13.reuse ;  /* 0x000000000d09d2ca */ /* 0x040fe400000e0000 */
[----:B------:R-:W-:Y:S02]  /*41b0*/  @!P4 R2UR UR6, R12 ;  /* 0x000000000c06c2ca */ /* 0x000fe400000e0000 */
[----:B------:R-:W-:Y:S01]  /*41c0*/  @!P4 R2UR UR7, R13 ;  /* 0x000000000d07c2ca */ /* 0x000fe200000e0000 */
[----:B---3--:R-:W-:-:S08]  /*41d0*/  IMAD.WIDE R2, R2, 0x4, R10 ;  /* 0x0000000402027825 */ /* 0x008fd000078e020a */
[----:B------:R-:W-:Y:S01]  /*41e0*/  @!PT LDS RZ, [RZ] ;  /* 0x00000000fffff984 */ /* 0x000fe20000000800 */
[----:B------:R-:W-:Y:S01]  /*41f0*/  @!PT LDS RZ, [RZ] ;  /* 0x00000000fffff984 */ /* 0x000fe20000000800 */
[----:B------:R-:W-:Y:S01]  /*4200*/  @!PT LDS RZ, [RZ] ;  /* 0x00000000fffff984 */ /* 0x000fe20000000800 */
[----:B------:R0:W-:Y:S04]  /*4210*/  @!P5 LDGSTS.E.LTC128B [R24+0x38180], desc[UR8][R2.64] ;  /* 0x381800000218dfae */ /* 0x0001e8000b9a1208 */
[----:B------:R0:W-:Y:S04]  /*4220*/  @P5 STS [R29+UR4+0x38180], RZ ;  /* 0x038180ff1d005988 */ /* 0x0001e80008000804 */
[----:B------:R-:W-:Y:S01]  /*4230*/  @!PT LDS RZ, [RZ] ;  /* 0x00000000fffff984 */ /* 0x000fe20000000800 */
[----:B------:R-:W-:Y:S01]  /*4240*/  @!PT LDS RZ, [RZ] ;  /* 0x00000000fffff984 */ /* 0x000fe20000000800 */
[----:B------:R-:W-:Y:S01]  /*4250*/  @!PT LDS RZ, [RZ] ;  /* 0x00000000fffff984 */ /* 0x000fe20000000800 */
[----:B------:R0:W-:Y:S04]  /*4260*/  @!P4 LDGSTS.E.LTC128B [R24+0x38184], desc[UR6][R2.64+0x4] ;  /* 0x381840040218cfae */ /* 0x0001e8000b9a1206 */
[----:B------:R0:W-:Y:S01]  /*4270*/  @P4 STS [R29+UR4+0x38184], RZ ;  /* 0x038184ff1d004988 */ /* 0x0001e20008000804 */
[----:B------:R-:W-:-:S03]  /*4280*/  NOP ;  /* 0x0000000000007918 */ /* 0x000fc60000000000 */
[----:B------:R-:W-:Y:S01]  /*4290*/  ARRIVES.LDGSTSBAR.64.ARVCNT [UR4+0x60] ;  /* 0x00006000ff0079b0 */ /* 0x000fe20008001a04 */
[----:B------:R-:W-:Y:S01]  /*42a0*/  NOP ;  /* 0x0000000000007918 */ /* 0x000fe20000000000 */
[----:B------:R-:W1:Y:S02]  /*42b0*/  SYNCS.PHASECHK.TRANS64.TRYWAIT P0, [UR4+0x28], R16 ;  /* 0x00002810ff0075a7 */ /* 0x000e640008001104 */
[----:B01----:R-:W-:Y:S05]  /*42c0*/  @!P0 BRA `(.L_x_54) ;  /* 0x0000014400fc8947 */ /* 0x003fea0003800000 */
.L_x_204:
[----:B------:R-:W-:-:S13]  /*42d0*/  ISETP.NE.AND P0, PT, R34, RZ, PT ;  /* 0x000000ff2200720c */ /* 0x000fda0003f05270 */
[----:B------:R-:W-:Y:S05]  /*42e0*/  @P0 BRA `(.L_x_55) ;  /* 0x00000000000c0947 */ /* 0x000fea0003800000 */
[----:B------:R-:W-:-:S13]  /*42f0*/  ELECT P0, URZ, PT ;  /* 0x0000000000ff782f */ /* 0x000fda0003800000 */
[----:B------:R-:W-:-:S04]  /*4300*/  @P0 MOV R2, 0x20000 ;  /* 0x0002000000020802 */ /* 0x000fc80000000f00 */
[----:B------:R1:W-:Y:S03]  /*4310*/  @P0 SYNCS.ARRIVE.TRANS64 RZ, [UR4+0x20], R2 ;  /* 0x00002002ffff09a7 */ /* 0x0003e60008000004 */
.L_x_55:
[----:B------:R-:W-:Y:S02]  /*4320*/  ELECT P3, URZ, PT ;  /* 0x0000000000ff782f */ /* 0x000fe40003860000 */
[----:B------:R-:W-:Y:S02]  /*4330*/  ELECT P2, URZ, PT ;  /* 0x0000000000ff782f */ /* 0x000fe40003840000 */
[----:B------:R-:W-:Y:S01]  /*4340*/  ELECT P1, URZ, PT ;  /* 0x0000000000ff782f */ /* 0x000fe20003820000 */
[----:B------:R-:W-:Y:S02]  /*4350*/  UIADD3 UR8, UPT, UPT, UR4, 0x10180, URZ ;  /* 0x0001018004087890 */ /* 0x000fe4000fffe0ff */
[----:B------:R-:W-:Y:S02]  /*4360*/  UIADD3 UR48, UPT, UPT, UR4, 0x14180, URZ ;  /* 0x0001418004307890 */ /* 0x000fe4000fffe0ff */
[----:B------:R-:W-:Y:S02]  /*4370*/  UIADD3 UR16, UPT, UPT, UR4, 0x18180, URZ ;  /* 0x0001818004107890 */ /* 0x000fe4000fffe0ff */
[----:B------:R-:W-:-:S02]  /*4380*/  UIADD3 UR56, UPT, UPT, UR4, 0x1c180, URZ ;  /* 0x0001c18004387890 */ /* 0x000fc4000fffe0ff */
[----:B------:R-:W2:Y:S01]  /*4390*/  @P3 LDC.64 R10, c[0x0][0x348] ;  /* 0x0000d200ff0a3b82 */ /* 0x000ea20000000a00 */
[----:B------:R-:W-:Y:S01]  /*43a0*/  UMOV UR12, UR60 ;  /* 0x0000003c000c7c82 */ /* 0x000fe20008000000 */
[----:B------:R-:W-:Y:S01]  /*43b0*/  UMOV UR13, UR54 ;  /* 0x00000036000d7c82 */ /* 0x000fe20008000000 */
[----:B------:R-:W-:Y:S01]  /*43c0*/  UMOV UR50, 0x40 ;  /* 0x0000004000327882 */ /* 0x000fe20000000000 */
[----:B------:R-:W-:Y:S01]  /*43d0*/  UMOV UR51, UR59 ;  /* 0x0000003b00337c82 */ /* 0x000fe20008000000 */
[----:B------:R-:W-:Y:S01]  /*43e0*/  UMOV UR52, UR60 ;  /* 0x0000003c00347c82 */ /* 0x000fe20008000000 */
[----:B------:R-:W-:Y:S01]  /*43f0*/  UMOV UR53, UR54 ;  /* 0x0000003600357c82 */ /* 0x000fe20008000000 */
[----:B------:R-:W-:Y:S01]  /*4400*/  UMOV UR18, 0x80 ;  /* 0x0000008000127882 */ /* 0x000fe20000000000 */
[----:B------:R-:W3:Y:S01]  /*4410*/  @P2 LDC.64 R12, c[0x0][0x348] ;  /* 0x0000d200ff0c2b82 */ /* 0x000ee20000000a00 */
[----:B------:R-:W-:Y:S01]  /*4420*/  UMOV UR19, UR59 ;  /* 0x0000003b00137c82 */ /* 0x000fe20008000000 */
[----:B------:R-:W-:Y:S01]  /*4430*/  UMOV UR20, UR60 ;  /* 0x0000003c00147c82 */ /* 0x000fe20008000000 */
[----:B------:R-:W-:Y:S01]  /*4440*/  UMOV UR21, UR54 ;  /* 0x0000003600157c82 */ /* 0x000fe20008000000 */
[----:B------:R-:W-:Y:S01]  /*4450*/  UMOV UR58, 0xc0 ;  /* 0x000000c0003a7882 */ /* 0x000fe20000000000 */
[----:B------:R-:W-:-:S03]  /*4460*/  UMOV UR61, UR54 ;  /* 0x00000036003d7c82 */ /* 0x000fc60008000000 */
[----:B------:R-:W4:Y:S01]  /*4470*/  @P1 LDC.64 R14, c[0x0][0x348] ;  /* 0x0000d200ff0e1b82 */ /* 0x000f220000000a00 */
[----:B0-2---:R-:W-:-:S04]  /*4480*/  @P3 IADD3 R3, P0, PT, R10, 0x100, RZ ;  /* 0x000001000a033810 */ /* 0x005fc80007f1e0ff */
[----:B------:R-:W-:Y:S01]  /*4490*/  @P3 R2UR UR7, R3 ;  /* 0x00000000030732ca */ /* 0x000fe200000e0000 */
[----:B-1----:R-:W-:Y:S01]  /*44a0*/  @P3 IMAD.X R2, RZ, RZ, R11, P0 ;  /* 0x000000ffff023224 */ /* 0x002fe200000e060b */
[----:B---3--:R-:W-:-:S04]  /*44b0*/  @P2 IADD3 R6, P0, PT, R12, 0x100, RZ ;  /* 0x000001000c062810 */ /* 0x008fc80007f1e0ff */
[----:B------:R-:W-:Y:S01]  /*44c0*/  @P3 R2UR UR6, R2 ;  /* 0x00000000020632ca */ /* 0x000fe200000e0000 */
[----:B------:R-:W-:Y:S01]  /*44d0*/  VIADD R2, R33, 0x20 ;  /* 0x0000002021027836 */ /* 0x000fe20000000000 */
[----:B------:R-:W-:Y:S01]  /*44e0*/  @P2 R2UR UR11, R6 ;  /* 0x00000000060b22ca */ /* 0x000fe200000e0000 */
[----:B------:R-:W-:Y:S01]  /*44f0*/  @P2 IMAD.X R5, RZ, RZ, R13, P0 ;  /* 0x000000ffff052224 */ /* 0x000fe200000e060d */
[----:B----4-:R-:W-:-:S04]  /*4500*/  @P1 IADD3 R12, P0, PT, R14, 0x100, RZ ;  /* 0x000001000e0c1810 */ /* 0x010fc80007f1e0ff */
[----:B------:R-:W-:Y:S02]  /*4510*/  @P2 R2UR UR10, R5 ;  /* 0x00000000050a22ca */ /* 0x000fe400000e0000 */
[----:B------:R-:W-:Y:S01]  /*4520*/  R2UR UR9, R2 ;  /* 0x00000000020972ca */ /* 0x000fe200000e0000 */
[----:B------:R-:W-:Y:S01]  /*4530*/  @P1 IMAD.X R11, RZ, RZ, R15, P0 ;  /* 0x000000ffff0b1224 */ /* 0x000fe200000e060f */
[----:B------:R-:W-:Y:S01]  /*4540*/  ELECT P0, URZ, PT ;  /* 0x0000000000ff782f */ /* 0x000fe20003800000 */
[----:B------:R-:W-:Y:S01]  /*4550*/  IMAD.U32 R2, RZ, RZ, UR7 ;  /* 0x00000007ff027e24 */ /* 0x000fe2000f8e00ff */
[----:B------:R-:W-:Y:S01]  /*4560*/  @P1 R2UR UR15, R12 ;  /* 0x000000000c0f12ca */ /* 0x000fe200000e0000 */
[----:B------:R-:W-:Y:S01]  /*4570*/  IMAD.U32 R3, RZ, RZ, UR6 ;  /* 0x00000006ff037e24 */ /* 0x000fe2000f8e00ff */
[----:B------:R-:W-:Y:S02]  /*4580*/  @P1 R2UR UR14, R11 ;  /* 0x000000000b0e12ca */ /* 0x000fe400000e0000 */
[----:B------:R-:W-:Y:S01]  /*4590*/  @P3 R2UR UR28, R2 ;  /* 0x00000000021c32ca */ /* 0x000fe200000e0000 */
[----:B------:R-:W-:Y:S01]  /*45a0*/  IMAD.U32 R2, RZ, RZ, UR11 ;  /* 0x0000000bff027e24 */ /* 0x000fe2000f8e00ff */
[----:B------:R-:W-:Y:S01]  /*45b0*/  @P3 R2UR UR29, R3 ;  /* 0x00000000031d32ca */ /* 0x000fe200000e0000 */
[----:B------:R-:W-:Y:S01]  /*45c0*/  IMAD.U32 R3, RZ, RZ, UR10 ;  /* 0x0000000aff037e24 */ /* 0x000fe2000f8e00ff */
[----:B------:R-:W-:Y:S01]  /*45d0*/  UMOV UR10, URZ ;  /* 0x000000ff000a7c82 */ /* 0x000fe20008000000 */
[----:B------:R-:W-:Y:S01]  /*45e0*/  ULOP3.LUT UR9, UR9, 0xfefffc20, URZ, 0xc0, !UPT ;  /* 0xfefffc2009097892 */ /* 0x000fe2000f8ec0ff */
[----:B------:R-:W-:Y:S01]  /*45f0*/  @P2 R2UR UR22, R2 ;  /* 0x00000000021622ca */ /* 0x000fe200000e0000 */
[----:B------:R-:W0:Y:S01]  /*4600*/  @P0 LDC.64 R14, c[0x0][0x348] ;  /* 0x0000d200ff0e0b82 */ /* 0x000e220000000a00 */
[----:B------:R-:W-:Y:S01]  /*4610*/  @P2 R2UR UR23, R3 ;  /* 0x00000000031722ca */ /* 0x000fe200000e0000 */
[----:B------:R-:W-:-:S02]  /*4620*/  UMOV UR11, UR59 ;  /* 0x0000003b000b7c82 */ /* 0x000fc40008000000 */
[----:B------:R-:W-:Y:S01]  /*4630*/  IMAD.U32 R11, RZ, RZ, UR14 ;  /* 0x0000000eff0b7e24 */ /* 0x000fe2000f8e00ff */
[----:B------:R-:W-:Y:S01]  /*4640*/  UMOV UR49, UR9 ;  /* 0x0000000900317c82 */ /* 0x000fe20008000000 */
[----:B------:R-:W-:Y:S01]  /*4650*/  UMOV UR17, UR9 ;  /* 0x0000000900117c82 */ /* 0x000fe20008000000 */
[----:B------:R-:W-:Y:S01]  /*4660*/  UMOV UR57, UR9 ;  /* 0x0000000900397c82 */ /* 0x000fe20008000000 */
[----:B------:R1:W-:Y:S06]  /*4670*/  UTMALDG.4D.2CTA [UR8], [UR28], desc[URZ] ;  /* 0x0000ff081c0075b4 */ /* 0x0003ec0008219000 */
[----:B------:R1:W-:Y:S01]  /*4680*/  UTMALDG.4D.2CTA [UR48], [UR22], desc[URZ] ;  /* 0x0000ff30160075b4 */ /* 0x0003e20008219000 */
[----:B0-----:R-:W-:-:S04]  /*4690*/  @P0 IADD3 R10, P6, PT, R14, 0x100, RZ ;  /* 0x000001000e0a0810 */ /* 0x001fc80007fde0ff */
[----:B------:R-:W-:Y:S01]  /*46a0*/  @P0 R2UR UR7, R10 ;  /* 0x000000000a0702ca */ /* 0x000fe200000e0000 */
[----:B------:R-:W-:Y:S02]  /*46b0*/  @P0 IMAD.X R8, RZ, RZ, R15, P6 ;  /* 0x000000ffff080224 */ /* 0x000fe400030e060f */
[----:B------:R-:W-:Y:S01]  /*46c0*/  IMAD.U32 R10, RZ, RZ, UR15 ;  /* 0x0000000fff0a7e24 */ /* 0x000fe2000f8e00ff */
[----:B------:R-:W-:Y:S02]  /*46d0*/  @P1 R2UR UR15, R11 ;  /* 0x000000000b0f12ca */ /* 0x000fe400000e0000 */
[----:B------:R-:W-:Y:S02]  /*46e0*/  @P0 R2UR UR6, R8 ;  /* 0x00000000080602ca */ /* 0x000fe400000e0000 */
[----:B------:R-:W-:-:S05]  /*46f0*/  @P1 R2UR UR14, R10 ;  /* 0x000000000a0e12ca */ /* 0x000fca00000e0000 */
[----:B------:R-:W-:-:S06]  /*4700*/  IMAD.U32 R2, RZ, RZ, UR7 ;  /* 0x00000007ff027e24 */ /* 0x000fcc000f8e00ff */
[----:B------:R-:W-:Y:S01]  /*4710*/  IMAD.U32 R3, RZ, RZ, UR6 ;  /* 0x00000006ff037e24 */ /* 0x000fe2000f8e00ff */
[----:B------:R-:W-:Y:S01]  /*4720*/  @P0 R2UR UR6, R2 ;  /* 0x00000000020602ca */ /* 0x000fe200000e0000 */
[----:B------:R1:W-:Y:S03]  /*4730*/  UTMALDG.4D.2CTA [UR16], [UR14], desc[URZ] ;  /* 0x0000ff100e0075b4 */ /* 0x0003e60008219000 */
[----:B------:R-:W-:-:S13]  /*4740*/  @P0 R2UR UR7, R3 ;  /* 0x00000000030702ca */ /* 0x000fda00000e0000 */
[----:B------:R1:W-:Y:S01]  /*4750*/  UTMALDG.4D.2CTA [UR56], [UR6], desc[URZ] ;  /* 0x0000ff38060075b4 */ /* 0x0003e20008219000 */
[----:B------:R-:W0:Y:S02]  /*4760*/  SYNCS.PHASECHK.TRANS64.TRYWAIT P0, [UR4+0x48], R16 ;  /* 0x00004810ff0075a7 */ /* 0x000e240008001104 */
[----:B01----:R-:W-:Y:S05]  /*4770*/  @!P0 BRA `(.L_x_56) ;  /* 0x0000014000ec8947 */ /* 0x003fea0003800000 */
.L_x_206:
[----:B------:R-:W-:-:S13]  /*4780*/  ISETP.NE.AND P0, PT, R34, RZ, PT ;  /* 0x000000ff2200720c */ /* 0x000fda0003f05270 */
[----:B------:R-:W-:Y:S05]  /*4790*/  @P0 BRA `(.L_x_57) ;  /* 0x00000000000c0947 */ /* 0x000fea0003800000 */
[----:B------:R-:W-:-:S13]  /*47a0*/  ELECT P0, URZ, PT ;  /* 0x0000000000ff782f */ /* 0x000fda0003800000 */
[----:B------:R-:W-:-:S04]  /*47b0*/  @P0 MOV R2, 0x8000 ;  /* 0x0000800000020802 */ /* 0x000fc80000000f00 */
[----:B------:R1:W-:Y:S03]  /*47c0*/  @P0 SYNCS.ARRIVE.TRANS64 RZ, [UR4+0x40], R2 ;  /* 0x00004002ffff09a7 */ /* 0x0003e60008000004 */
.L_x_57:
[----:B------:R-:W-:Y:S02]  /*47d0*/  ELECT P3, URZ, PT ;  /* 0x0000000000ff782f */ /* 0x000fe40003860000 */
[----:B------:R-:W-:Y:S02]  /*47e0*/  ELECT P2, URZ, PT ;  /* 0x0000000000ff782f */ /* 0x000fe40003840000 */
[----:B------:R-:W-:Y:S01]  /*47f0*/  ELECT P1, URZ, PT ;  /* 0x0000000000ff782f */ /* 0x000fe20003820000 */
[----:B------:R-:W-:Y:S02]  /*4800*/  UIADD3 UR32, UPT, UPT, UR4, 0x28180, URZ ;  /* 0x0002818004207890 */ /* 0x000fe4000fffe0ff */
[----:B------:R-:W-:Y:S02]  /*4810*/  UIADD3 UR16, UPT, UPT, UR4, 0x29180, URZ ;  /* 0x0002918004107890 */ /* 0x000fe4000fffe0ff */
[----:B------:R-:W-:Y:S01]  /*4820*/  UIADD3 UR48, UPT, UPT, UR4, 0x2b180, URZ ;  /* 0x0002b18004307890 */ /* 0x000fe2000fffe0ff */
[----:B------:R-:W-:-:S03]  /*4830*/  UMOV UR34, URZ ;  /* 0x000000ff00227c82 */ /* 0x000fc60008000000 */
[----:B01----:R-:W0:Y:S01]  /*4840*/  @P3 LDC.64 R2, c[0x0][0x348] ;  /* 0x0000d200ff023b82 */ /* 0x003e220000000a00 */
[----:B------:R-:W-:Y:S01]  /*4850*/  UMOV UR36, URZ ;  /* 0x000000ff00247c82 */ /* 0x000fe20008000000 */
[----:B------:R-:W-:Y:S01]  /*4860*/  UMOV UR37, UR60 ;  /* 0x0000003c00257c82 */ /* 0x000fe20008000000 */
[----:B------:R-:W-:Y:S01]  /*4870*/  UMOV UR38, UR54 ;  /* 0x0000003600267c82 */ /* 0x000fe20008000000 */
[----:B------:R-:W-:Y:S01]  /*4880*/  UMOV UR18, 0x40 ;  /* 0x0000004000127882 */ /* 0x000fe20000000000 */
[----:B------:R-:W-:Y:S01]  /*4890*/  UMOV UR20, URZ ;  /* 0x000000ff00147c82 */ /* 0x000fe20008000000 */
[----:B------:R-:W-:Y:S01]  /*48a0*/  UMOV UR19, UR35 ;  /* 0x0000002300137c82 */ /* 0x000fe20008000000 */
[----:B------:R-:W-:Y:S01]  /*48b0*/  UMOV UR21, UR60 ;  /* 0x0000003c00157c82 */ /* 0x000fe20008000000 */
[----:B------:R-:W1:Y:S01]  /*48c0*/  @P2 LDC.64 R10, c[0x0][0x348] ;  /* 0x0000d200ff0a2b82 */ /* 0x000e620000000a00 */
[----:B------:R-:W-:Y:S01]  /*48d0*/  UMOV UR22, UR54 ;  /* 0x0000003600167c82 */ /* 0x000fe20008000000 */
[----:B------:R-:W-:Y:S01]  /*48e0*/  UMOV UR12, URZ ;  /* 0x000000ff000c7c82 */ /* 0x000fe20008000000 */
[----:B------:R-:W-:Y:S01]  /*48f0*/  UMOV UR13, UR60 ;  /* 0x0000003c000d7c82 */ /* 0x000fe20008000000 */
[----:B------:R-:W-:Y:S01]  /*4900*/  UMOV UR14, UR54 ;  /* 0x00000036000e7c82 */ /* 0x000fe20008000000 */
[----:B------:R-:W-:Y:S01]  /*4910*/  UMOV UR50, 0xc0 ;  /* 0x000000c000327882 */ /* 0x000fe20000000000 */
[----:B------:R-:W-:Y:S01]  /*4920*/  UMOV UR52, URZ ;  /* 0x000000ff00347c82 */ /* 0x000fe20008000000 */
[----:B------:R-:W-:Y:S01]  /*4930*/  UMOV UR51, UR35 ;  /* 0x0000002300337c82 */ /* 0x000fe20008000000 */
[----:B------:R-:W2:Y:S01]  /*4940*/  @P1 LDC.64 R12, c[0x0][0x348] ;  /* 0x0000d200ff0c1b82 */ /* 0x000ea20000000a00 */
[----:B------:R-:W-:Y:S01]  /*4950*/  UMOV UR53, UR60 ;  /* 0x0000003c00357c82 */ /* 0x000fe20008000000 */
[----:B0-----:R-:W-:-:S04]  /*4960*/  @P3 IADD3 R6, P0, PT, R2, 0x340, RZ ;  /* 0x0000034002063810 */ /* 0x001fc80007f1e0ff */
[----:B------:R-:W-:Y:S01]  /*4970*/  @P3 R2UR UR11, R6 ;  /* 0x00000000060b32ca */ /* 0x000fe200000e0000 */
[----:B------:R-:W-:Y:S01]  /*4980*/  @P3 IMAD.X R5, RZ, RZ, R3, P0 ;  /* 0x000000ffff053224 */ /* 0x000fe200000e0603 */
[----:B-1----:R-:W-:-:S04]  /*4990*/  @P2 IADD3 R3, P0, PT, R10, 0x340, RZ ;  /* 0x000003400a032810 */ /* 0x002fc80007f1e0ff */
[----:B------:R-:W-:Y:S02]  /*49a0*/  @P3 R2UR UR10, R5 ;  /* 0x00000000050a32ca */ /* 0x000fe400000e0000 */
[----:B------:R-:W-:Y:S01]  /*49b0*/  @P2 R2UR UR7, R3 ;  /* 0x00000000030722ca */ /* 0x000fe200000e0000 */
[----:B------:R-:W-:Y:S01]  /*49c0*/  @P2 IMAD.X R2, RZ, RZ, R11, P0 ;  /* 0x000000ffff022224 */ /* 0x000fe200000e060b */
[----:B--2---:R-:W-:-:S04]  /*49d0*/  @P1 IADD3 R10, P0, PT, R12, 0x340, RZ ;  /* 0x000003400c0a1810 */ /* 0x004fc80007f1e0ff */
[----:B------:R-:W-:Y:S01]  /*49e0*/  @P2 R2UR UR6, R2 ;  /* 0x00000000020622ca */ /* 0x000fe200000e0000 */
[----:B------:R-:W-:Y:S01]  /*49f0*/  VIADD R2, R33, 0x40 ;  /* 0x0000004021027836 */ /* 0x000fe20000000000 */
[----:B------:R-:W-:Y:S01]  /*4a00*/  @P1 R2UR UR9, R10 ;  /* 0x000000000a0912ca */ /* 0x000fe200000e0000 */
[----:B------:R-:W-:Y:S01]  /*4a10*/  @P1 IMAD.X R8, RZ, RZ, R13, P0 ;  /* 0x000000ffff081224 */ /* 0x000fe200000e060d */
[----:B------:R-:W-:Y:S01]  /*4a20*/  ELECT P0, URZ, PT ;  /* 0x0000000000ff782f */ /* 0x000fe20003800000 */
[----:B------:R-:W-:Y:S01]  /*4a30*/  IMAD.U32 R10, RZ, RZ, UR11 ;  /* 0x0000000bff0a7e24 */ /* 0x000fe2000f8e00ff */
[----:B------:R-:W-:Y:S01]  /*4a40*/  R2UR UR33, R2 ;  /* 0x00000000022172ca */ /* 0x000fe200000e0000 */
        /* <DEDUP_REMOVED lines=9> */
[----:B------:R-:W-:Y:S01]  /*4ae0*/  UMOV UR11, UR35 ;  /* 0x00000023000b7c82 */ /* 0x000fe20008000000 */
[----:B------:R-:W0:Y:S01]  /*4af0*/  @P0 LDC.64 R14, c[0x0][0x348] ;  /* 0x0000d200ff0e0b82 */ /* 0x000e220000000a00 */
[----:B------:R-:W-:Y:S01]  /*4b00*/  @P2 R2UR UR31, R3 ;  /* 0x00000000031f22ca */ /* 0x000fe200000e0000 */
[----:B------:R-:W-:Y:S01]  /*4b10*/  ULOP3.LUT UR33, UR33, 0xfefffc40, URZ, 0xc0, !UPT ;  /* 0xfefffc4021217892 */ /* 0x000fe2000f8ec0ff */
[----:B------:R-:W-:Y:S01]  /*4b20*/  @P1 R2UR UR28, R10 ;  /* 0x000000000a1c12ca */ /* 0x000fe200000e0000 */
[----:B------:R-:W-:Y:S01]  /*4b30*/  IMAD.U32 R11, RZ, RZ, UR8 ;  /* 0x00000008ff0b7e24 */ /* 0x000fe2000f8e00ff */
[----:B------:R-:W-:-:S04]  /*4b40*/  UIADD3 UR8, UPT, UPT, UR4, 0x2a180, URZ ;  /* 0x0002a18004087890 */ /* 0x000fc8000fffe0ff */
[----:B------:R-:W-:Y:S01]  /*4b50*/  @P1 R2UR UR29, R11 ;  /* 0x000000000b1d12ca */ /* 0x000fe200000e0000 */
[----:B------:R-:W-:Y:S01]  /*4b60*/  UMOV UR17, UR33 ;  /* 0x0000002100117c82 */ /* 0x000fe20008000000 */
[----:B------:R1:W-:Y:S01]  /*4b70*/  UTMALDG.5D.2CTA [UR32], [UR42], desc[URZ] ;  /* 0x0000ff202a0075b4 */ /* 0x0003e20008221000 */
[----:B------:R-:W-:Y:S01]  /*4b80*/  UMOV UR9, UR33 ;  /* 0x0000002100097c82 */ /* 0x000fe20008000000 */
[----:B------:R-:W-:Y:S01]  /*4b90*/  UMOV UR49, UR33 ;  /* 0x0000002100317c82 */ /* 0x000fe20008000000 */
[----:B------:R1:W-:Y:S01]  /*4ba0*/  UTMALDG.5D.2CTA [UR16], [UR30], desc[URZ] ;  /* 0x0000ff101e0075b4 */ /* 0x0003e20008221000 */
[----:B0-----:R-:W-:-:S07]  /*4bb0*/  @P0 IADD3 R13, P6, PT, R14, 0x340, RZ ;  /* 0x000003400e0d0810 */ /* 0x001fce0007fde0ff */
[----:B------:R1:W-:Y:S01]  /*4bc0*/  UTMALDG.5D.2CTA [UR8], [UR28], desc[URZ] ;  /* 0x0000ff081c0075b4 */ /* 0x0003e20008221000 */
[----:B------:R-:W-:Y:S01]  /*4bd0*/  @P0 R2UR UR7, R13 ;  /* 0x000000000d0702ca */ /* 0x000fe200000e0000 */
[----:B------:R-:W-:-:S05]  /*4be0*/  @P0 IMAD.X R12, RZ, RZ, R15, P6 ;  /* 0x000000ffff0c0224 */ /* 0x000fca00030e060f */
[----:B------:R-:W-:-:S07]  /*4bf0*/  @P0 R2UR UR6, R12 ;  /* 0x000000000c0602ca */ /* 0x000fce00000e0000 */
[----:B------:R-:W-:-:S06]  /*4c00*/  IMAD.U32 R2, RZ, RZ, UR7 ;  /* 0x00000007ff027e24 */ /* 0x000fcc000f8e00ff */
[----:B------:R-:W-:Y:S01]  /*4c10*/  IMAD.U32 R3, RZ, RZ, UR6 ;  /* 0x00000006ff037e24 */ /* 0x000fe2000f8e00ff */
[----:B------:R-:W-:-:S04]  /*4c20*/  @P0 R2UR UR6, R2 ;  /* 0x00000000020602ca */ /* 0x000fc800000e0000 */
[----:B------:R-:W-:-:S13]  /*4c30*/  @P0 R2UR UR7, R3 ;  /* 0x00000000030702ca */ /* 0x000fda00000e0000 */
[----:B------:R1:W-:Y:S01]  /*4c40*/  UTMALDG.5D.2CTA [UR48], [UR6], desc[URZ] ;  /* 0x0000ff30060075b4 */ /* 0x0003e20008221000 */
[----:B------:R-:W0:Y:S02]  /*4c50*/  SYNCS.PHASECHK.TRANS64.TRYWAIT P0, [UR4+0x78], R16 ;  /* 0x00007810ff0075a7 */ /* 0x000e240008001104 */
[----:B01----:R-:W-:Y:S05]  /*4c60*/  @!P0 BRA `(.L_x_58) ;  /* 0x0000013c00cc8947 */ /* 0x003fea0003800000 */
.L_x_208:
[----:B------:R-:W1:Y:S08]  /*4c70*/  LDC R8, c[0x0][0x880] ;  /* 0x00022000ff087b82 */ /* 0x000e700000000800 */
[----:B------:R-:W2:Y:S08]  /*4c80*/  LDC R2, c[0x0][0x87c] ;  /* 0x00021f00ff027b82 */ /* 0x000eb00000000800 */
[----:B------:R-:W3:Y:S08]  /*4c90*/  LDC.64 R12, c[0x0][0x358] ;  /* 0x0000d600ff0c7b82 */ /* 0x000ef00000000a00 */
[----:B------:R-:W4:Y:S01]  /*4ca0*/  LDC.64 R10, c[0x0][0x868] ;  /* 0x00021a00ff0a7b82 */ /* 0x000f220000000a00 */
[----:B-1----:R-:W-:-:S04]  /*4cb0*/  IMAD R8, R8, UR54, RZ ;  /* 0x0000003608087c24 */ /* 0x002fc8000f8e02ff */
[----:B--2---:R-:W-:-:S05]  /*4cc0*/  IMAD R2, R2, UR60, R8 ;  /* 0x0000003c02027c24 */ /* 0x004fca000f8e0208 */
[----:B------:R-:W-:Y:S02]  /*4cd0*/  IADD3 R0, PT, PT, R0, R2, RZ ;  /* 0x0000000200007210 */ /* 0x000fe40007ffe0ff */
[C---:B---3--:R-:W-:Y:S02]  /*4ce0*/  @!P5 R2UR UR8, R12.reuse ;  /* 0x000000000c08d2ca */ /* 0x048fe400000e0000 */
[C---:B------:R-:W-:Y:S02]  /*4cf0*/  @!P5 R2UR UR9, R13.reuse ;  /* 0x000000000d09d2ca */ /* 0x040fe400000e0000 */
[----:B------:R-:W-:Y:S02]  /*4d00*/  @!P4 R2UR UR6, R12 ;  /* 0x000000000c06c2ca */ /* 0x000fe400000e0000 */
[----:B------:R-:W-:Y:S01]  /*4d10*/  @!P4 R2UR UR7, R13 ;  /* 0x000000000d07c2ca */ /* 0x000fe200000e0000 */
[----:B0---4-:R-:W-:-:S08]  /*4d20*/  IMAD.WIDE R2, R0, 0x4, R10 ;  /* 0x0000000400027825 */ /* 0x011fd000078e020a */
        /* <DEDUP_REMOVED lines=15> */
.L_x_210:
[----:B------:R-:W-:-:S13]  /*4e20*/  ISETP.NE.AND P0, PT, R34, RZ, PT ;  /* 0x000000ff2200720c */ /* 0x000fda0003f05270 */
[----:B------:R-:W-:Y:S05]  /*4e30*/  @P0 BRA `(.L_x_60) ;  /* 0x00000000000c0947 */ /* 0x000fea0003800000 */
[----:B------:R-:W-:-:S13]  /*4e40*/  ELECT P0, URZ, PT ;  /* 0x0000000000ff782f */ /* 0x000fda0003800000 */
[----:B------:R-:W-:-:S04]  /*4e50*/  @P0 MOV R0, 0x8000 ;  /* 0x0000800000000802 */ /* 0x000fc80000000f00 */
[----:B------:R1:W-:Y:S03]  /*4e60*/  @P0 SYNCS.ARRIVE.TRANS64 RZ, [UR4+0x50], R0 ;  /* 0x00005000ffff09a7 */ /* 0x0003e60008000004 */
.L_x_60:
[----:B------:R-:W-:-:S13]  /*4e70*/  ELECT P0, URZ, PT ;  /* 0x0000000000ff782f */ /* 0x000fda0003800000 */
[----:B------:R-:W-:Y:S01]  /*4e80*/  @P0 R2UR.BROADCAST UR27, R4 ;  /* 0x00000000041b02ca */ /* 0x000fe200008e0000 */
[----:B------:R-:W-:Y:S01]  /*4e90*/  UMOV UR28, URZ ;  /* 0x000000ff001c7c82 */ /* 0x000fe20008000000 */
[----:B------:R-:W-:Y:S01]  /*4ea0*/  UMOV UR29, UR60 ;  /* 0x0000003c001d7c82 */ /* 0x000fe20008000000 */
[----:B------:R-:W-:Y:S01]  /*4eb0*/  UMOV UR30, UR54 ;  /* 0x00000036001e7c82 */ /* 0x000fe20008000000 */
[----:B------:R-:W-:Y:S02]  /*4ec0*/  UIADD3 UR50, UPT, UPT, UR26, 0x40, URZ ;  /* 0x000000401a327890 */ /* 0x000fe4000fffe0ff */
[----:B------:R-:W-:Y:S01]  /*4ed0*/  UIADD3 UR48, UPT, UPT, UR4, 0x2e180, URZ ;  /* 0x0002e18004307890 */ /* 0x000fe2000fffe0ff */
[----:B------:R-:W-:Y:S01]  /*4ee0*/  UMOV UR52, URZ ;  /* 0x000000ff00347c82 */ /* 0x000fe20008000000 */
[----:B------:R-:W-:Y:S01]  /*4ef0*/  UMOV UR53, UR60 ;  /* 0x0000003c00357c82 */ /* 0x000fe20008000000 */
[----:B0-----:R-:W0:Y:S02]  /*4f00*/  @P0 LDC.64 R2, c[0x0][0x348] ;  /* 0x0000d200ff020b82 */ /* 0x001e240000000a00 */
[----:B0-----:R-:W-:-:S04]  /*4f10*/  @P0 IADD3 R2, P1, PT, R2, 0x400, RZ ;  /* 0x0000040002020810 */ /* 0x001fc80007f3e0ff */
[----:B------:R-:W-:Y:S01]  /*4f20*/  @P0 R2UR UR7, R2 ;  /* 0x00000000020702ca */ /* 0x000fe200000e0000 */
[----:B-1----:R-:W-:-:S05]  /*4f30*/  @P0 IMAD.X R0, RZ, RZ, R3, P1 ;  /* 0x000000ffff000224 */ /* 0x002fca00008e0603 */
[----:B------:R-:W-:Y:S01]  /*4f40*/  @P0 R2UR UR6, R0 ;  /* 0x00000000000602ca */ /* 0x000fe200000e0000 */
[----:B------:R-:W-:-:S05]  /*4f50*/  VIADD R0, R33, 0x50 ;  /* 0x0000005021007836 */ /* 0x000fca0000000000 */
[----:B------:R-:W-:Y:S01]  /*4f60*/  R2UR UR25, R0 ;  /* 0x00000000001972ca */ /* 0x000fe200000e0000 */
[----:B------:R-:W-:-:S06]  /*4f70*/  IMAD.U32 R2, RZ, RZ, UR7 ;  /* 0x00000007ff027e24 */ /* 0x000fcc000f8e00ff */
[----:B------:R-:W-:Y:S01]  /*4f80*/  IMAD.U32 R3, RZ, RZ, UR6 ;  /* 0x00000006ff037e24 */ /* 0x000fe2000f8e00ff */
[----:B------:R-:W-:-:S04]  /*4f90*/  @P0 R2UR UR6, R2 ;  /* 0x00000000020602ca */ /* 0x000fc800000e0000 */
[----:B------:R-:W-:Y:S02]  /*4fa0*/  @P0 R2UR UR7, R3 ;  /* 0x00000000030702ca */ /* 0x000fe400000e0000 */
[----:B------:R-:W-:-:S13]  /*4fb0*/  ELECT P0, URZ, PT ;  /* 0x0000000000ff782f */ /* 0x000fda0003800000 */
[----:B------:R-:W-:Y:S01]  /*4fc0*/  @P0 R2UR.BROADCAST UR51, R4 ;  /* 0x00000000043302ca */ /* 0x000fe200008e0000 */
[----:B------:R-:W-:-:S07]  /*4fd0*/  ULOP3.LUT UR25, UR25, 0xfefffc50, URZ, 0xc0, !UPT ;  /* 0xfefffc5019197892 */ /* 0x000fce000f8ec0ff */
[----:B------:R-:W-:Y:S02]  /*4fe0*/  UMOV UR49, UR25 ;  /* 0x0000001900317c82 */ /* 0x000fe40008000000 */
[----:B------:R0:W-:Y:S01]  /*4ff0*/  UTMALDG.5D.2CTA [UR24], [UR6], desc[URZ] ;  /* 0x0000ff18060075b4 */ /* 0x0001e20008221000 */
[----:B------:R-:W1:Y:S02]  /*5000*/  @P0 LDC.64 R2, c[0x0][0x348] ;  /* 0x0000d200ff020b82 */ /* 0x000e640000000a00 */
[----:B-1----:R-:W-:-:S04]  /*5010*/  @P0 IADD3 R2, P1, PT, R2, 0x400, RZ ;  /* 0x0000040002020810 */ /* 0x002fc80007f3e0ff */
[----:B------:R-:W-:Y:S01]  /*5020*/  @P0 R2UR UR9, R2 ;  /* 0x00000000020902ca */ /* 0x000fe200000e0000 */
[----:B------:R-:W-:-:S05]  /*5030*/  @P0 IMAD.X R0, RZ, RZ, R3, P1 ;  /* 0x000000ffff000224 */ /* 0x000fca00008e0603 */
[----:B------:R-:W-:-:S07]  /*5040*/  @P0 R2UR UR8, R0 ;  /* 0x00000000000802ca */ /* 0x000fce00000e0000 */
[----:B------:R-:W-:-:S05]  /*5050*/  IMAD.U32 R2, RZ, RZ, UR9 ;  /* 0x00000009ff027e24 */ /* 0x000fca000f8e00ff */
[----:B0-----:R-:W-:Y:S01]  /*5060*/  @P0 R2UR UR6, R2 ;  /* 0x00000000020602ca */ /* 0x001fe200000e0000 */
[----:B------:R-:W-:-:S05]  /*5070*/  IMAD.U32 R3, RZ, RZ, UR8 ;  /* 0x00000008ff037e24 */ /* 0x000fca000f8e00ff */
[----:B------:R-:W-:-:S13]  /*5080*/  @P0 R2UR UR7, R3 ;  /* 0x00000000030702ca */ /* 0x000fda00000e0000 */
[----:B------:R0:W-:Y:S01]  /*5090*/  UTMALDG.5D.2CTA [UR48], [UR6], desc[URZ] ;  /* 0x0000ff30060075b4 */ /* 0x0001e20008221000 */
[----:B------:R-:W1:Y:S02]  /*50a0*/  SYNCS.PHASECHK.TRANS64.TRYWAIT P0, [UR4+0x38], R16 ;  /* 0x00003810ff0075a7 */ /* 0x000e640008001104 */
[----:B01----:R-:W-:Y:S05]  /*50b0*/  @!P0 BRA `(.L_x_61) ;  /* 0x0000013800f08947 */ /* 0x003fea0003800000 */
.L_x_212:
[----:B------:R-:W-:-:S13]  /*50c0*/  ISETP.NE.AND P0, PT, R34, RZ, PT ;  /* 0x000000ff2200720c */ /* 0x000fda0003f05270 */
[----:B------:R-:W-:Y:S05]  /*50d0*/  @P0 BRA `(.L_x_62) ;  /* 0x00000000000c0947 */ /* 0x000fea0003800000 */
[----:B------:R-:W-:-:S13]  /*50e0*/  ELECT P0, URZ, PT ;  /* 0x0000000000ff782f */ /* 0x000fda0003800000 */
[----:B------:R-:W-:-:S04]  /*50f0*/  @P0 MOV R0, 0x8000 ;  /* 0x0000800000000802 */ /* 0x000fc80000000f00 */
[----:B------:R1:W-:Y:S03]  /*5100*/  @P0 SYNCS.ARRIVE.TRANS64 RZ, [UR4+0x30], R0 ;  /* 0x00003000ffff09a7 */ /* 0x0003e60008000004 */
.L_x_62:
[----:B------:R-:W-:-:S13]  /*5110*/  ELECT P0, URZ, PT ;  /* 0x0000000000ff782f */ /* 0x000fda0003800000 */
[----:B------:R-:W-:Y:S01]  /*5120*/  @P0 R2UR.BROADCAST UR11, R4 ;  /* 0x00000000040b02ca */ /* 0x000fe200008e0000 */
[----:B------:R-:W-:Y:S01]  /*5130*/  UIADD3 UR8, UPT, UPT, UR4, 0x24180, URZ ;  /* 0x0002418004087890 */ /* 0x000fe2000fffe0ff */
[----:B------:R-:W-:Y:S01]  /*5140*/  HFMA2 R27, -RZ, RZ, 0, 0 ;  /* 0x00000000ff1b7431 */ /* 0x000fe200000001ff */
[----:B------:R-:W-:Y:S01]  /*5150*/  UMOV UR12, URZ ;  /* 0x000000ff000c7c82 */ /* 0x000fe20008000000 */
[----:B------:R-:W-:Y:S01]  /*5160*/  UMOV UR10, UR26 ;  /* 0x0000001a000a7c82 */ /* 0x000fe20008000000 */
[----:B------:R-:W-:Y:S01]  /*5170*/  UMOV UR13, UR60 ;  /* 0x0000003c000d7c82 */ /* 0x000fe20008000000 */
[----:B------:R-:W-:Y:S01]  /*5180*/  UMOV UR14, UR54 ;  /* 0x00000036000e7c82 */ /* 0x000fe20008000000 */
[----:B------:R-:W-:Y:S01]  /*5190*/  BSSY B2, `(.L_x_63) ;  /* 0x00001b7000027945 */ /* 0x000fe20003800000 */
[----:B------:R-:W-:Y:S01]  /*51a0*/  MOV R11, UR60 ;  /* 0x0000003c000b7c02 */ /* 0x000fe20008000f00 */
[----:B------:R-:W-:Y:S02]  /*51b0*/  IMAD.MOV.U32 R28, RZ, RZ, R37 ;  /* 0x000000ffff1c7224 */ /* 0x000fe400078e0025 */
[----:B------:R-:W-:Y:S01]  /*51c0*/  IMAD.MOV.U32 R21, RZ, RZ, RZ ;  /* 0x000000ffff157224 */ /* 0x000fe200078e00ff */
        /* <DEDUP_REMOVED lines=10> */
[----:B------:R-:W-:Y:S01]  /*5270*/  @P0 R2UR UR7, R3 ;  /* 0x00000000030702ca */ /* 0x000fe200000e0000 */
[----:B------:R-:W-:Y:S01]  /*5280*/  ULOP3.LUT UR49, UR49, 0xfefffc30, URZ, 0xc0, !UPT ;  /* 0xfefffc3031317892 */ /* 0x000fe2000f8ec0ff */
[----:B------:R-:W-:-:S06]  /*5290*/  IMAD.MOV.U32 R3, RZ, RZ, RZ ;  /* 0x000000ffff037224 */ /* 0x000fcc00078e00ff */
[----:B------:R-:W-:-:S05]  /*52a0*/  UMOV UR9, UR49 ;  /* 0x0000003100097c82 */ /* 0x000fca0008000000 */
[----:B------:R0:W-:Y:S01]  /*52b0*/  UTMALDG.5D.2CTA [UR8], [UR6], desc[URZ] ;  /* 0x0000ff08060075b4 */ /* 0x0001e20008221000 */
[----:B------:R-:W-:Y:S01]  /*52c0*/  NOP ;  /* 0x0000000000007918 */ /* 0x000fe20000000000 */
[----:B------:R-:W-:Y:S01]  /*52d0*/  ELECT P0, URZ, PT ;  /* 0x0000000000ff782f */ /* 0x000fe20003800000 */
[----:B------:R-:W-:Y:S01]  /*52e0*/  IMAD.MOV.U32 R26, RZ, RZ, RZ ;  /* 0x000000ffff1a7224 */ /* 0x000fe200078e00ff */
[----:B------:R-:W-:Y:S01]  /*52f0*/  MOV R25, RZ ;  /* 0x000000ff00197202 */ /* 0x000fe20000000f00 */
[----:B------:R-:W-:Y:S01]  /*5300*/  IMAD.MOV.U32 R20, RZ, RZ, RZ ;  /* 0x000000ffff147224 */ /* 0x000fe200078e00ff */
[----:B------:R-:W-:Y:S01]  /*5310*/  CS2R R22, SRZ ;  /* 0x0000000000167805 */ /* 0x000fe2000001ff00 */
[----:B------:R-:W-:-:S08]  /*5320*/  IMAD.MOV.U32 R2, RZ, RZ, RZ ;  /* 0x000000ffff027224 */ /* 0x000fd000078e00ff */
[----:B0-----:R-:W-:Y:S05]  /*5330*/  @!P0 BRA `(.L_x_64) ;  /* 0x0000000000448947 */ /* 0x001fea0003800000 */
.L_x_93:
[----:B------:R-:W0:Y:S01]  /*5340*/  LDC.64 R12, c[0x0][0x348] ;  /* 0x0000d200ff0c7b82 */ /* 0x000e220000000a00 */
[----:B------:R-:W-:Y:S01]  /*5350*/  PLOP3.LUT P1, PT, PT, PT, PT, 0x80, 0x8 ;  /* 0x000000000008781c */ /* 0x000fe20003f2f070 */
[----:B------:R-:W-:Y:S01]  /*5360*/  UIADD3 UR48, UPT, UPT, UR4, 0x26180, URZ ;  /* 0x0002618004307890 */ /* 0x000fe2000fffe0ff */
[----:B0-----:R-:W-:-:S04]  /*5370*/  IADD3 R2, P0, PT, R12, 0x280, RZ ;  /* 0x000002800c027810 */ /* 0x001fc80007f1e0ff */
[----:B------:R-:W-:Y:S01]  /*5380*/  R2UR UR6, R2 ;  /* 0x00000000020672ca */ /* 0x000fe200000e0000 */
[----:B------:R-:W-:-:S05]  /*5390*/  IMAD.X R0, RZ, RZ, R13, P0 ;  /* 0x000000ffff007224 */ /* 0x000fca00000e060d */
[----:B------:R-:W-:-:S15]  /*53a0*/  R2UR UR7, R0 ;  /* 0x00000000000772ca */ /* 0x000fde00000e0000 */
.L_x_65:
[----:B------:R-:W-:-:S13]  /*53b0*/  @P1 ELECT P0, URZ, PT ;  /* 0x0000000000ff182f */ /* 0x000fda0003800000 */
[----:B------:R-:W-:Y:S02]  /*53c0*/  @P0 R2UR.BROADCAST UR53, R11 ;  /* 0x000000000b3502ca */ /* 0x000fe400008e0000 */
[----:B------:R-:W-:Y:S02]  /*53d0*/  @P0 R2UR.BROADCAST UR52, R3 ;  /* 0x00000000033402ca */ /* 0x000fe400008e0000 */
[----:B------:R-:W-:Y:S02]  /*53e0*/  @P0 R2UR.BROADCAST UR51, R4 ;  /* 0x00000000043302ca */ /* 0x000fe400008e0000 */
[----:B------:R-:W-:Y:S02]  /*53f0*/  @P0 PLOP3.LUT P1, PT, P0, PT, PT, 0x8, 0x80 ;  /* 0x000000000080081c */ /* 0x000fe4000072e170 */
[----:B------:R-:W-:-:S09]  /*5400*/  PLOP3.LUT P0, PT, PT, PT, PT, 0x8, 0x80 ;  /* 0x000000000080781c */ /* 0x000fd20003f0e170 */
[----:B------:R0:W-:Y:S02]  /*5410*/  UTMALDG.5D.2CTA [UR48], [UR6], desc[URZ] ;  /* 0x0000ff30060075b4 */ /* 0x0001e40008221000 */
[----:B0-----:R-:W-:Y:S05]  /*5420*/  @P1 BRA.U.ANY `(.L_x_65) ;  /* 0xfffffffd00e01947 */ /* 0x001fea000393ffff */
[----:B------:R-:W-:Y:S02]  /*5430*/  MOV R2, R3 ;  /* 0x0000000300027202 */ /* 0x000fe40000000f00 */
[----:B------:R-:W-:-:S07]  /*5440*/  MOV R3, R27 ;  /* 0x0000001b00037202 */ /* 0x000fce0000000f00 */
.L_x_64:
[----:B------:R-:W0:Y:S01]  /*5450*/  LDC R10, c[0x0][0x888] ;  /* 0x00022200ff0a7b82 */ /* 0x000e220000000800 */
[----:B------:R-:W-:Y:S01]  /*5460*/  BSSY B1, `(.L_x_66) ;  /* 0x0000188000017945 */ /* 0x000fe20003800000 */
[----:B------:R-:W-:Y:S02]  /*5470*/  MOV R27, R3 ;  /* 0x00000003001b7202 */ /* 0x000fe40000000f00 */
[----:B------:R-:W-:Y:S02]  /*5480*/  MOV R0, R36 ;  /* 0x0000002400007202 */ /* 0x000fe40000000f00 */
[----:B------:R-:W-:Y:S02]  /*5490*/  MOV R3, R2 ;  /* 0x0000000200037202 */ /* 0x000fe40000000f00 */
[----:B------:R-:W1:Y:S05]  /*54a0*/  LDC.64 R30, c[0x0][0x348] ;  /* 0x0000d200ff1e7b82 */ /* 0x000e6a0000000a00 */
.L_x_92:
[----:B------:R-:W-:Y:S01]  /*54b0*/  ISETP.GE.AND P0, PT, R0, 0x2, PT ;  /* 0x000000020000780c */ /* 0x000fe20003f06270 */
[----:B------:R-:W-:Y:S11]  /*54c0*/  YIELD ;  /* 0x0000000000007946 */ /* 0x000ff60003800000 */
[----:B------:R-:W-:Y:S01]  /*54d0*/  @!UPT UIADD3 URZ, UPT, UPT, URZ, URZ, URZ ;  /* 0x000000fffffff290 */ /* 0x000fe2000fffe0ff */
[----:B------:R-:W-:Y:S05]  /*54e0*/  @!P0 BREAK B1 ;  /* 0x0000000000018942 */ /* 0x000fea0003800000 */
[----:B------:R-:W-:Y:S05]  /*54f0*/  @!P0 BRA `(.L_x_67) ;  /* 0x0000001800008947 */ /* 0x000fea0003800000 */
[----:B------:R-:W-:Y:S01]  /*5500*/  IMAD.U32 R5, R21, -0x80000000, RZ ;  /* 0x8000000015057824 */ /* 0x000fe200078e00ff */
[----:B------:R-:W2:Y:S01]  /*5510*/  S2R R6, SR_CTAID.Y ;  /* 0x0000000000067919 */ /* 0x000ea20000002600 */
[----:B------:R-:W-:Y:S01]  /*5520*/  VIADD R4, R28, 0x1 ;  /* 0x000000011c047836 */ /* 0x000fe20000000000 */
[----:B------:R-:W-:Y:S01]  /*5530*/  BSSY B0, `(.L_x_68) ;  /* 0x0000009000007945 */ /* 0x000fe20003800000 */
[----:B------:R-:W3:Y:S01]  /*5540*/  SYNCS.PHASECHK.TRANS64.TRYWAIT P1, [UR4+0x8], R5 ;  /* 0x00000805ff0075a7 */ /* 0x000ee20008021104 */
[----:B------:R-:W-:Y:S01]  /*5550*/  ISETP.NE.AND P4, PT, R34, RZ, PT ;  /* 0x000000ff2200720c */ /* 0x000fe20003f85270 */
[----:B------:R-:W-:Y:S01]  /*5560*/  VIADD R2, R27, 0x1 ;  /* 0x000000011b027836 */ /* 0x000fe20000000000 */
[----:B------:R-:W-:Y:S04]  /*5570*/  ISETP.NE.AND P0, PT, R38, R4, PT ;  /* 0x000000042600720c */ /* 0x000fe80003f05270 */
[C---:B------:R-:W-:Y:S02]  /*5580*/  SEL R27, R2.reuse, R27, !P0 ;  /* 0x0000001b021b7207 */ /* 0x040fe40004000000 */
[----:B------:R-:W-:Y:S02]  /*5590*/  SEL R3, R2, R3, !P0 ;  /* 0x0000000302037207 */ /* 0x000fe40004000000 */
[----:B--2---:R-:W-:Y:S01]  /*55a0*/  SEL R11, R6, R11, !P0 ;  /* 0x0000000b060b7207 */ /* 0x004fe20004000000 */
[----:B---3--:R-:W-:Y:S06]  /*55b0*/  @!P1 BRA `(.L_x_69) ;  /* 0x0000013400cc9947 */ /* 0x008fec0003800000 */
.L_x_214:
[----:B------:R-:W-:Y:S05]  /*55c0*/  BSYNC B0 ;  /* 0x0000000000007941 */ /* 0x000fea0003800000 */
.L_x_68:
[----:B------:R-:W-:Y:S02]  /*55d0*/  IADD3 R36, PT, PT, R0, -0x1, RZ ;  /* 0xffffffff00247810 */ /* 0x000fe40007ffe0ff */
[----:B------:R-:W-:Y:S01]  /*55e0*/  SEL R28, R37, R4, !P0 ;  /* 0x00000004251c7207 */ /* 0x000fe20004000000 */
[----:B------:R-:W-:Y:S06]  /*55f0*/  @P4 BRA `(.L_x_70) ;  /* 0x0000000000184947 */ /* 0x000fec0003800000 */
[----:B------:R-:W-:Y:S03]  /*5600*/  UMOV UR6, 0xffffffff ;  /* 0xffffffff00067882 */ /* 0x000fe60000000000 */
[----:B------:R-:W-:Y:S05]  /*5610*/  BRA.DIV UR6, `(.L_x_71) ;  /* 0x0000013606d07947 */ /* 0x000fea000b800000 */
[----:B------:R-:W-:Y:S11]  /*5620*/  ELECT P0, URZ, PT ;  /* 0x0000000000ff782f */ /* 0x000ff60003800000 */
[----:B------:R-:W-:Y:S02]  /*5630*/  @!UPT UIADD3 URZ, UPT, UPT, URZ, URZ, URZ ;  /* 0x000000fffffff290 */ /* 0x000fe4000fffe0ff */
.L_x_217:
[----:B------:R-:W-:Y:S04]  /*5640*/  @P0 MOV R0, 0x8000 ;  /* 0x0000800000000802 */ /* 0x000fe80000000f00 */
[----:B------:R3:W-:Y:S03]  /*5650*/  @P0 SYNCS.ARRIVE.TRANS64 RZ, [UR4], R0 ;  /* 0x00000000ffff09a7 */ /* 0x0007e60008000004 */
.L_x_70:
[----:B------:R-:W-:Y:S01]  /*5660*/  LOP3.LUT R5, R21, 0x1, RZ, 0x3c, !PT ;  /* 0x0000000115057812 */ /* 0x000fe200078e3cff */
[----:B------:R-:W-:Y:S01]  /*5670*/  IMAD.SHL.U32 R4, R28, 0x40, RZ ;  /* 0x000000401c047824 */ /* 0x000fe200078e00ff */
[----:B------:R-:W-:Y:S04]  /*5680*/  UMOV UR6, 0xffffffff ;  /* 0xffffffff00067882 */ /* 0x000fe80000000000 */
[----:B------:R-:W-:Y:S01]  /*5690*/  IADD3 R14, PT, PT, R32, R4, RZ ;  /* 0x00000004200e7210 */ /* 0x000fe20007ffe0ff */
[----:B------:R-:W-:Y:S06]  /*56a0*/  BRA.DIV UR6, `(.L_x_72) ;  /* 0x0000013606cc7947 */ /* 0x000fec000b800000 */
[----:B------:R-:W-:Y:S11]  /*56b0*/  ELECT P0, URZ, PT ;  /* 0x0000000000ff782f */ /* 0x000ff60003800000 */
[----:B------:R-:W-:Y:S02]  /*56c0*/  @!UPT UIADD3 URZ, UPT, UPT, URZ, URZ, URZ ;  /* 0x000000fffffff290 */ /* 0x000fe4000fffe0ff */
[----:B------:R-:W-:Y:S01]  /*56d0*/  @P0 R2UR.BROADCAST UR13, R11 ;  /* 0x000000000b0d02ca */ /* 0x000fe200008e0000 */
[----:B------:R-:W-:Y:S01]  /*56e0*/  UMOV UR9, UR41 ;  /* 0x0000002900097c82 */ /* 0x000fe20008000000 */
[----:B------:R-:W-:Y:S01]  /*56f0*/  @P0 R2UR.BROADCAST UR12, R3 ;  /* 0x00000000030c02ca */ /* 0x000fe200008e0000 */
[----:B------:R-:W-:Y:S01]  /*5700*/  UMOV UR14, UR54 ;  /* 0x00000036000e7c82 */ /* 0x000fe20008000000 */
[----:B------:R-:W-:Y:S01]  /*5710*/  @P0 R2UR.BROADCAST UR11, R14 ;  /* 0x000000000e0b02ca */ /* 0x000fe200008e0000 */
[----:B------:R-:W-:Y:S01]  /*5720*/  UMOV UR17, UR41 ;  /* 0x0000002900117c82 */ /* 0x000fe20008000000 */
[----:B------:R-:W-:Y:S01]  /*5730*/  UMOV UR22, UR54 ;  /* 0x0000003600167c82 */ /* 0x000fe20008000000 */
[----:B------:R-:W-:Y:S01]  /*5740*/  IMAD.MOV.U32 R21, RZ, RZ, R5 ;  /* 0x000000ffff157224 */ /* 0x000fe200078e0005 */
[----:B-1----:R-:W-:Y:S01]  /*5750*/  @P0 IADD3 R2, P1, PT, R30, 0x1c0, RZ ;  /* 0x000001c01e020810 */ /* 0x002fe20007f3e0ff */
[----:B------:R-:W-:Y:S01]  /*5760*/  VOTEU.ANY UP0, P0 ;  /* 0x0000000000ff7886 */ /* 0x000fe20000000100 */
[----:B------:R-:W-:Y:S02]  /*5770*/  VOTEU.ANY UP1, P0 ;  /* 0x0000000000ff7886 */ /* 0x000fe40000020100 */
[----:B------:R-:W-:Y:S01]  /*5780*/  @P0 R2UR UR7, R2 ;  /* 0x00000000020702ca */ /* 0x000fe200000e0000 */
[--C-:B---3--:R-:W-:Y:S02]  /*5790*/  @P0 IMAD.X R0, RZ, RZ, R31.reuse, P1 ;  /* 0x000000ffff000224 */ /* 0x108fe400008e061f */
[----:B------:R-:W-:Y:S01]  /*57a0*/  @UP1 UIADD3 UR40, UPT, UPT, UR4, 0x20180, URZ ;  /* 0x0002018004281890 */ /* 0x000fe2000fffe0ff */
[----:B------:R-:W-:Y:S02]  /*57b0*/  @UP1 UMOV UR42, URZ ;  /* 0x000000ff002a1c82 */ /* 0x000fe40008000000 */
[----:B------:R-:W-:Y:S01]  /*57c0*/  @P0 R2UR UR6, R0 ;  /* 0x00000000000602ca */ /* 0x000fe200000e0000 */
[----:B------:R-:W-:Y:S03]  /*57d0*/  UMOV UR10, UR42 ;  /* 0x0000002a000a7c82 */ /* 0x000fe60008000000 */
[----:B------:R-:W-:Y:S03]  /*57e0*/  UMOV UR8, UR40 ;  /* 0x0000002800087c82 */ /* 0x000fe60008000000 */
[----:B------:R-:W-:Y:S06]  /*57f0*/  IMAD.U32 R12, RZ, RZ, UR7 ;  /* 0x00000007ff0c7e24 */ /* 0x000fec000f8e00ff */
[----:B--2---:R-:W-:Y:S01]  /*5800*/  IMAD.U32 R13, RZ, RZ, UR6 ;  /* 0x00000006ff0d7e24 */ /* 0x004fe2000f8e00ff */
[----:B------:R-:W-:Y:S04]  /*5810*/  @P0 R2UR UR6, R12 ;  /* 0x000000000c0602ca */ /* 0x000fe800000e0000 */
[----:B------:R-:W-:Y:S02]  /*5820*/  @P0 R2UR UR7, R13 ;  /* 0x000000000d0702ca */ /* 0x000fe400000e0000 */
[----:B------:R-:W-:Y:S11]  /*5830*/  ELECT P0, URZ, PT ;  /* 0x0000000000ff782f */ /* 0x000ff60003800000 */
[----:B------:R-:W-:Y:S02]  /*5840*/  @!UPT UIADD3 URZ, UPT, UPT, URZ, URZ, URZ ;  /* 0x000000fffffff290 */ /* 0x000fe4000fffe0ff */
[----:B------:R-:W-:Y:S02]  /*5850*/  @P0 R2UR.BROADCAST UR21, R11 ;  /* 0x000000000b1502ca */ /* 0x000fe400008e0000 */
[----:B------:R-:W-:Y:S02]  /*5860*/  @P0 R2UR.BROADCAST UR20, R3 ;  /* 0x00000000031402ca */ /* 0x000fe400008e0000 */
[----:B------:R-:W-:Y:S01]  /*5870*/  @P0 R2UR.BROADCAST UR19, R14 ;  /* 0x000000000e1302ca */ /* 0x000fe200008e0000 */
[----:B------:R1:W-:Y:S01]  /*5880*/  @UP0 UTMALDG.5D.2CTA [UR8], [UR6], desc[URZ] ;  /* 0x0000ff08060005b4 */ /* 0x0003e20008221000 */
[----:B------:R-:W-:Y:S01]  /*5890*/  @P0 IADD3 R2, P1, PT, R30, 0x1c0, RZ ;  /* 0x000001c01e020810 */ /* 0x000fe20007f3e0ff */
[----:B------:R-:W-:Y:S01]  /*58a0*/  VOTEU.ANY UP0, P0 ;  /* 0x0000000000ff7886 */ /* 0x000fe20000000100 */
[----:B------:R-:W-:Y:S02]  /*58b0*/  VOTEU.ANY UP1, P0 ;  /* 0x0000000000ff7886 */ /* 0x000fe40000020100 */
[----:B------:R-:W-:Y:S01]  /*58c0*/  @P0 R2UR UR16, R2 ;  /* 0x00000000021002ca */ /* 0x000fe200000e0000 */
[--C-:B------:R-:W-:Y:S02]  /*58d0*/  @P0 IMAD.X R0, RZ, RZ, R31.reuse, P1 ;  /* 0x000000ffff000224 */ /* 0x100fe400008e061f */
[----:B------:R-:W-:Y:S03]  /*58e0*/  @UP1 UMOV UR18, 0x40 ;  /* 0x0000004000121882 */ /* 0x000fe60000000000 */
[----:B------:R-:W-:Y:S07]  /*58f0*/  @P0 R2UR UR15, R0 ;  /* 0x00000000000f02ca */ /* 0x000fee00000e0000 */
[----:B------:R-:W-:Y:S01]  /*5900*/  IMAD.U32 R12, RZ, RZ, UR16 ;  /* 0x00000010ff0c7e24 */ /* 0x000fe2000f8e00ff */
[----:B------:R-:W-:Y:S05]  /*5910*/  @UP1 UIADD3 UR16, UPT, UPT, UR4, 0x21180, URZ ;  /* 0x0002118004101890 */ /* 0x000fea000fffe0ff */
[----:B------:R-:W-:Y:S01]  /*5920*/  IMAD.U32 R13, RZ, RZ, UR15 ;  /* 0x0000000fff0d7e24 */ /* 0x000fe2000f8e00ff */
[----:B-1----:R-:W-:Y:S04]  /*5930*/  @P0 R2UR UR6, R12 ;  /* 0x000000000c0602ca */ /* 0x002fe800000e0000 */
        /* <DEDUP_REMOVED lines=11> */
[----:B------:R-:W-:Y:S02]  /*59f0*/  @P0 IMAD.X R0, RZ, RZ, R31, P1 ;  /* 0x000000ffff000224 */ /* 0x000fe400008e061f */
[----:B------:R-:W-:Y:S03]  /*5a00*/  @UP1 UMOV UR10, 0x80 ;  /* 0x00000080000a1882 */ /* 0x000fe60000000000 */
[----:B------:R-:W-:Y:S07]  /*5a10*/  @P0 R2UR UR8, R0 ;  /* 0x00000000000802ca */ /* 0x000fee00000e0000 */
[----:B------:R-:W-:Y:S01]  /*5a20*/  IMAD.U32 R12, RZ, RZ, UR9 ;  /* 0x00000009ff0c7e24 */ /* 0x000fe2000f8e00ff */
[----:B------:R-:W-:Y:S05]  /*5a30*/  UMOV UR9, UR41 ;  /* 0x0000002900097c82 */ /* 0x000fea0008000000 */
[----:B------:R-:W-:Y:S01]  /*5a40*/  IMAD.U32 R13, RZ, RZ, UR8 ;  /* 0x00000008ff0d7e24 */ /* 0x000fe2000f8e00ff */
[----:B------:R-:W-:Y:S01]  /*5a50*/  @UP1 UIADD3 UR8, UPT, UPT, UR4, 0x22180, URZ ;  /* 0x0002218004081890 */ /* 0x000fe2000fffe0ff */
[----:B-1----:R-:W-:Y:S03]  /*5a60*/  @P0 R2UR UR6, R12 ;  /* 0x000000000c0602ca */ /* 0x002fe600000e0000 */
[----:B------:R-:W-:Y:S02]  /*5a70*/  @P0 R2UR UR7, R13 ;  /* 0x000000000d0702ca */ /* 0x000fe400000e0000 */
[----:B------:R-:W-:Y:S11]  /*5a80*/  ELECT P0, URZ, PT ;  /* 0x0000000000ff782f */ /* 0x000ff60003800000 */
[----:B------:R1:W-:Y:S02]  /*5a90*/  @UP0 UTMALDG.5D.2CTA [UR8], [UR6], desc[URZ] ;  /* 0x0000ff08060005b4 */ /* 0x0003e40008221000 */
[----:B-1----:R-:W-:Y:S01]  /*5aa0*/  NOP ;  /* 0x0000000000007918 */ /* 0x002fe20000000000 */
.L_x_226:
[----:B------:R-:W-:Y:S01]  /*5ab0*/  @P0 IADD3 R2, P1, PT, R30, 0x1c0, RZ ;  /* 0x000001c01e020810 */ /* 0x000fe20007f3e0ff */
[----:B------:R-:W-:Y:S01]  /*5ac0*/  VOTEU.ANY UP1, P0 ;  /* 0x0000000000ff7886 */ /* 0x000fe20000020100 */
[----:B------:R-:W-:Y:S01]  /*5ad0*/  @P0 R2UR.BROADCAST UR13, R11 ;  /* 0x000000000b0d02ca */ /* 0x000fe200008e0000 */
[----:B------:R-:W-:Y:S01]  /*5ae0*/  VOTEU.ANY UP0, P0 ;  /* 0x0000000000ff7886 */ /* 0x000fe20000000100 */
[----:B------:R-:W-:Y:S01]  /*5af0*/  @P0 R2UR UR7, R2 ;  /* 0x00000000020702ca */ /* 0x000fe200000e0000 */
[----:B------:R-:W-:Y:S01]  /*5b00*/  @P0 IMAD.X R0, RZ, RZ, R31, P1 ;  /* 0x000000ffff000224 */ /* 0x000fe200008e061f */
[----:B------:R-:W-:Y:S01]  /*5b10*/  @P0 R2UR.BROADCAST UR12, R3 ;  /* 0x00000000030c02ca */ /* 0x000fe200008e0000 */
[----:B------:R-:W-:Y:S01]  /*5b20*/  @UP1 UIADD3 UR8, UPT, UPT, UR4, 0x23180, URZ ;  /* 0x0002318004081890 */ /* 0x000fe2000fffe0ff */
[----:B------:R-:W-:Y:S01]  /*5b30*/  @P0 R2UR.BROADCAST UR11, R14 ;  /* 0x000000000e0b02ca */ /* 0x000fe200008e0000 */
[----:B------:R-:W-:Y:S01]  /*5b40*/  UMOV UR9, UR41 ;  /* 0x0000002900097c82 */ /* 0x000fe20008000000 */
[----:B------:R-:W-:Y:S01]  /*5b50*/  @P0 R2UR UR6, R0 ;  /* 0x00000000000602ca */ /* 0x000fe200000e0000 */
[----:B------:R-:W-:Y:S01]  /*5b60*/  IMAD.U32 R0, R26, -0x80000000, RZ ;  /* 0x800000001a007824 */ /* 0x000fe200078e00ff */
[----:B------:R-:W-:Y:S01]  /*5b70*/  UMOV UR14, UR54 ;  /* 0x00000036000e7c82 */ /* 0x000fe20008000000 */
[----:B------:R-:W-:Y:S01]  /*5b80*/  @UP1 UMOV UR10, 0xc0 ;  /* 0x000000c0000a1882 */ /* 0x000fe20000000000 */
[----:B------:R-:W-:Y:S03]  /*5b90*/  BSSY B0, `(.L_x_73) ;  /* 0x0000009000007945 */ /* 0x000fe60003800000 */
[----:B------:R-:W-:Y:S06]  /*5ba0*/  IMAD.U32 R12, RZ, RZ, UR7 ;  /* 0x00000007ff0c7e24 */ /* 0x000fec000f8e00ff */
[----:B------:R-:W-:Y:S01]  /*5bb0*/  IMAD.U32 R13, RZ, RZ, UR6 ;  /* 0x00000006ff0d7e24 */ /* 0x000fe2000f8e00ff */
[----:B------:R-:W-:Y:S04]  /*5bc0*/  @P0 R2UR UR6, R12 ;  /* 0x000000000c0602ca */ /* 0x000fe800000e0000 */
[----:B------:R-:W-:Y:S11]  /*5bd0*/  @P0 R2UR UR7, R13 ;  /* 0x000000000d0702ca */ /* 0x000ff600000e0000 */
[----:B------:R-:W-:Y:S02]  /*5be0*/  @!UPT UIADD3 URZ, UPT, UPT, URZ, URZ, URZ ;  /* 0x000000fffffff290 */ /* 0x000fe4000fffe0ff */
[----:B------:R1:W-:Y:S01]  /*5bf0*/  @UP0 UTMALDG.5D.2CTA [UR8], [UR6], desc[URZ] ;  /* 0x0000ff08060005b4 */ /* 0x0003e20008221000 */
[----:B------:R-:W2:Y:S02]  /*5c00*/  SYNCS.PHASECHK.TRANS64.TRYWAIT P0, [UR4+0x68], R0 ;  /* 0x00006800ff0075a7 */ /* 0x000ea40008001104 */
[----:B-12---:R-:W-:Y:S05]  /*5c10*/  @!P0 BRA `(.L_x_74) ;  /* 0x0000013400d48947 */ /* 0x006fea0003800000 */
.L_x_228:
[----:B------:R-:W-:Y:S05]  /*5c20*/  BSYNC B0 ;  /* 0x0000000000007941 */ /* 0x000fea0003800000 */
.L_x_73:
[----:B------:R-:W-:Y:S01]  /*5c30*/  IMAD.IADD R5, R4, 0x1, R7 ;  /* 0x0000000104057824 */ /* 0x000fe200078e0207 */
[----:B------:R-:W2:Y:S01]  /*5c40*/  LDC.64 R40, c[0x0][0x358] ;  /* 0x0000d600ff287b82 */ /* 0x000ea20000000a00 */
[----:B------:R-:W-:Y:S01]  /*5c50*/  BSSY B0, `(.L_x_75) ;  /* 0x0000025000007945 */ /* 0x000fe20003800000 */
[----:B------:R-:W-:Y:S01]  /*5c60*/  LOP3.LUT R26, R26, 0x1, RZ, 0x3c, !PT ;  /* 0x000000011a1a7812 */ /* 0x000fe200078e3cff */
[C---:B------:R-:W-:Y:S01]  /*5c70*/  VIADD R6, R5.reuse, 0x1 ;  /* 0x0000000105067836 */ /* 0x040fe20000000000 */
[-C--:B0-----:R-:W-:Y:S04]  /*5c80*/  ISETP.GE.AND P1, PT, R5, R10.reuse, PT ;  /* 0x0000000a0500720c */ /* 0x081fe80003f26270 */
[----:B------:R-:W-:Y:S09]  /*5c90*/  ISETP.GE.AND P2, PT, R6, R10, PT ;  /* 0x0000000a0600720c */ /* 0x000ff20003f46270 */
[----:B------:R-:W0:Y:S01]  /*5ca0*/  @!P1 LDC R12, c[0x0][0x854] ;  /* 0x00021500ff0c9b82 */ /* 0x000e220000000800 */
[C---:B------:R-:W-:Y:S03]  /*5cb0*/  @!P1 LEA R0, R3.reuse, R9, 0xc ;  /* 0x0000000903009211 */ /* 0x040fe600078e60ff */
[----:B------:R-:W-:Y:S04]  /*5cc0*/  @!P2 IMAD R2, R3, 0x1000, R9 ;  /* 0x000010000302a824 */ /* 0x000fe800078e0209 */
[----:B-1----:R-:W1:Y:S08]  /*5cd0*/  @!P2 LDC R13, c[0x0][0x854] ;  /* 0x00021500ff0dab82 */ /* 0x002e700000000800 */
[----:B------:R-:W3:Y:S08]  /*5ce0*/  @!P1 LDC.64 R18, c[0x0][0x840] ;  /* 0x00021000ff129b82 */ /* 0x000ef00000000a00 */
[----:B------:R-:W4:Y:S01]  /*5cf0*/  @!P2 LDC.64 R16, c[0x0][0x840] ;  /* 0x00021000ff10ab82 */ /* 0x000f220000000a00 */
[----:B0-----:R-:W-:Y:S01]  /*5d00*/  @!P1 IMAD R0, R11, R12, R0 ;  /* 0x0000000c0b009224 */ /* 0x001fe200078e0200 */
[C---:B--2---:R-:W-:Y:S02]  /*5d10*/  @!P1 R2UR UR8, R40.reuse ;  /* 0x00000000280892ca */ /* 0x044fe400000e0000 */
[----:B------:R-:W-:Y:S02]  /*5d20*/  @!P1 R2UR UR9, R41 ;  /* 0x00000000290992ca */ /* 0x000fe400000e0000 */
[----:B------:R-:W-:Y:S01]  /*5d30*/  @!P1 IADD3 R0, PT, PT, R5, R0, RZ ;  /* 0x0000000005009210 */ /* 0x000fe20007ffe0ff */
[----:B-1----:R-:W-:Y:S01]  /*5d40*/  @!P2 IMAD R2, R11, R13, R2 ;  /* 0x0000000d0b02a224 */ /* 0x002fe200078e0202 */
[----:B------:R-:W-:Y:S02]  /*5d50*/  @!P2 R2UR UR6, R40 ;  /* 0x000000002806a2ca */ /* 0x000fe400000e0000 */
[----:B------:R-:W-:Y:S01]  /*5d60*/  @!P2 R2UR UR7, R41 ;  /* 0x000000002907a2ca */ /* 0x000fe200000e0000 */
[----:B------:R-:W-:Y:S02]  /*5d70*/  @!P2 IMAD.IADD R2, R2, 0x1, R6 ;  /* 0x000000010202a824 */ /* 0x000fe400078e0206 */
[----:B---3--:R-:W-:Y:S01]  /*5d80*/  @!P1 IMAD.WIDE R12, R0, 0x4, R18 ;  /* 0x00000004000c9825 */ /* 0x008fe200078e0212 */
[----:B------:R-:W-:Y:S04]  /*5d90*/  SHF.L.U32 R0, R20, 0x1f, RZ ;  /* 0x0000001f14007819 */ /* 0x000fe800000006ff */
[----:B------:R-:W-:Y:S01]  /*5da0*/  @!PT LDS RZ, [RZ] ;  /* 0x00000000fffff984 */ /* 0x000fe20000000800 */
[----:B------:R-:W-:Y:S01]  /*5db0*/  @!PT LDS RZ, [RZ] ;  /* 0x00000000fffff984 */ /* 0x000fe20000000800 */
[----:B------:R-:W-:Y:S01]  /*5dc0*/  @!PT LDS RZ, [RZ] ;  /* 0x00000000fffff984 */ /* 0x000fe20000000800 */
[----:B------:R0:W-:Y:S01]  /*5dd0*/  @!P1 LDGSTS.E.LTC128B [R24+0x38180], desc[UR8][R12.64] ;  /* 0x381800000c189fae */ /* 0x0001e2000b9a1208 */
[----:B----4-:R-:W-:Y:S03]  /*5de0*/  @!P2 IMAD.WIDE R16, R2, 0x4, R16 ;  /* 0x000000040210a825 */ /* 0x010fe600078e0210 */
[----:B------:R0:W-:Y:S04]  /*5df0*/  @P1 STS [R29+UR4+0x38180], RZ ;  /* 0x038180ff1d001988 */ /* 0x0001e80008000804 */
[----:B------:R-:W-:Y:S01]  /*5e00*/  @!PT LDS RZ, [RZ] ;  /* 0x00000000fffff984 */ /* 0x000fe20000000800 */
[----:B------:R-:W-:Y:S01]  /*5e10*/  @!PT LDS RZ, [RZ] ;  /* 0x00000000fffff984 */ /* 0x000fe20000000800 */
[----:B------:R-:W-:Y:S01]  /*5e20*/  @!PT LDS RZ, [RZ] ;  /* 0x00000000fffff984 */ /* 0x000fe20000000800 */
[----:B------:R0:W-:Y:S04]  /*5e30*/  @!P2 LDGSTS.E.LTC128B [R24+0x38184], desc[UR6][R16.64] ;  /* 0x381840001018afae */ /* 0x0001e8000b9a1206 */
[----:B------:R0:W-:Y:S01]  /*5e40*/  @P2 STS [R29+UR4+0x38184], RZ ;  /* 0x038184ff1d002988 */ /* 0x0001e20008000804 */
[----:B------:R-:W-:Y:S03]  /*5e50*/  NOP ;  /* 0x0000000000007918 */ /* 0x000fe60000000000 */
[----:B------:R-:W-:Y:S01]  /*5e60*/  ARRIVES.LDGSTSBAR.64.ARVCNT [UR4+0x60] ;  /* 0x00006000ff0079b0 */ /* 0x000fe20008001a04 */
[----:B------:R-:W-:Y:S01]  /*5e70*/  NOP ;  /* 0x0000000000007918 */ /* 0x000fe20000000000 */
[----:B------:R-:W1:Y:S02]  /*5e80*/  SYNCS.PHASECHK.TRANS64.TRYWAIT P0, [UR4+0x48], R0 ;  /* 0x00004800ff0075a7 */ /* 0x000e640008001104 */
[----:B01----:R-:W-:Y:S05]  /*5e90*/  @!P0 BRA `(.L_x_76) ;  /* 0x0000013400508947 */ /* 0x003fea0003800000 */
.L_x_230:
[----:B------:R-:W-:Y:S05]  /*5ea0*/  BSYNC B0 ;  /* 0x0000000000007941 */ /* 0x000fea0003800000 */
.L_x_75:
[----:B------:R-:W-:Y:S05]  /*5eb0*/  @P4 BRA `(.L_x_77) ;  /* 0x0000000000184947 */ /* 0x000fea0003800000 */
[----:B------:R-:W-:Y:S03]  /*5ec0*/  UMOV UR6, 0xffffffff ;  /* 0xffffffff00067882 */ /* 0x000fe60000000000 */
[----:B------:R-:W-:Y:S05]  /*5ed0*/  BRA.DIV UR6, `(.L_x_78) ;  /* 0x00000136065c7947 */ /* 0x000fea000b800000 */
[----:B------:R-:W-:Y:S11]  /*5ee0*/  ELECT P0, URZ, PT ;  /* 0x0000000000ff782f */ /* 0x000ff60003800000 */
[----:B------:R-:W-:Y:S02]  /*5ef0*/  @!UPT UIADD3 URZ, UPT, UPT, URZ, URZ, URZ ;  /* 0x000000fffffff290 */ /* 0x000fe4000fffe0ff */
.L_x_233:
[----:B------:R-:W-:Y:S04]  /*5f00*/  @P0 MOV R0, 0x8000 ;  /* 0x0000800000000802 */ /* 0x000fe80000000f00 */
[----:B------:R1:W-:Y:S03]  /*5f10*/  @P0 SYNCS.ARRIVE.TRANS64 RZ, [UR4+0x40], R0 ;  /* 0x00004000ffff09a7 */ /* 0x0003e60008000004 */
.L_x_77:
[----:B------:R-:W-:Y:S01]  /*5f20*/  LOP3.LUT R15, R20, 0x1, RZ, 0x3c, !PT ;  /* 0x00000001140f7812 */ /* 0x000fe200078e3cff */
[----:B------:R-:W-:Y:S03]  /*5f30*/  UMOV UR6, 0xffffffff ;  /* 0xffffffff00067882 */ /* 0x000fe60000000000 */
[----:B------:R-:W-:Y:S05]  /*5f40*/  BRA.DIV UR6, `(.L_x_79) ;  /* 0x0000013606607947 */ /* 0x000fea000b800000 */
        /* <DEDUP_REMOVED lines=10> */
[----:B------:R-:W-:Y:S01]  /*5ff0*/  @P0 IADD3 R2, P3, PT, R30, 0x340, RZ ;  /* 0x000003401e020810 */ /* 0x000fe20007f7e0ff */
[----:B------:R-:W-:Y:S01]  /*6000*/  VOTEU.ANY UP0, P0 ;  /* 0x0000000000ff7886 */ /* 0x000fe20000000100 */
[----:B------:R-:W-:Y:S02]  /*6010*/  VOTEU.ANY UP1, P0 ;  /* 0x0000000000ff7886 */ /* 0x000fe40000020100 */
[----:B------:R-:W-:Y:S01]  /*6020*/  @P0 R2UR UR7, R2 ;  /* 0x00000000020702ca */ /* 0x000fe200000e0000 */
[--C-:B-1----:R-:W-:Y:S02]  /*6030*/  @P0 IMAD.X R0, RZ, RZ, R31.reuse, P3 ;  /* 0x000000ffff000224 */ /* 0x102fe400018e061f */
[----:B------:R-:W-:Y:S01]  /*6040*/  @UP1 UIADD3 UR32, UPT, UPT, UR4, 0x28180, URZ ;  /* 0x0002818004201890 */ /* 0x000fe2000fffe0ff */
[----:B------:R-:W-:Y:S02]  /*6050*/  @UP1 UMOV UR34, URZ ;  /* 0x000000ff00221c82 */ /* 0x000fe40008000000 */
[----:B------:R-:W-:Y:S01]  /*6060*/  @P0 R2UR UR6, R0 ;  /* 0x00000000000602ca */ /* 0x000fe200000e0000 */
[----:B------:R-:W-:Y:S03]  /*6070*/  UMOV UR10, UR34 ;  /* 0x00000022000a7c82 */ /* 0x000fe60008000000 */
[----:B------:R-:W-:Y:S03]  /*6080*/  UMOV UR8, UR32 ;  /* 0x0000002000087c82 */ /* 0x000fe60008000000 */
[----:B------:R-:W-:Y:S06]  /*6090*/  IMAD.U32 R12, RZ, RZ, UR7 ;  /* 0x00000007ff0c7e24 */ /* 0x000fec000f8e00ff */
[----:B0-----:R-:W-:Y:S01]  /*60a0*/  IMAD.U32 R13, RZ, RZ, UR6 ;  /* 0x00000006ff0d7e24 */ /* 0x001fe2000f8e00ff */
        /* <DEDUP_REMOVED lines=18> */
[----:B0-----:R-:W-:Y:S04]  /*61d0*/  @P0 R2UR UR6, R12 ;  /* 0x000000000c0602ca */ /* 0x001fe800000e0000 */
        /* <DEDUP_REMOVED lines=18> */
[----:B0-----:R-:W-:Y:S03]  /*6300*/  @P0 R2UR UR6, R12 ;  /* 0x000000000c0602ca */ /* 0x001fe600000e0000 */
[----:B------:R-:W-:Y:S02]  /*6310*/  @P0 R2UR UR7, R13 ;  /* 0x000000000d0702ca */ /* 0x000fe400000e0000 */
[----:B------:R-:W-:Y:S11]  /*6320*/  ELECT P0, URZ, PT ;  /* 0x0000000000ff782f */ /* 0x000ff60003800000 */
[----:B------:R0:W-:Y:S02]  /*6330*/  @UP0 UTMALDG.5D.2CTA [UR8], [UR6], desc[URZ] ;  /* 0x0000ff08060005b4 */ /* 0x0001e40008221000 */
[----:B0-----:R-:W-:Y:S01]  /*6340*/  NOP ;  /* 0x0000000000007918 */ /* 0x001fe20000000000 */
.L_x_242:
        /* <DEDUP_REMOVED lines=21> */
[----:B------:R-:W1:Y:S02]  /*64a0*/  SYNCS.PHASECHK.TRANS64.TRYWAIT P0, [UR4+0x78], R0 ;  /* 0x00007800ff0075a7 */ /* 0x000e640008001104 */
[----:B01----:R-:W-:Y:S05]  /*64b0*/  @!P0 BRA `(.L_x_81) ;  /* 0x0000013400688947 */ /* 0x003fea0003800000 */
.L_x_244:
[----:B------:R-:W-:Y:S05]  /*64c0*/  BSYNC B0 ;  /* 0x0000000000007941 */ /* 0x000fea0003800000 */
.L_x_80:
[----:B------:R-:W1:Y:S01]  /*64d0*/  @!P1 LDC R12, c[0x0][0x87c] ;  /* 0x00021f00ff0c9b82 */ /* 0x000e620000000800 */
[C---:B------:R-:W-:Y:S01]  /*64e0*/  @!P1 IMAD R0, R3.reuse, 0x1000, R8 ;  /* 0x0000100003009824 */ /* 0x040fe200078e0208 */
[----:B------:R-:W-:Y:S01]  /*64f0*/  @!P2 LEA R2, R3, R8, 0xc ;  /* 0x000000080302a211 */ /* 0x000fe200078e60ff */
[----:B------:R-:W-:Y:S01]  /*6500*/  BSSY B0, `(.L_x_82) ;  /* 0x0000020000007945 */ /* 0x000fe20003800000 */
[----:B------:R-:W-:Y:S04]  /*6510*/  LOP3.LUT R25, R25, 0x1, RZ, 0x3c, !PT ;  /* 0x0000000119197812 */ /* 0x000fe800078e3cff */
[----:B------:R-:W2:Y:S08]  /*6520*/  LDC.64 R18, c[0x0][0x358] ;  /* 0x0000d600ff127b82 */ /* 0x000eb00000000a00 */
[----:B0-----:R-:W0:Y:S08]  /*6530*/  @!P2 LDC R13, c[0x0][0x87c] ;  /* 0x00021f00ff0dab82 */ /* 0x001e300000000800 */
[----:B------:R-:W3:Y:S08]  /*6540*/  @!P1 LDC.64 R14, c[0x0][0x868] ;  /* 0x00021a00ff0e9b82 */ /* 0x000ef00000000a00 */
[----:B------:R-:W4:Y:S01]  /*6550*/  @!P2 LDC.64 R16, c[0x0][0x868] ;  /* 0x00021a00ff10ab82 */ /* 0x000f220000000a00 */
[C---:B--2---:R-:W-:Y:S01]  /*6560*/  @!P1 R2UR UR8, R18.reuse ;  /* 0x00000000120892ca */ /* 0x044fe200000e0000 */
[----:B-1----:R-:W-:Y:S01]  /*6570*/  @!P1 IMAD R0, R11, R12, R0 ;  /* 0x0000000c0b009224 */ /* 0x002fe200078e0200 */
[----:B------:R-:W-:Y:S02]  /*6580*/  @!P1 R2UR UR9, R19 ;  /* 0x00000000130992ca */ /* 0x000fe400000e0000 */
[----:B------:R-:W-:Y:S01]  /*6590*/  @!P2 R2UR UR6, R18 ;  /* 0x000000001206a2ca */ /* 0x000fe200000e0000 */
[----:B------:R-:W-:Y:S01]  /*65a0*/  @!P1 IMAD.IADD R0, R5, 0x1, R0 ;  /* 0x0000000105009824 */ /* 0x000fe200078e0200 */
[----:B------:R-:W-:Y:S01]  /*65b0*/  @!P2 R2UR UR7, R19 ;  /* 0x000000001307a2ca */ /* 0x000fe200000e0000 */
[----:B0-----:R-:W-:Y:S05]  /*65c0*/  @!P2 IMAD R2, R11, R13, R2 ;  /* 0x0000000d0b02a224 */ /* 0x001fea00078e0202 */
[----:B------:R-:W-:Y:S01]  /*65d0*/  @!P2 IADD3 R2, PT, PT, R6, R2, RZ ;  /* 0x000000020602a210 */ /* 0x000fe20007ffe0ff */
[----:B---3--:R-:W-:Y:S04]  /*65e0*/  @!P1 IMAD.WIDE R14, R0, 0x4, R14 ;  /* 0x00000004000e9825 */ /* 0x008fe800078e020e */
[----:B------:R-:W-:Y:S01]  /*65f0*/  IMAD.U32 R0, R23, -0x80000000, RZ ;  /* 0x8000000017007824 */ /* 0x000fe200078e00ff */
        /* <DEDUP_REMOVED lines=16> */
.L_x_246:
[----:B------:R-:W-:Y:S05]  /*6700*/  BSYNC B0 ;  /* 0x0000000000007941 */ /* 0x000fea0003800000 */
.L_x_82:
[----:B------:R-:W-:Y:S05]  /*6710*/  @P4 BRA `(.L_x_84) ;  /* 0x0000000000184947 */ /* 0x000fea0003800000 */
[----:B------:R-:W-:Y:S03]  /*6720*/  UMOV UR6, 0xffffffff ;  /* 0xffffffff00067882 */ /* 0x000fe60000000000 */
[----:B------:R-:W-:Y:S05]  /*6730*/  BRA.DIV UR6, `(.L_x_85) ;  /* 0x0000013606007947 */ /* 0x000fea000b800000 */
[----:B------:R-:W-:Y:S11]  /*6740*/  ELECT P0, URZ, PT ;  /* 0x0000000000ff782f */ /* 0x000ff60003800000 */
[----:B------:R-:W-:Y:S02]  /*6750*/  @!UPT UIADD3 URZ, UPT, UPT, URZ, URZ, URZ ;  /* 0x000000fffffff290 */ /* 0x000fe4000fffe0ff */
.L_x_249:
[----:B------:R-:W-:Y:S04]  /*6760*/  @P0 MOV R0, 0x8000 ;  /* 0x0000800000000802 */ /* 0x000fe80000000f00 */
[----:B------:R1:W-:Y:S03]  /*6770*/  @P0 SYNCS.ARRIVE.TRANS64 RZ, [UR4+0x50], R0 ;  /* 0x00005000ffff09a7 */ /* 0x0003e60008000004 */
.L_x_84:
        /* <DEDUP_REMOVED lines=11> */
[----:B------:R-:W-:Y:S01]  /*6830*/  IMAD.MOV.U32 R23, RZ, RZ, R5 ;  /* 0x000000ffff177224 */ /* 0x000fe200078e0005 */
[----:B------:R-:W-:Y:S01]  /*6840*/  @P0 IADD3 R2, P1, PT, R30, 0x400, RZ ;  /* 0x000004001e020810 */ /* 0x000fe20007f3e0ff */
[----:B------:R-:W-:Y:S03]  /*6850*/  VOTEU.ANY UP0, P0 ;  /* 0x0000000000ff7886 */ /* 0x000fe60000000100 */
[----:B------:R-:W-:Y:S01]  /*6860*/  @P0 R2UR UR7, R2 ;  /* 0x00000000020702ca */ /* 0x000fe200000e0000 */
[----:B-1----:R-:W-:Y:S01]  /*6870*/  @P0 IMAD.X R0, RZ, RZ, R31, P1 ;  /* 0x000000ffff000224 */ /* 0x002fe200008e061f */
[----:B------:R-:W-:Y:S01]  /*6880*/  @UP0 UIADD3 UR24, UPT, UPT, UR4, 0x2c180, URZ ;  /* 0x0002c18004180890 */ /* 0x000fe2000fffe0ff */
[----:B------:R-:W-:Y:S03]  /*6890*/  VOTEU.ANY UP0, P0 ;  /* 0x0000000000ff7886 */ /* 0x000fe60000000100 */
[----:B------:R-:W-:Y:S03]  /*68a0*/  @P0 R2UR UR6, R0 ;  /* 0x00000000000602ca */ /* 0x000fe600000e0000 */
[----:B------:R-:W-:Y:S04]  /*68b0*/  UMOV UR8, UR24 ;  /* 0x0000001800087c82 */ /* 0x000fe80008000000 */
[----:B------:R-:W-:Y:S06]  /*68c0*/  IMAD.U32 R12, RZ, RZ, UR7 ;  /* 0x00000007ff0c7e24 */ /* 0x000fec000f8e00ff */
[----:B0-----:R-:W-:Y:S01]  /*68d0*/  IMAD.U32 R13, RZ, RZ, UR6 ;  /* 0x00000006ff0d7e24 */ /* 0x001fe2000f8e00ff */
[----:B------:R-:W-:Y:S04]  /*68e0*/  @P0 R2UR UR6, R12 ;  /* 0x000000000c0602ca */ /* 0x000fe800000e0000 */
[----:B------:R-:W-:Y:S02]  /*68f0*/  @P0 R2UR UR7, R13 ;  /* 0x000000000d0702ca */ /* 0x000fe400000e0000 */
[----:B------:R-:W-:Y:S11]  /*6900*/  ELECT P0, URZ, PT ;  /* 0x0000000000ff782f */ /* 0x000ff60003800000 */
[----:B------:R0:W-:Y:S02]  /*6910*/  @UP0 UTMALDG.5D.2CTA [UR8], [UR6], desc[URZ] ;  /* 0x0000ff08060005b4 */ /* 0x0001e40008221000 */
[----:B0-----:R-:W-:Y:S01]  /*6920*/  NOP ;  /* 0x0000000000007918 */ /* 0x001fe20000000000 */
.L_x_254:
[----:B------:R-:W-:Y:S01]  /*6930*/  @P0 IADD3 R2, P1, PT, R30, 0x400, RZ ;  /* 0x000004001e020810 */ /* 0x000fe20007f3e0ff */
[----:B------:R-:W-:Y:S01]  /*6940*/  VOTEU.ANY UP0, P0 ;  /* 0x0000000000ff7886 */ /* 0x000fe20000000100 */
[----:B------:R-:W-:Y:S01]  /*6950*/  @P0 R2UR.BROADCAST UR13, R11 ;  /* 0x000000000b0d02ca */ /* 0x000fe200008e0000 */
[----:B------:R-:W-:Y:S01]  /*6960*/  UMOV UR9, UR25 ;  /* 0x0000001900097c82 */ /* 0x000fe20008000000 */
[----:B------:R-:W-:Y:S01]  /*6970*/  @P0 R2UR UR7, R2 ;  /* 0x00000000020702ca */ /* 0x000fe200000e0000 */
[----:B------:R-:W-:Y:S01]  /*6980*/  @P0 IMAD.X R0, RZ, RZ, R31, P1 ;  /* 0x000000ffff000224 */ /* 0x000fe200008e061f */
[----:B------:R-:W-:Y:S01]  /*6990*/  @P0 R2UR.BROADCAST UR12, R3 ;  /* 0x00000000030c02ca */ /* 0x000fe200008e0000 */
[----:B------:R-:W-:Y:S01]  /*69a0*/  @UP0 UIADD3 UR8, UPT, UPT, UR4, 0x2e180, URZ ;  /* 0x0002e18004080890 */ /* 0x000fe2000fffe0ff */
[----:B------:R-:W-:Y:S01]  /*69b0*/  @P0 R2UR.BROADCAST UR11, R4 ;  /* 0x00000000040b02ca */ /* 0x000fe200008e0000 */
[----:B------:R-:W-:Y:S01]  /*69c0*/  VOTEU.ANY UP0, P0 ;  /* 0x0000000000ff7886 */ /* 0x000fe20000000100 */
[----:B------:R-:W-:Y:S01]  /*69d0*/  @P0 R2UR UR6, R0 ;  /* 0x00000000000602ca */ /* 0x000fe200000e0000 */
[----:B------:R-:W-:Y:S01]  /*69e0*/  IMAD.U32 R0, R22, -0x80000000, RZ ;  /* 0x8000000016007824 */ /* 0x000fe200078e00ff */
[----:B------:R-:W-:Y:S01]  /*69f0*/  UMOV UR10, UR50 ;  /* 0x00000032000a7c82 */ /* 0x000fe20008000000 */
[----:B------:R-:W-:Y:S01]  /*6a00*/  UMOV UR14, UR54 ;  /* 0x00000036000e7c82 */ /* 0x000fe20008000000 */
        /* <DEDUP_REMOVED lines=9> */
.L_x_256:
[----:B------:R-:W-:Y:S05]  /*6aa0*/  BSYNC B0 ;  /* 0x0000000000007941 */ /* 0x000fea0003800000 */
.L_x_87:
[----:B------:R-:W-:Y:S05]  /*6ab0*/  @P4 BRA `(.L_x_89) ;  /* 0x0000000000184947 */ /* 0x000fea0003800000 */
[----:B------:R-:W-:Y:S03]  /*6ac0*/  UMOV UR6, 0xffffffff ;  /* 0xffffffff00067882 */ /* 0x000fe60000000000 */
[----:B------:R-:W-:Y:S05]  /*6ad0*/  BRA.DIV UR6, `(.L_x_90) ;  /* 0x0000013206dc7947 */ /* 0x000fea000b800000 */
[----:B------:R-:W-:Y:S11]  /*6ae0*/  ELECT P0, URZ, PT ;  /* 0x0000000000ff782f */ /* 0x000ff60003800000 */
[----:B------:R-:W-:Y:S02]  /*6af0*/  @!UPT UIADD3 URZ, UPT, UPT, URZ, URZ, URZ ;  /* 0x000000fffffff290 */ /* 0x000fe4000fffe0ff */
.L_x_259:
[----:B------:R-:W-:Y:S04]  /*6b00*/  @P0 MOV R0, 0x8000 ;  /* 0x0000800000000802 */ /* 0x000fe80000000f00 */
[----:B------:R1:W-:Y:S03]  /*6b10*/  @P0 SYNCS.ARRIVE.TRANS64 RZ, [UR4+0x30], R0 ;  /* 0x00003000ffff09a7 */ /* 0x0003e60008000004 */
.L_x_89:
        /* <DEDUP_REMOVED lines=18> */
[----:B------:R-:W-:Y:S07]  /*6c40*/  @P0 R2UR UR6, R0 ;  /* 0x00000000000602ca */ /* 0x000fee00000e0000 */
[----:B------:R-:W-:Y:S06]  /*6c50*/  IMAD.U32 R12, RZ, RZ, UR7 ;  /* 0x00000007ff0c7e24 */ /* 0x000fec000f8e00ff */
[----:B0-----:R-:W-:Y:S01]  /*6c60*/  IMAD.U32 R13, RZ, RZ, UR6 ;  /* 0x00000006ff0d7e24 */ /* 0x001fe2000f8e00ff */
[----:B------:R-:W-:Y:S04]  /*6c70*/  @P0 R2UR UR6, R12 ;  /* 0x000000000c0602ca */ /* 0x000fe800000e0000 */
[----:B------:R-:W-:Y:S02]  /*6c80*/  @P0 R2UR UR7, R13 ;  /* 0x000000000d0702ca */ /* 0x000fe400000e0000 */
[----:B------:R-:W-:Y:S11]  /*6c90*/  ELECT P0, URZ, PT ;  /* 0x0000000000ff782f */ /* 0x000ff60003800000 */
[----:B------:R0:W-:Y:S02]  /*6ca0*/  @UP0 UTMALDG.5D.2CTA [UR8], [UR6], desc[URZ] ;  /* 0x0000ff08060005b4 */ /* 0x0001e40008221000 */
[----:B0-----:R-:W-:Y:S01]  /*6cb0*/  NOP ;  /* 0x0000000000007918 */ /* 0x001fe20000000000 */
.L_x_264:
[----:B------:R-:W-:Y:S01]  /*6cc0*/  MOV R0, R36 ;  /* 0x0000002400007202 */ /* 0x000fe20000000f00 */
[----:B------:R-:W-:Y:S06]  /*6cd0*/  @!P0 BRA `(.L_x_92) ;  /* 0xffffffe400f48947 */ /* 0x000fec000383ffff */
[----:B------:R-:W-:Y:S05]  /*6ce0*/  BSYNC B1 ;  /* 0x0000000000017941 */ /* 0x000fea0003800000 */
.L_x_66:
[----:B------:R-:W-:Y:S05]  /*6cf0*/  BRA `(.L_x_93) ;  /* 0xffffffe400907947 */ /* 0x000fea000383ffff */
.L_x_67:
[----:B------:R-:W-:Y:S05]  /*6d00*/  BSYNC B2 ;  /* 0x0000000000027941 */ /* 0x000fea0003800000 */
.L_x_63:
[----:B------:R-:W2:Y:S01]  /*6d10*/  SYNCS.PHASECHK.TRANS64.TRYWAIT P1, [UR4+0x18], RZ ;  /* 0x000018ffff0075a7 */ /* 0x000ea20008021104 */
[----:B------:R-:W-:Y:S01]  /*6d20*/  ISETP.NE.AND P0, PT, R34, RZ, PT ;  /* 0x000000ff2200720c */ /* 0x000fe20003f05270 */
[----:B--2---:R-:W-:-:S12]  /*6d30*/  @!P1 BRA `(.L_x_94) ;  /* 0x0000013000f49947 */ /* 0x004fd80003800000 */
.L_x_265:
[----:B------:R-:W-:Y:S04]  /*6d40*/  BSSY B1, `(.L_x_95) ;  /* 0x0000067000017945 */ /* 0x000fe80003800000 */
[----:B------:R-:W-:Y:S05]  /*6d50*/  @P0 BRA `(.L_x_96) ;  /* 0x0000000400000947 */ /* 0x000fea0003800000 */
[----:B------:R-:W-:-:S03]  /*6d60*/  UMOV UR6, 0xffffffff ;  /* 0xffffffff00067882 */ /* 0x000fc60000000000 */
[----:B------:R-:W-:Y:S05]  /*6d70*/  BRA.DIV UR6, `(.L_x_97) ;  /* 0x0000013206f87947 */ /* 0x000fea000b800000 */
[----:B------:R-:W-:-:S13]  /*6d80*/  ELECT P0, URZ, PT ;  /* 0x0000000000ff782f */ /* 0x000fda0003800000 */
.L_x_268:
[----:B------:R-:W-:-:S04]  /*6d90*/  @P0 MOV R0, 0x20000 ;  /* 0x0002000000000802 */ /* 0x000fc80000000f00 */
[----:B------:R3:W-:Y:S01]  /*6da0*/  @P0 SYNCS.ARRIVE.TRANS64 RZ, [UR4+0x10], R0 ;  /* 0x00001000ffff09a7 */ /* 0x0007e20008000004 */
[----:B------:R-:W4:Y:S02]  /*6db0*/  SYNCS.PHASECHK.TRANS64.TRYWAIT P0, [UR4+0x28], RZ ;  /* 0x000028ffff0075a7 */ /* 0x000f240008001104 */
[----:B---34-:R-:W-:Y:S05]  /*6dc0*/  @!P0 BRA `(.L_x_98) ;  /* 0x0000013400048947 */ /* 0x018fea0003800000 */
.L_x_269:
[----:B------:R-:W-:-:S03]  /*6dd0*/  UMOV UR6, 0xffffffff ;  /* 0xffffffff00067882 */ /* 0x000fc60000000000 */
[----:B------:R-:W-:Y:S05]  /*6de0*/  BRA.DIV UR6, `(.L_x_99) ;  /* 0x0000013606107947 */ /* 0x000fea000b800000 */
[----:B------:R-:W-:-:S13]  /*6df0*/  ELECT P0, URZ, PT ;  /* 0x0000000000ff782f */ /* 0x000fda0003800000 */
.L_x_272:
[----:B------:R-:W-:Y:S01]  /*6e00*/  @P0 MOV R0, 0x20000 ;  /* 0x0002000000000802 */ /* 0x000fe20000000f00 */
[----:B------:R-:W-:Y:S01]  /*6e10*/  BSSY B0, `(.L_x_100) ;  /* 0x0000005000007945 */ /* 0x000fe20003800000 */
[----:B------:R-:W-:Y:S02]  /*6e20*/  SHF.L.U32 R2, R21, 0x1f, RZ ;  /* 0x0000001f15027819 */ /* 0x000fe400000006ff */
[----:B------:R4:W-:Y:S02]  /*6e30*/  @P0 SYNCS.ARRIVE.TRANS64 RZ, [UR4+0x20], R0 ;  /* 0x00002000ffff09a7 */ /* 0x0009e40008000004 */
[----:B------:R-:W5:Y:S02]  /*6e40*/  SYNCS.PHASECHK.TRANS64.TRYWAIT P0, [UR4+0x8], R2 ;  /* 0x00000802ff0075a7 */ /* 0x000f640008001104 */
[----:B----45:R-:W-:Y:S05]  /*6e50*/  @!P0 BRA `(.L_x_101) ;  /* 0x0000013400148947 */ /* 0x030fea0003800000 */
.L_x_274:
[----:B------:R-:W-:Y:S05]  /*6e60*/  BSYNC B0 ;  /* 0x0000000000007941 */ /* 0x000fea0003800000 */
.L_x_100:
[----:B------:R-:W-:-:S03]  /*6e70*/  UMOV UR6, 0xffffffff ;  /* 0xffffffff00067882 */ /* 0x000fc60000000000 */
[----:B------:R-:W-:Y:S05]  /*6e80*/  BRA.DIV UR6, `(.L_x_102) ;  /* 0x0000013606207947 */ /* 0x000fea000b800000 */
[----:B------:R-:W-:-:S13]  /*6e90*/  ELECT P0, URZ, PT ;  /* 0x0000000000ff782f */ /* 0x000fda0003800000 */
.L_x_277:
[----:B------:R-:W-:Y:S01]  /*6ea0*/  @P0 MOV R0, 0x8000 ;  /* 0x0000800000000802 */ /* 0x000fe20000000f00 */
[----:B------:R-:W-:Y:S01]  /*6eb0*/  BSSY B0, `(.L_x_103) ;  /* 0x0000006000007945 */ /* 0x000fe20003800000 */
[----:B------:R-:W-:Y:S02]  /*6ec0*/  SHF.L.U32 R26, R26, 0x1f, RZ ;  /* 0x0000001f1a1a7819 */ /* 0x000fe400000006ff */
[----:B------:R2:W-:Y:S01]  /*6ed0*/  @P0 SYNCS.ARRIVE.TRANS64 RZ, [UR4], R0 ;  /* 0x00000000ffff09a7 */ /* 0x0005e20008000004 */
[----:B------:R-:W-:Y:S01]  /*6ee0*/  SHF.L.U32 R20, R20, 0x1f, RZ ;  /* 0x0000001f14147819 */ /* 0x000fe200000006ff */
[----:B------:R-:W5:Y:S02]  /*6ef0*/  SYNCS.PHASECHK.TRANS64.TRYWAIT P0, [UR4+0x68], R26 ;  /* 0x0000681aff0075a7 */ /* 0x000f640008001104 */
[----:B--2--5:R-:W-:Y:S05]  /*6f00*/  @!P0 BRA `(.L_x_104) ;  /* 0x0000013400208947 */ /* 0x024fea0003800000 */
.L_x_279:
[----:B------:R-:W-:Y:S05]  /*6f10*/  BSYNC B0 ;  /* 0x0000000000007941 */ /* 0x000fea0003800000 */
.L_x_103:
[----:B------:R-:W5:Y:S01]  /*6f20*/  SYNCS.PHASECHK.TRANS64.TRYWAIT P0, [UR4+0x48], R20 ;  /* 0x00004814ff0075a7 */ /* 0x000f620008001104 */
[----:B------:R-:W-:Y:S04]  /*6f30*/  BSSY B0, `(.L_x_105) ;  /* 0x0000002000007945 */ /* 0x000fe80003800000 */
[----:B-----5:R-:W-:Y:S05]  /*6f40*/  @!P0 BRA `(.L_x_106) ;  /* 0x0000013400288947 */ /* 0x020fea0003800000 */
.L_x_281:
[----:B------:R-:W-:Y:S05]  /*6f50*/  BSYNC B0 ;  /* 0x0000000000007941 */ /* 0x000fea0003800000 */
.L_x_105:
[----:B------:R-:W-:-:S03]  /*6f60*/  UMOV UR6, 0xffffffff ;  /* 0xffffffff00067882 */ /* 0x000fc60000000000 */
[----:B------:R-:W-:Y:S05]  /*6f70*/  BRA.DIV UR6, `(.L_x_107) ;  /* 0x0000013606347947 */ /* 0x000fea000b800000 */
[----:B------:R-:W-:-:S13]  /*6f80*/  ELECT P0, URZ, PT ;  /* 0x0000000000ff782f */ /* 0x000fda0003800000 */
.L_x_284:
[----:B------:R-:W-:Y:S01]  /*6f90*/  @P0 MOV R0, 0x8000 ;  /* 0x0000800000000802 */ /* 0x000fe20000000f00 */
[----:B------:R-:W-:Y:S01]  /*6fa0*/  BSSY B0, `(.L_x_108) ;  /* 0x0000005000007945 */ /* 0x000fe20003800000 */
[----:B------:R-:W-:Y:S02]  /*6fb0*/  SHF.L.U32 R2, R23, 0x1f, RZ ;  /* 0x0000001f17027819 */ /* 0x000fe400000006ff */
[----:B------:R2:W-:Y:S02]  /*6fc0*/  @P0 SYNCS.ARRIVE.TRANS64 RZ, [UR4+0x40], R0 ;  /* 0x00004000ffff09a7 */ /* 0x0005e40008000004 */
[----:B------:R-:W5:Y:S02]  /*6fd0*/  SYNCS.PHASECHK.TRANS64.TRYWAIT P0, [UR4+0x58], R2 ;  /* 0x00005802ff0075a7 */ /* 0x000f640008001104 */
[----:B--2--5:R-:W-:Y:S05]  /*6fe0*/  @!P0 BRA `(.L_x_109) ;  /* 0x0000013400388947 */ /* 0x024fea0003800000 */
.L_x_286:
[----:B------:R-:W-:Y:S05]  /*6ff0*/  BSYNC B0 ;  /* 0x0000000000007941 */ /* 0x000fea0003800000 */
.L_x_108:
[----:B------:R-:W-:-:S03]  /*7000*/  UMOV UR6, 0xffffffff ;  /* 0xffffffff00067882 */ /* 0x000fc60000000000 */
[----:B------:R-:W-:Y:S05]  /*7010*/  BRA.DIV UR6, `(.L_x_110) ;  /* 0x0000013606447947 */ /* 0x000fea000b800000 */
[----:B------:R-:W-:-:S13]  /*7020*/  ELECT P0, URZ, PT ;  /* 0x0000000000ff782f */ /* 0x000fda0003800000 */
.L_x_289:
[----:B------:R-:W-:Y:S01]  /*7030*/  @P0 MOV R0, 0x8000 ;  /* 0x0000800000000802 */ /* 0x000fe20000000f00 */
[----:B------:R-:W-:Y:S01]  /*7040*/  BSSY B0, `(.L_x_111) ;  /* 0x0000006000007945 */ /* 0x000fe20003800000 */
[----:B------:R-:W-:Y:S02]  /*7050*/  SHF.L.U32 R2, R25, 0x1f, RZ ;  /* 0x0000001f19027819 */ /* 0x000fe400000006ff */
[----:B------:R2:W-:Y:S01]  /*7060*/  @P0 SYNCS.ARRIVE.TRANS64 RZ, [UR4+0x50], R0 ;  /* 0x00005000ffff09a7 */ /* 0x0005e20008000004 */
[----:B------:R-:W-:Y:S01]  /*7070*/  SHF.L.U32 R22, R22, 0x1f, RZ ;  /* 0x0000001f16167819 */ /* 0x000fe200000006ff */
[----:B------:R-:W5:Y:S02]  /*7080*/  SYNCS.PHASECHK.TRANS64.TRYWAIT P0, [UR4+0x78], R2 ;  /* 0x00007802ff0075a7 */ /* 0x000f640008001104 */
[----:B--2--5:R-:W-:Y:S05]  /*7090*/  @!P0 BRA `(.L_x_112) ;  /* 0x0000013400448947 */ /* 0x024fea0003800000 */
.L_x_291:
[----:B------:R-:W-:Y:S05]  /*70a0*/  BSYNC B0 ;  /* 0x0000000000007941 */ /* 0x000fea0003800000 */
.L_x_111:
[----:B------:R-:W5:Y:S01]  /*70b0*/  SYNCS.PHASECHK.TRANS64.TRYWAIT P0, [UR4+0x38], R22 ;  /* 0x00003816ff0075a7 */ /* 0x000f620008001104 */
[----:B------:R-:W-:Y:S04]  /*70c0*/  BSSY B0, `(.L_x_113) ;  /* 0x0000002000007945 */ /* 0x000fe80003800000 */
[----:B-----5:R-:W-:Y:S05]  /*70d0*/  @!P0 BRA `(.L_x_114) ;  /* 0x00000134004c8947 */ /* 0x020fea0003800000 */
.L_x_293:
[----:B------:R-:W-:Y:S05]  /*70e0*/  BSYNC B0 ;  /* 0x0000000000007941 */ /* 0x000fea0003800000 */
.L_x_113:
[----:B------:R-:W-:-:S03]  /*70f0*/  UMOV UR6, 0xffffffff ;  /* 0xffffffff00067882 */ /* 0x000fc60000000000 */
[----:B------:R-:W-:Y:S05]  /*7100*/  BRA.DIV UR6, `(.L_x_115) ;  /* 0x0000013606587947 */ /* 0x000fea000b800000 */
[----:B------:R-:W-:-:S13]  /*7110*/  ELECT P0, URZ, PT ;  /* 0x0000000000ff782f */ /* 0x000fda0003800000 */
.L_x_296:
[----:B------:R-:W-:Y:S05]  /*7120*/  @!P0 BRA `(.L_x_116) ;  /* 0x0000000000a08947 */ /* 0x000fea0003800000 */
[----:B------:R-:W-:-:S04]  /*7130*/  HFMA2 R0, -RZ, RZ, 0, -0.0 ;  /* 0x00008000ff007431 */ /* 0x000fc800000001ff */
[----:B------:R2:W-:Y:S01]  /*7140*/  SYNCS.ARRIVE.TRANS64 RZ, [UR4+0x30], R0 ;  /* 0x00003000ffff79a7 */ /* 0x0005e20008000004 */
[----:B------:R-:W-:Y:S05]  /*7150*/  BRA `(.L_x_116) ;  /* 0x0000000000947947 */ /* 0x000fea0003800000 */
.L_x_96:
[----:B------:R-:W3:Y:S01]  /*7160*/  SYNCS.PHASECHK.TRANS64.TRYWAIT P0, [UR4+0x28], RZ ;  /* 0x000028ffff0075a7 */ /* 0x000ee20008001104 */
[----:B------:R-:W-:Y:S01]  /*7170*/  SHF.L.U32 R2, R21, 0x1f, RZ ;  /* 0x0000001f15027819 */ /* 0x000fe200000006ff */
[----:B---3--:R-:W-:Y:S06]  /*7180*/  @!P0 BRA `(.L_x_117) ;  /* 0x0000013400588947 */ /* 0x008fec0003800000 */
.L_x_297:
[----:B------:R-:W4:Y:S01]  /*7190*/  SYNCS.PHASECHK.TRANS64.TRYWAIT P0, [UR4+0x8], R2 ;  /* 0x00000802ff0075a7 */ /* 0x000f220008001104 */
[----:B------:R-:W-:Y:S01]  /*71a0*/  BSSY B0, `(.L_x_118) ;  /* 0x0000003000007945 */ /* 0x000fe20003800000 */
[----:B------:R-:W-:-:S03]  /*71b0*/  SHF.L.U32 R26, R26, 0x1f, RZ ;  /* 0x0000001f1a1a7819 */ /* 0x000fc600000006ff */
[----:B----4-:R-:W-:Y:S05]  /*71c0*/  @!P0 BRA `(.L_x_119) ;  /* 0x00000134005c8947 */ /* 0x010fea0003800000 */
.L_x_299:
[----:B------:R-:W-:Y:S05]  /*71d0*/  BSYNC B0 ;  /* 0x0000000000007941 */ /* 0x000fea0003800000 */
.L_x_118:
[----:B------:R-:W5:Y:S01]  /*71e0*/  SYNCS.PHASECHK.TRANS64.TRYWAIT P0, [UR4+0x68], R26 ;  /* 0x0000681aff0075a7 */ /* 0x000f620008001104 */
[----:B------:R-:W-:Y:S01]  /*71f0*/  BSSY B0, `(.L_x_120) ;  /* 0x0000003000007945 */ /* 0x000fe20003800000 */
[----:B------:R-:W-:-:S03]  /*7200*/  SHF.L.U32 R20, R20, 0x1f, RZ ;  /* 0x0000001f14147819 */ /* 0x000fc600000006ff */
[----:B-----5:R-:W-:Y:S05]  /*7210*/  @!P0 BRA `(.L_x_121) ;  /* 0x0000013400608947 */ /* 0x020fea0003800000 */
.L_x_301:
[----:B------:R-:W-:Y:S05]  /*7220*/  BSYNC B0 ;  /* 0x0000000000007941 */ /* 0x000fea0003800000 */
.L_x_120:
[----:B------:R-:W5:Y:S01]  /*7230*/  SYNCS.PHASECHK.TRANS64.TRYWAIT P0, [UR4+0x48], R20 ;  /* 0x00004814ff0075a7 */ /* 0x000f620008001104 */
[----:B------:R-:W-:Y:S01]  /*7240*/  BSSY B0, `(.L_x_122) ;  /* 0x0000003000007945 */ /* 0x000fe20003800000 */
[----:B------:R-:W-:-:S03]  /*7250*/  SHF.L.U32 R4, R23, 0x1f, RZ ;  /* 0x0000001f17047819 */ /* 0x000fc600000006ff */
[----:B-----5:R-:W-:Y:S05]  /*7260*/  @!P0 BRA `(.L_x_123) ;  /* 0x0000013400648947 */ /* 0x020fea0003800000 */
.L_x_303:
[----:B------:R-:W-:Y:S05]  /*7270*/  BSYNC B0 ;  /* 0x0000000000007941 */ /* 0x000fea0003800000 */
.L_x_122:
[----:B------:R-:W5:Y:S01]  /*7280*/  SYNCS.PHASECHK.TRANS64.TRYWAIT P0, [UR4+0x58], R4 ;  /* 0x00005804ff0075a7 */ /* 0x000f620008001104 */
[----:B------:R-:W-:Y:S01]  /*7290*/  BSSY B0, `(.L_x_124) ;  /* 0x0000003000007945 */ /* 0x000fe20003800000 */
[----:B------:R-:W-:-:S03]  /*72a0*/  SHF.L.U32 R2, R25, 0x1f, RZ ;  /* 0x0000001f19027819 */ /* 0x000fc600000006ff */
[----:B-----5:R-:W-:Y:S05]  /*72b0*/  @!P0 BRA `(.L_x_125) ;  /* 0x0000013400688947 */ /* 0x020fea0003800000 */
.L_x_305:
[----:B------:R-:W-:Y:S05]  /*72c0*/  BSYNC B0 ;  /* 0x0000000000007941 */ /* 0x000fea0003800000 */
.L_x_124:
[----:B------:R-:W5:Y:S01]  /*72d0*/  SYNCS.PHASECHK.TRANS64.TRYWAIT P0, [UR4+0x78], R2 ;  /* 0x00007802ff0075a7 */ /* 0x000f620008001104 */
[----:B------:R-:W-:Y:S01]  /*72e0*/  SHF.L.U32 R22, R22, 0x1f, RZ ;  /* 0x0000001f16167819 */ /* 0x000fe200000006ff */
[----:B------:R-:W-:Y:S03]  /*72f0*/  BSSY B0, `(.L_x_126) ;  /* 0x0000003000007945 */ /* 0x000fe60003800000 */
[----:B------:R-:W-:Y:S01]  /*7300*/  MOV R23, R22 ;  /* 0x0000001600177202 */ /* 0x000fe20000000f00 */
[----:B-----5:R-:W-:Y:S05]  /*7310*/  @!P0 BRA `(.L_x_127) ;  /* 0x0000013400688947 */ /* 0x020fea0003800000 */
.L_x_307:
[----:B------:R-:W-:Y:S05]  /*7320*/  BSYNC B0 ;  /* 0x0000000000007941 */ /* 0x000fea0003800000 */
.L_x_126:
[----:B------:R2:W3:Y:S02]  /*7330*/  SYNCS.PHASECHK.TRANS64.TRYWAIT P0, [R33+URZ+0x38], R23 ;  /* 0x00003817210075a7 */ /* 0x0004e400080011ff */
[----:B---3--:R-:W-:Y:S05]  /*7340*/  @!P0 NANOSLEEP.SYNCS 0x989680 ;  /* 0x009896800000895d */ /* 0x008fea0003900000 */
[----:B------:R-:W3:Y:S02]  /*7350*/  @!P0 SYNCS.PHASECHK.TRANS64 P0, [R33+URZ+0x38], R23 ;  /* 0x00003817210085a7 */ /* 0x000ee400080010ff */
[----:B---3--:R-:W-:Y:S05]  /*7360*/  @P0 BRA `(.L_x_116) ;  /* 0x0000000000100947 */ /* 0x008fea0003800000 */
.L_x_128:
[----:B---3--:R3:W2:Y:S02]  /*7370*/  SYNCS.PHASECHK.TRANS64.TRYWAIT P0, [R33+URZ+0x38], R23 ;  /* 0x00003817210075a7 */ /* 0x0086a400080011ff */
[----:B--2---:R-:W-:Y:S05]  /*7380*/  @!P0 NANOSLEEP.SYNCS 0x989680 ;  /* 0x009896800000895d */ /* 0x004fea0003900000 */
[----:B------:R-:W2:Y:S02]  /*7390*/  @!P0 SYNCS.PHASECHK.TRANS64 P0, [R33+URZ+0x38], R23 ;  /* 0x00003817210085a7 */ /* 0x000ea400080010ff */
[----:B--2---:R-:W-:Y:S05]  /*73a0*/  @!P0 BRA `(.L_x_128) ;  /* 0xfffffffc00f08947 */ /* 0x004fea000383ffff */
.L_x_116:
[----:B------:R-:W-:Y:S05]  /*73b0*/  BSYNC B1 ;  /* 0x0000000000017941 */ /* 0x000fea0003800000 */
.L_x_95:
[----:B------:R-:W-:Y:S05]  /*73c0*/  BRA `(.L_x_21) ;  /* 0x0000010c00e87947 */ /* 0x000fea0003800000 */
.L_x_48:
[----:B------:R-:W2:Y:S01]  /*73d0*/  LDL R2, [R1+0x110] ;  /* 0x0001100001027983 */ /* 0x000ea20000100800 */
[----:B------:R-:W-:Y:S02]  /*73e0*/  UIADD3 UR52, UPT, UPT, UR5, 0x120, URZ ;  /* 0x0000012005347890 */ /* 0x000fe4000fffe0ff */
[----:B------:R-:W-:Y:S02]  /*73f0*/  UIADD3 UR51, UPT, UPT, UR5, 0x80, URZ ;  /* 0x0000008005337890 */ /* 0x000fe4000fffe0ff */
[----:B------:R-:W-:Y:S01]  /*7400*/  UIADD3 UR50, UPT, UPT, UR5, 0x100, URZ ;  /* 0x0000010005327890 */ /* 0x000fe2000fffe0ff */
[----:B--2---:R-:W-:-:S13]  /*7410*/  ISETP.NE.AND P0, PT, R2, 0x8, PT ;  /* 0x000000080200780c */ /* 0x004fda0003f05270 */
[----:B------:R-:W-:Y:S05]  /*7420*/  @P0 BRA `(.L_x_129) ;  /* 0x0000009c008c0947 */ /* 0x000fea0003800000 */
.L_x_130:
[----:B------:R-:W-:-:S08]  /*7430*/  NOP ;  /* 0x0000000000007918 */ /* 0x000fd00000000000 */
[----:B------:R-:W0:Y:S02]  /*7440*/  USETMAXREG.TRY_ALLOC.CTAPOOL UP0, 0x80 ;  /* 0x00000080000079c8 */ /* 0x000e240008000600 */
[----:B0-----:R-:W-:Y:S05]  /*7450*/  BRA.U !UP0, `(.L_x_130) ;  /* 0xfffffffd08f47547 */ /* 0x001fea000b83ffff */
[----:B------:R-:W2:Y:S01]  /*7460*/  LDL R2, [R1+0xa0] ;  /* 0x0000a00001027983 */ /* 0x000ea20000100800 */
[----:B------:R-:W-:Y:S01]  /*7470*/  ISETP.NE.AND P0, PT, R63, RZ, PT ;  /* 0x000000ff3f00720c */ /* 0x000fe20003f05270 */
[----:B------:R-:W-:-:S03]  /*7480*/  IMAD.MOV.U32 R3, RZ, RZ, 0x1 ;  /* 0x00000001ff037424 */ /* 0x000fc600078e00ff */
[----:B------:R-:W-:Y:S02]  /*7490*/  SEL R37, RZ, 0x1, P0 ;  /* 0x00000001ff257807 */ /* 0x000fe40000000000 */
[----:B------:R-:W-:Y:S02]  /*74a0*/  ISETP.NE.AND P0, PT, R63, RZ, PT ;  /* 0x000000ff3f00720c */ /* 0x000fe40003f05270 */
[----:B--2---:R-:W-:-:S04]  /*74b0*/  LEA.HI R0, R2, R2, RZ, 0x1 ;  /* 0x0000000202007211 */ /* 0x004fc800078f08ff */
[----:B------:R-:W-:-:S05]  /*74c0*/  LOP3.LUT R0, R0, 0xfffffffe, RZ, 0xc0, !PT ;  /* 0xfffffffe00007812 */ /* 0x000fca00078ec0ff */
[----:B------:R-:W-:-:S05]  /*74d0*/  IMAD.IADD R2, R2, 0x1, -R0 ;  /* 0x0000000102027824 */ /* 0x000fca00078e0a00 */
[----:B------:R-:W-:Y:S01]  /*74e0*/  LOP3.LUT R0, R2, 0x1, RZ, 0x3c, !PT ;  /* 0x0000000102007812 */ /* 0x000fe200078e3cff */
[----:B------:R0:W-:Y:S03]  /*74f0*/  STL [R1+0x10c], R2 ;  /* 0x00010c0201007387 */ /* 0x0001e60000100800 */
[C---:B------:R-:W-:Y:S02]  /*7500*/  SHF.L.U32 R0, R3.reuse, R0, RZ ;  /* 0x0000000003007219 */ /* 0x040fe400000006ff */
[----:B0-----:R-:W-:Y:S02]  /*7510*/  SHF.L.U32 R2, R3, R2, RZ ;  /* 0x0000000203027219 */ /* 0x001fe400000006ff */
[----:B------:R-:W-:Y:S02]  /*7520*/  SEL R3, RZ, 0x1, !P0 ;  /* 0x00000001ff037807 */ /* 0x000fe40004000000 */
[----:B------:R-:W-:-:S03]  /*7530*/  LOP3.LUT R27, R0, R2, RZ, 0xfc, !PT ;  /* 0x00000002001b7212 */ /* 0x000fc600078efcff */
[----:B------:R0:W-:Y:S01]  /*7540*/  STL [R1+0xb8], R3 ;  /* 0x0000b80301007387 */ /* 0x0001e20000100800 */
[----:B------:R-:W-:Y:S05]  /*7550*/  @P0 BRA `(.L_x_131) ;  /* 0x00000034006c0947 */ /* 0x000fea0003800000 */
[----:B0-----:R-:W0:Y:S01]  /*7560*/  S2R R3, SR_CgaCtaId ;  /* 0x0000000000037919 */ /* 0x001e220000008800 */
[----:B------:R-:W-:Y:S01]  /*7570*/  MOV R11, 0x400 ;  /* 0x00000400000b7802 */ /* 0x000fe20000000f00 */
[----:B------:R-:W-:Y:S01]  /*7580*/  IMAD.MOV.U32 R64, RZ, RZ, -0x80000000 ;  /* 0x80000000ff407424 */ /* 0x000fe200078e00ff */
[----:B------:R-:W-:Y:S01]  /*7590*/  SEL R2, RZ, 0x4000, P2 ;  /* 0x00004000ff027807 */ /* 0x000fe20001000000 */
[----:B------:R-:W-:-:S05]  /*75a0*/  IMAD.MOV.U32 R62, RZ, RZ, 0x10102010 ;  /* 0x10102010ff3e7424 */ /* 0x000fca00078e00ff */
[----:B------:R-:W-:-:S05]  /*75b0*/  SEL R0, R62, 0x10100010, !P3 ;  /* 0x101000103e007807 */ /* 0x000fca0005800000 */
[----:B------:R-:W-:-:S05]  /*75c0*/  IMAD.IADD R8, R2, 0x1, R0 ;  /* 0x0000000102087824 */ /* 0x000fca00078e0200 */
[----:B------:R-:W-:Y:S02]  /*75d0*/  R2UR UR8, R8 ;  /* 0x00000000080872ca */ /* 0x000fe400000e0000 */
[----:B0-----:R-:W-:Y:S01]  /*75e0*/  LEA R11, R3, R11, 0x18 ;  /* 0x0000000b030b7211 */ /* 0x001fe200078ec0ff */
[----:B------:R0:W-:Y:S03]  /*75f0*/  STL [R1+0xa0], R3 ;  /* 0x0000a00301007387 */ /* 0x0001e60000100800 */
[----:B------:R-:W1:Y:S07]  /*7600*/  SYNCS.PHASECHK.TRANS64.TRYWAIT P0, [R11+URZ+0x88], R64 ;  /* 0x000088400b0075a7 */ /* 0x000e6e00080011ff */
[----:B0-----:R-:W-:Y:S01]  /*7610*/  IMAD.U32 R3, RZ, RZ, UR8 ;  /* 0x00000008ff037e24 */ /* 0x001fe2000f8e00ff */
[----:B-1----:R-:W-:Y:S06]  /*7620*/  @!P0 BRA `(.L_x_132) ;  /* 0x0000013000bc8947 */ /* 0x002fec0003800000 */
.L_x_309:
[----:B------:R-:W1:Y:S02]  /*7630*/  SYNCS.PHASECHK.TRANS64.TRYWAIT P0, [R11+URZ+0x10], RZ ;  /* 0x000010ff0b0075a7 */ /* 0x000e6400080011ff */
[----:B-1----:R-:W-:Y:S05]  /*7640*/  @!P0 BRA `(.L_x_133) ;  /* 0x0000013000d08947 */ /* 0x002fea0003800000 */
.L_x_310:
[----:B------:R-:W2:Y:S02]  /*7650*/  SYNCS.PHASECHK.TRANS64.TRYWAIT P0, [R11+URZ], RZ ;  /* 0x000000ff0b0075a7 */ /* 0x000ea400080011ff */
[----:B--2---:R-:W-:Y:S05]  /*7660*/  @!P0 BRA `(.L_x_134) ;  /* 0x0000013000dc8947 */ /* 0x004fea0003800000 */
.L_x_311:
[----:B------:R-:W-:Y:S01]  /*7670*/  ELECT P0, URZ, PT ;  /* 0x0000000000ff782f */ /* 0x000fe20003800000 */
[----:B------:R-:W-:Y:S01]  /*7680*/  VIADD R0, R14, 0x306 ;  /* 0x000003060e007836 */ /* 0x000fe20000000000 */
[----:B------:R-:W-:Y:S02]  /*7690*/  R2UR UR8, R8 ;  /* 0x00000000080872ca */ /* 0x000fe400000e0000 */
[----:B------:R-:W-:Y:S02]  /*76a0*/  MOV.SPILL R47, UR5 ;  /* 0x00000005002f7c02 */ /* 0x000fe40009000f00 */
[----:B------:R-:W-:Y:S02]  /*76b0*/  R2UR UR10, R0 ;  /* 0x00000000000a72ca */ /* 0x000fe400000e0000 */
[----:B------:R-:W-:Y:S02]  /*76c0*/  MOV.SPILL R46, UR4 ;  /* 0x00000004002e7c02 */ /* 0x000fe40009000f00 */
[----:B------:R-:W-:-:S02]  /*76d0*/  MOV.SPILL R49, UR7 ;  /* 0x0000000700317c02 */ /* 0x000fc40009000f00 */
[----:B------:R-:W-:Y:S01]  /*76e0*/  MOV.SPILL R48, UR6 ;  /* 0x0000000600307c02 */ /* 0x000fe20009000f00 */
[----:B------:R-:W-:Y:S01]  /*76f0*/  @P0 IMAD.MOV.U32 R2, RZ, RZ, RZ ;  /* 0x000000ffff020224 */ /* 0x000fe200078e00ff */
[----:B------:R-:W-:Y:S01]  /*7700*/  @P0 R2UR UR61, R3 ;  /* 0x00000000033d02ca */ /* 0x000fe200000e0000 */
[----:B------:R-:W-:Y:S01]  /*7710*/  IMAD.U32 R3, RZ, RZ, UR8 ;  /* 0x00000008ff037e24 */ /* 0x000fe2000f8e00ff */
[----:B------:R-:W-:Y:S02]  /*7720*/  MOV.SPILL R61, UR67 ;  /* 0x00000043003d7c02 */ /* 0x000fe40009000f00 */
[----:B------:R-:W-:Y:S01]  /*7730*/  @P0 R2UR UR60, R2 ;  /* 0x00000000023c02ca */ /* 0x000fe200000e0000 */
[----:B------:R-:W-:Y:S01]  /*7740*/  VIADD R2, R9, 0xc06 ;  /* 0x00000c0609027836 */ /* 0x000fe20000000000 */
[----:B------:R-:W-:Y:S01]  /*7750*/  ELECT P0, URZ, PT ;  /* 0x0000000000ff782f */ /* 0x000fe20003800000 */
[----:B------:R-:W-:Y:S01]  /*7760*/  IMAD.U32 R6, RZ, RZ, UR10 ;  /* 0x0000000aff067e24 */ /* 0x000fe2000f8e00ff */
[----:B------:R-:W-:-:S02]  /*7770*/  MOV.SPILL R60, UR66 ;  /* 0x00000042003c7c02 */ /* 0x000fc40009000f00 */
[----:B------:R-:W-:Y:S02]  /*7780*/  R2UR UR9, R2 ;  /* 0x00000000020972ca */ /* 0x000fe400000e0000 */
[----:B------:R-:W-:Y:S02]  /*7790*/  MOV.SPILL R59, UR65 ;  /* 0x00000041003b7c02 */ /* 0x000fe40009000f00 */
[----:B------:R-:W-:Y:S02]  /*77a0*/  MOV.SPILL R58, UR64 ;  /* 0x00000040003a7c02 */ /* 0x000fe40009000f00 */
[----:B------:R-:W-:Y:S01]  /*77b0*/  MOV.SPILL R57, UR63 ;  /* 0x0000003f00397c02 */ /* 0x000fe20009000f00 */
[----:B------:R-:W-:Y:S01]  /*77c0*/  UTCHMMA.2CTA gdesc[UR70], gdesc[UR68], tmem[UR50], tmem[UR60], idesc[UR61], !UPT ;  /* 0x00ff3c44460075ea */ /* 0x000fe2000fa00032 */
[----:B------:R-:W-:Y:S01]  /*77d0*/  MOV.SPILL R56, UR62 ;  /* 0x0000003e00387c02 */ /* 0x000fe20009000f00 */
[----:B------:R-:W-:Y:S01]  /*77e0*/  @P0 IMAD.MOV.U32 R7, RZ, RZ, 0x40004040 ;  /* 0x40004040ff070424 */ /* 0x000fe200078e00ff */
[----:B------:R-:W-:Y:S01]  /*77f0*/  @P0 R2UR UR28, R6 ;  /* 0x00000000061c02ca */ /* 0x000fe200000e0000 */
[----:B0-----:R-:W-:Y:S01]  /*7800*/  @P0 IMAD.MOV.U32 R5, RZ, RZ, 0x40004040 ;  /* 0x40004040ff050424 */ /* 0x001fe200078e00ff */
[----:B------:R-:W-:Y:S01]  /*7810*/  @P0 R2UR UR15, R3 ;  /* 0x00000000030f02ca */ /* 0x000fe200000e0000 */
[----:B------:R-:W-:Y:S01]  /*7820*/  IMAD.U32 R4, RZ, RZ, UR9 ;  /* 0x00000009ff047e24 */ /* 0x000fe2000f8e00ff */
[----:B------:R-:W-:Y:S01]  /*7830*/  @P0 R2UR UR29, R7 ;  /* 0x00000000071d02ca */ /* 0x000fe200000e0000 */
[----:B------:R-:W-:Y:S01]  /*7840*/  @P0 IMAD.MOV.U32 R2, RZ, RZ, RZ ;  /* 0x000000ffff020224 */ /* 0x000fe200078e00ff */
[----:B------:R-:W-:-:S02]  /*7850*/  @P0 R2UR UR27, R5 ;  /* 0x00000000051b02ca */ /* 0x000fc400000e0000 */
[----:B------:R-:W-:Y:S02]  /*7860*/  @P0 R2UR UR26, R4 ;  /* 0x00000000041a02ca */ /* 0x000fe400000e0000 */
[----:B------:R-:W-:Y:S02]  /*7870*/  @P0 R2UR UR14, R2 ;  /* 0x00000000020e02ca */ /* 0x000fe400000e0000 */
[----:B------:R-:W-:Y:S02]  /*7880*/  ELECT P0, URZ, PT ;  /* 0x0000000000ff782f */ /* 0x000fe40003800000 */
[----:B------:R-:W-:Y:S02]  /*7890*/  MOV.SPILL R55, UR59 ;  /* 0x0000003b00377c02 */ /* 0x000fe40009000f00 */
[----:B------:R-:W-:Y:S02]  /*78a0*/  MOV.SPILL R44, UR28 ;  /* 0x0000001c002c7c02 */ /* 0x000fe40009000f00 */
[----:B------:R-:W-:-:S02]  /*78b0*/  MOV.SPILL R40, UR15 ;  /* 0x0000000f00287c02 */ /* 0x000fc40009000f00 */
[----:B------:R-:W-:Y:S02]  /*78c0*/  MOV.SPILL R45, UR29 ;  /* 0x0000001d002d7c02 */ /* 0x000fe40009000f00 */
[----:B------:R-:W-:Y:S02]  /*78d0*/  MOV.SPILL R43, UR27 ;  /* 0x0000001b002b7c02 */ /* 0x000fe40009000f00 */
[----:B------:R-:W-:Y:S01]  /*78e0*/  MOV.SPILL R42, UR26 ;  /* 0x0000001a002a7c02 */ /* 0x000fe20009000f00 */
[----:B------:R-:W-:Y:S01]  /*78f0*/  @P0 VIADD R2, R11, 0x8 ;  /* 0x000000080b020836 */ /* 0x000fe20000000000 */
[----:B------:R-:W-:Y:S02]  /*7900*/  @P0 LOP3.LUT R0, R27, 0xffff, RZ, 0xc0, !PT ;  /* 0x0000ffff1b000812 */ /* 0x000fe400078ec0ff */
[----:B------:R-:W-:Y:S02]  /*7910*/  MOV.SPILL R38, UR14 ;  /* 0x0000000e00267c02 */ /* 0x000fe40009000f00 */
[----:B------:R-:W-:-:S02]  /*7920*/  @P0 R2UR UR13, R2 ;  /* 0x00000000020d02ca */ /* 0x000fc400000e0000 */
[----:B------:R-:W-:Y:S02]  /*7930*/  @P0 R2UR UR12, R0 ;  /* 0x00000000000c02ca */ /* 0x000fe400000e0000 */
[----:B------:R-:W-:Y:S02]  /*7940*/  ELECT P0, URZ, PT ;  /* 0x0000000000ff782f */ /* 0x000fe40003800000 */
[----:B------:R-:W-:Y:S02]  /*7950*/  MOV.SPILL R54, UR58 ;  /* 0x0000003a00367c02 */ /* 0x000fe40009000f00 */
[----:B------:R-:W-:Y:S02]  /*7960*/  MOV.SPILL R53, UR57 ;  /* 0x0000003900357c02 */ /* 0x000fe40009000f00 */
[----:B------:R-:W-:Y:S02]  /*7970*/  MOV.SPILL R52, UR56 ;  /* 0x0000003800347c02 */ /* 0x000fe40009000f00 */
[----:B------:R-:W-:-:S02]  /*7980*/  MOV.SPILL R51, UR54 ;  /* 0x0000003600337c02 */ /* 0x000fc40009000f00 */
[----:B------:R-:W-:Y:S02]  /*7990*/  MOV.SPILL R50, UR52 ;  /* 0x0000003400327c02 */ /* 0x000fe40009000f00 */
[----:B------:R-:W-:Y:S01]  /*79a0*/  MOV.SPILL R26, UR13 ;  /* 0x0000000d001a7c02 */ /* 0x000fe20009000f00 */
[----:B------:R-:W-:Y:S01]  /*79b0*/  @P0 VIADD R0, R11, 0x80 ;  /* 0x000000800b000836 */ /* 0x000fe20000000000 */
[----:B------:R-:W-:-:S04]  /*79c0*/  MOV.SPILL R15, UR12 ;  /* 0x0000000c000f7c02 */ /* 0x000fc80009000f00 */
[----:B------:R-:W-:Y:S02]  /*79d0*/  @P0 R2UR UR11, R0 ;  /* 0x00000000000b02ca */ /* 0x000fe400000e0000 */
[----:B------:R-:W-:-:S11]  /*79e0*/  ELECT P0, URZ, PT ;  /* 0x0000000000ff782f */ /* 0x000fd60003800000 */
[----:B------:R-:W-:Y:S02]  /*79f0*/  MOV.SPILL R12, UR11 ;  /* 0x0000000b000c7c02 */ /* 0x000fe40009000f00 */
[----:B------:R-:W-:Y:S01]  /*7a00*/  @P0 VIADD R2, R14, 0x2 ;  /* 0x000000020e020836 */ /* 0x000fe20000000000 */
[----:B------:R-:W-:Y:S01]  /*7a10*/  @P0 R2UR UR25, R3 ;  /* 0x00000000031902ca */ /* 0x000fe200000e0000 */
[----:B------:R-:W-:Y:S02]  /*7a20*/  @P0 VIADD R0, R9, 0x2 ;  /* 0x0000000209000836 */ /* 0x000fe40000000000 */
[----:B------:R-:W-:Y:S01]  /*7a30*/  @P0 IMAD.MOV.U32 R7, RZ, RZ, 0x40004040 ;  /* 0x40004040ff070424 */ /* 0x000fe200078e00ff */
[----:B------:R-:W-:Y:S01]  /*7a40*/  @P0 R2UR UR10, R2 ;  /* 0x00000000020a02ca */ /* 0x000fe200000e0000 */
[----:B------:R-:W-:Y:S01]  /*7a50*/  @P0 IMAD.MOV.U32 R2, RZ, RZ, RZ ;  /* 0x000000ffff020224 */ /* 0x000fe200078e00ff */
[----:B------:R-:W-:Y:S01]  /*7a60*/  @P0 R2UR UR9, R0 ;  /* 0x00000000000902ca */ /* 0x000fe200000e0000 */
[----:B------:R-:W-:Y:S01]  /*7a70*/  @P0 IMAD.MOV.U32 R5, RZ, RZ, 0x40004040 ;  /* 0x40004040ff050424 */ /* 0x000fe200078e00ff */
[----:B------:R-:W-:-:S02]  /*7a80*/  @P0 R2UR UR49, R7 ;  /* 0x00000000073102ca */ /* 0x000fc400000e0000 */
[----:B------:R-:W-:Y:S02]  /*7a90*/  @P0 R2UR UR24, R2 ;  /* 0x00000000021802ca */ /* 0x000fe400000e0000 */
[----:B------:R-:W-:-:S05]  /*7aa0*/  @P0 R2UR UR47, R5 ;  /* 0x00000000052f02ca */ /* 0x000fca00000e0000 */
[----:B------:R-:W-:Y:S02]  /*7ab0*/  IMAD.U32 R6, RZ, RZ, UR10 ;  /* 0x0000000aff067e24 */ /* 0x000fe4000f8e00ff */
[----:B------:R-:W-:-:S03]  /*7ac0*/  IMAD.U32 R4, RZ, RZ, UR9 ;  /* 0x00000009ff047e24 */ /* 0x000fc6000f8e00ff */
[----:B------:R-:W-:Y:S02]  /*7ad0*/  @P0 R2UR UR48, R6 ;  /* 0x00000000063002ca */ /* 0x000fe400000e0000 */
[----:B------:R-:W-:Y:S02]  /*7ae0*/  @P0 R2UR UR46, R4 ;  /* 0x00000000042e02ca */ /* 0x000fe400000e0000 */
[----:B------:R-:W-:-:S11]  /*7af0*/  ELECT P0, URZ, PT ;  /* 0x0000000000ff782f */ /* 0x000fd60003800000 */
[----:B------:R-:W-:Y:S02]  /*7b00*/  UTCHMMA.2CTA gdesc[UR46], gdesc[UR48], tmem[UR50], tmem[UR24], idesc[UR25], UPT ;  /* 0x00ff18302e0075ea */ /* 0x000fe4000ba00032 */
        /* <DEDUP_REMOVED lines=33> */
[----:B------:R0:W-:Y:S02]  /*7d20*/  UTCHMMA.2CTA gdesc[UR38], gdesc[UR40], tmem[UR50], tmem[UR20], idesc[UR21], UPT ;  /* 0x00ff1428260075ea */ /* 0x0001e4000ba00032 */
        /* <DEDUP_REMOVED lines=60> */
[----:B------:R-:W-:-:S03]  /*80f0*/  @P0 R2UR UR4, R2 ;  /* 0x00000000020402ca */ /* 0x000fc600000e0000 */
[----:B------:R-:W-:Y:S01]  /*8100*/  IMAD.U32 R35, RZ, RZ, UR5 ;  /* 0x00000005ff237e24 */ /* 0x000fe2000f8e00ff */
[----:B------:R-:W-:-:S03]  /*8110*/  @P0 R2UR UR5, R5 ;  /* 0x00000000050502ca */ /* 0x000fc600000e0000 */
[----:B------:R-:W-:Y:S01]  /*8120*/  IMAD.U32 R6, RZ, RZ, UR10 ;  /* 0x0000000aff067e24 */ /* 0x000fe2000f8e00ff */
[----:B0-----:R-:W-:Y:S01]  /*8130*/  R2UR UR41, R35 ;  /* 0x00000000232972ca */ /* 0x001fe200000e0000 */
[----:B------:R-:W-:Y:S02]  /*8140*/  IMAD.U32 R4, RZ, RZ, UR9 ;  /* 0x00000009ff047e24 */ /* 0x000fe4000f8e00ff */
[----:B------:R-:W-:Y:S01]  /*8150*/  IMAD.U32 R33, RZ, RZ, UR7 ;  /* 0x00000007ff217e24 */ /* 0x000fe2000f8e00ff */
[----:B------:R-:W-:Y:S01]  /*8160*/  @P0 R2UR UR6, R6 ;  /* 0x00000000060602ca */ /* 0x000fe200000e0000 */
[----:B------:R-:W-:Y:S01]  /*8170*/  IMAD.U32 R34, RZ, RZ, UR4 ;  /* 0x00000004ff227e24 */ /* 0x000fe2000f8e00ff */
[----:B------:R-:W-:Y:S02]  /*8180*/  @P0 R2UR UR4, R4 ;  /* 0x00000000040402ca */ /* 0x000fe400000e0000 */
[----:B------:R-:W-:Y:S02]  /*8190*/  ELECT P0, URZ, PT ;  /* 0x0000000000ff782f */ /* 0x000fe40003800000 */
[----:B------:R-:W-:-:S02]  /*81a0*/  R2UR UR21, R33 ;  /* 0x00000000211572ca */ /* 0x000fc400000e0000 */
[----:B------:R-:W-:-:S05]  /*81b0*/  R2UR UR40, R34 ;  /* 0x00000000222872ca */ /* 0x000fca00000e0000 */
[----:B------:R-:W-:-:S04]  /*81c0*/  IMAD.U32 R32, RZ, RZ, UR6 ;  /* 0x00000006ff207e24 */ /* 0x000fc8000f8e00ff */
[----:B------:R-:W-:Y:S01]  /*81d0*/  @P0 VIADD R0, R14, 0x200 ;  /* 0x000002000e000836 */ /* 0x000fe20000000000 */
[----:B------:R-:W-:Y:S01]  /*81e0*/  @P0 R2UR UR9, R3 ;  /* 0x00000000030902ca */ /* 0x000fe200000e0000 */
[----:B------:R-:W-:Y:S01]  /*81f0*/  @P0 IMAD.MOV.U32 R2, RZ, RZ, RZ ;  /* 0x000000ffff020224 */ /* 0x000fe200078e00ff */
[----:B------:R-:W-:Y:S01]  /*8200*/  R2UR UR20, R32 ;  /* 0x00000000201472ca */ /* 0x000fe200000e0000 */
[----:B------:R-:W-:Y:S01]  /*8210*/  @P0 IMAD.MOV.U32 R7, RZ, RZ, 0x40004040 ;  /* 0x40004040ff070424 */ /* 0x000fe200078e00ff */
[----:B------:R-:W-:Y:S01]  /*8220*/  @P0 R2UR UR8, R0 ;  /* 0x00000000000802ca */ /* 0x000fe200000e0000 */
[----:B------:R-:W-:Y:S02]  /*8230*/  @P0 VIADD R0, R9, 0x800 ;  /* 0x0000080009000836 */ /* 0x000fe40000000000 */
[----:B------:R-:W-:Y:S01]  /*8240*/  @P0 IMAD.MOV.U32 R5, RZ, RZ, 0x40004040 ;  /* 0x40004040ff050424 */ /* 0x000fe200078e00ff */
[----:B------:R-:W-:-:S04]  /*8250*/  @P0 R2UR UR11, R7 ;  /* 0x00000000070b02ca */ /* 0x000fc800000e0000 */
[----:B------:R-:W-:Y:S01]  /*8260*/  @P0 R2UR UR7, R5 ;  /* 0x00000000050702ca */ /* 0x000fe200000e0000 */
[----:B------:R-:W-:-:S04]  /*8270*/  IMAD.U32 R25, RZ, RZ, UR9 ;  /* 0x00000009ff197e24 */ /* 0x000fc8000f8e00ff */
[----:B------:R-:W-:Y:S01]  /*8280*/  IMAD.U32 R6, RZ, RZ, UR8 ;  /* 0x00000008ff067e24 */ /* 0x000fe2000f8e00ff */
[----:B------:R-:W-:Y:S02]  /*8290*/  @P0 R2UR UR8, R0 ;  /* 0x00000000000802ca */ /* 0x000fe400000e0000 */
[----:B------:R-:W-:Y:S01]  /*82a0*/  R2UR UR43, R25 ;  /* 0x00000000192b72ca */ /* 0x000fe200000e0000 */
[----:B------:R-:W-:Y:S01]  /*82b0*/  IMAD.U32 R31, RZ, RZ, UR11 ;  /* 0x0000000bff1f7e24 */ /* 0x000fe2000f8e00ff */
[----:B------:R-:W-:-:S03]  /*82c0*/  @P0 R2UR UR10, R6 ;  /* 0x00000000060a02ca */ /* 0x000fc600000e0000 */
[----:B------:R-:W-:Y:S01]  /*82d0*/  IMAD.U32 R29, RZ, RZ, UR7 ;  /* 0x00000007ff1d7e24 */ /* 0x000fe2000f8e00ff */
[----:B------:R-:W-:-:S04]  /*82e0*/  R2UR UR45, R31 ;  /* 0x000000001f2d72ca */ /* 0x000fc800000e0000 */
[----:B------:R-:W-:Y:S01]  /*82f0*/  R2UR UR23, R29 ;  /* 0x000000001d1772ca */ /* 0x000fe200000e0000 */
[----:B------:R-:W-:Y:S01]  /*8300*/  IMAD.U32 R4, RZ, RZ, UR8 ;  /* 0x00000008ff047e24 */ /* 0x000fe2000f8e00ff */
[----:B------:R-:W-:-:S03]  /*8310*/  @P0 R2UR UR8, R2 ;  /* 0x00000000020802ca */ /* 0x000fc600000e0000 */
[----:B------:R-:W-:Y:S01]  /*8320*/  IMAD.U32 R30, RZ, RZ, UR10 ;  /* 0x0000000aff1e7e24 */ /* 0x000fe2000f8e00ff */
[----:B------:R-:W-:Y:S02]  /*8330*/  @P0 R2UR UR6, R4 ;  /* 0x00000000040602ca */ /* 0x000fe400000e0000 */
[----:B------:R-:W-:Y:S02]  /*8340*/  ELECT P0, URZ, PT ;  /* 0x0000000000ff782f */ /* 0x000fe40003800000 */
[----:B------:R-:W-:-:S05]  /*8350*/  R2UR UR44, R30 ;  /* 0x000000001e2c72ca */ /* 0x000fca00000e0000 */
[----:B------:R-:W-:Y:S01]  /*8360*/  IMAD.U32 R24, RZ, RZ, UR8 ;  /* 0x00000008ff187e24 */ /* 0x000fe2000f8e00ff */
[----:B------:R-:W-:-:S03]  /*8370*/  R2UR UR8, R8 ;  /* 0x00000000080872ca */ /* 0x000fc600000e0000 */
[----:B------:R-:W-:Y:S01]  /*8380*/  IMAD.U32 R28, RZ, RZ, UR6 ;  /* 0x00000006ff1c7e24 */ /* 0x000fe2000f8e00ff */
[----:B------:R-:W-:Y:S01]  /*8390*/  R2UR UR42, R24 ;  /* 0x00000000182a72ca */ /* 0x000fe200000e0000 */
[----:B------:R-:W-:Y:S02]  /*83a0*/  @P0 VIADD R0, R14, 0x202 ;  /* 0x000002020e000836 */ /* 0x000fe40000000000 */
[----:B------:R-:W-:Y:S01]  /*83b0*/  @P0 IMAD.MOV.U32 R2, RZ, RZ, RZ ;  /* 0x000000ffff020224 */ /* 0x000fe200078e00ff */
[----:B------:R-:W-:Y:S01]  /*83c0*/  R2UR UR22, R28 ;  /* 0x000000001c1672ca */ /* 0x000fe200000e0000 */
[----:B------:R-:W-:Y:S02]  /*83d0*/  @P0 IMAD.MOV.U32 R7, RZ, RZ, 0x40004040 ;  /* 0x40004040ff070424 */ /* 0x000fe400078e00ff */
[----:B------:R-:W-:Y:S02]  /*83e0*/  @P0 IMAD.MOV.U32 R5, RZ, RZ, 0x40004040 ;  /* 0x40004040ff050424 */ /* 0x000fe400078e00ff */
[----:B------:R-:W-:Y:S01]  /*83f0*/  IMAD.U32 R3, RZ, RZ, UR8 ;  /* 0x00000008ff037e24 */ /* 0x000fe2000f8e00ff */
[----:B------:R-:W-:Y:S01]  /*8400*/  @P0 R2UR UR8, R0 ;  /* 0x00000000000802ca */ /* 0x000fe200000e0000 */
[----:B------:R-:W-:Y:S01]  /*8410*/  @P0 VIADD R0, R9, 0x802 ;  /* 0x0000080209000836 */ /* 0x000fe20000000000 */
[----:B------:R-:W-:-:S02]  /*8420*/  @P0 R2UR UR11, R7 ;  /* 0x00000000070b02ca */ /* 0x000fc400000e0000 */
[----:B------:R-:W-:Y:S02]  /*8430*/  @P0 R2UR UR9, R3 ;  /* 0x00000000030902ca */ /* 0x000fe400000e0000 */
[----:B------:R-:W-:-:S07]  /*8440*/  @P0 R2UR UR7, R5 ;  /* 0x00000000050702ca */ /* 0x000fce00000e0000 */
[----:B------:R-:W-:Y:S01]  /*8450*/  IMAD.U32 R6, RZ, RZ, UR8 ;  /* 0x00000008ff067e24 */ /* 0x000fe2000f8e00ff */
[----:B------:R-:W-:Y:S01]  /*8460*/  @P0 R2UR UR8, R0 ;  /* 0x00000000000802ca */ /* 0x000fe200000e0000 */
[----:B------:R-:W-:Y:S02]  /*8470*/  IMAD.U32 R23, RZ, RZ, UR11 ;  /* 0x0000000bff177e24 */ /* 0x000fe4000f8e00ff */
[----:B------:R-:W-:Y:S01]  /*8480*/  IMAD.U32 R19, RZ, RZ, UR9 ;  /* 0x00000009ff137e24 */ /* 0x000fe2000f8e00ff */
[----:B------:R-:W-:Y:S01]  /*8490*/  @P0 R2UR UR10, R6 ;  /* 0x00000000060a02ca */ /* 0x000fe200000e0000 */
[----:B------:R-:W-:Y:S01]  /*84a0*/  IMAD.U32 R21, RZ, RZ, UR7 ;  /* 0x00000007ff157e24 */ /* 0x000fe2000f8e00ff */
[----:B------:R-:W-:Y:S01]  /*84b0*/  R2UR UR49, R23 ;  /* 0x00000000173172ca */ /* 0x000fe200000e0000 */
[----:B------:R-:W-:Y:S01]  /*84c0*/  UMOV UR9, UR5 ;  /* 0x0000000500097c82 */ /* 0x000fe20008000000 */
[----:B------:R-:W-:Y:S02]  /*84d0*/  R2UR UR47, R19 ;  /* 0x00000000132f72ca */ /* 0x000fe400000e0000 */
[----:B------:R-:W-:-:S03]  /*84e0*/  R2UR UR25, R21 ;  /* 0x00000000151972ca */ /* 0x000fc600000e0000 */
        /* <DEDUP_REMOVED lines=14> */
[----:B------:R-:W-:Y:S01]  /*85d0*/  @P0 IMAD.MOV.U32 R5, RZ, RZ, 0x40004040 ;  /* 0x40004040ff050424 */ /* 0x000fe200078e00ff */
[----:B------:R-:W-:Y:S01]  /*85e0*/  @P0 R2UR UR6, R2 ;  /* 0x00000000020602ca */ /* 0x000fe200000e0000 */
[----:B------:R-:W-:Y:S01]  /*85f0*/  IMAD.U32 R3, RZ, RZ, UR8 ;  /* 0x00000008ff037e24 */ /* 0x000fe2000f8e00ff */
[----:B------:R-:W-:Y:S01]  /*8600*/  @P0 R2UR UR8, R0 ;  /* 0x00000000000802ca */ /* 0x000fe200000e0000 */
[----:B------:R-:W-:Y:S01]  /*8610*/  @P0 VIADD R0, R9, 0x804 ;  /* 0x0000080409000836 */ /* 0x000fe20000000000 */
[----:B------:R-:W-:-:S02]  /*8620*/  @P0 R2UR UR11, R7 ;  /* 0x00000000070b02ca */ /* 0x000fc400000e0000 */
[----:B------:R-:W-:Y:S02]  /*8630*/  @P0 R2UR UR7, R3 ;  /* 0x00000000030702ca */ /* 0x000fe400000e0000 */
[----:B------:R-:W-:-:S05]  /*8640*/  @P0 R2UR UR13, R5 ;  /* 0x00000000050d02ca */ /* 0x000fca00000e0000 */
[----:B------:R-:W-:Y:S02]  /*8650*/  IMAD.U32 R16, RZ, RZ, UR6 ;  /* 0x00000006ff107e24 */ /* 0x000fe4000f8e00ff */
[----:B------:R-:W-:Y:S01]  /*8660*/  IMAD.U32 R6, RZ, RZ, UR8 ;  /* 0x00000008ff067e24 */ /* 0x000fe2000f8e00ff */
[----:B------:R-:W-:Y:S02]  /*8670*/  @P0 R2UR UR8, R0 ;  /* 0x00000000000802ca */ /* 0x000fe400000e0000 */
[----:B------:R-:W-:Y:S01]  /*8680*/  R2UR UR60, R16 ;  /* 0x00000000103c72ca */ /* 0x000fe200000e0000 */
[----:B------:R-:W-:Y:S01]  /*8690*/  IMAD.U32 R17, RZ, RZ, UR7 ;  /* 0x00000007ff117e24 */ /* 0x000fe2000f8e00ff */
[----:B------:R-:W-:-:S04]  /*86a0*/  @P0 R2UR UR10, R6 ;  /* 0x00000000060a02ca */ /* 0x000fc800000e0000 */
[----:B------:R-:W-:-:S05]  /*86b0*/  R2UR UR61, R17 ;  /* 0x00000000113d72ca */ /* 0x000fca00000e0000 */
[----:B------:R-:W-:Y:S01]  /*86c0*/  IMAD.U32 R4, RZ, RZ, UR8 ;  /* 0x00000008ff047e24 */ /* 0x000fe2000f8e00ff */
[----:B------:R-:W-:-:S04]  /*86d0*/  R2UR UR8, R8 ;  /* 0x00000000080872ca */ /* 0x000fc800000e0000 */
[----:B------:R-:W-:Y:S02]  /*86e0*/  @P0 R2UR UR12, R4 ;  /* 0x00000000040c02ca */ /* 0x000fe400000e0000 */
[----:B------:R-:W-:-:S07]  /*86f0*/  ELECT P0, URZ, PT ;  /* 0x0000000000ff782f */ /* 0x000fce0003800000 */
[----:B------:R-:W-:-:S06]  /*8700*/  IMAD.U32 R3, RZ, RZ, UR8 ;  /* 0x00000008ff037e24 */ /* 0x000fcc000f8e00ff */
[----:B------:R-:W-:Y:S01]  /*8710*/  @P0 VIADD R0, R14, 0x206 ;  /* 0x000002060e000836 */ /* 0x000fe20000000000 */
[----:B------:R-:W-:Y:S01]  /*8720*/  @P0 R2UR UR15, R3 ;  /* 0x00000000030f02ca */ /* 0x000fe200000e0000 */
[----:B------:R-:W-:Y:S02]  /*8730*/  @P0 IMAD.MOV.U32 R2, RZ, RZ, RZ ;  /* 0x000000ffff020224 */ /* 0x000fe400078e00ff */
[----:B------:R-:W-:Y:S01]  /*8740*/  @P0 IMAD.MOV.U32 R7, RZ, RZ, 0x40004040 ;  /* 0x40004040ff070424 */ /* 0x000fe200078e00ff */
[----:B------:R-:W-:Y:S01]  /*8750*/  @P0 R2UR UR8, R0 ;  /* 0x00000000000802ca */ /* 0x000fe200000e0000 */
[----:B------:R-:W-:Y:S01]  /*8760*/  @P0 VIADD R0, R9, 0x806 ;  /* 0x0000080609000836 */ /* 0x000fe20000000000 */
[----:B------:R-:W-:Y:S01]  /*8770*/  @P0 R2UR UR14, R2 ;  /* 0x00000000020e02ca */ /* 0x000fe200000e0000 */
[----:B------:R-:W-:Y:S01]  /*8780*/  @P0 IMAD.MOV.U32 R5, RZ, RZ, 0x40004040 ;  /* 0x40004040ff050424 */ /* 0x000fe200078e00ff */
[----:B------:R-:W-:-:S04]  /*8790*/  @P0 R2UR UR27, R7 ;  /* 0x00000000071b02ca */ /* 0x000fc800000e0000 */
[----:B------:R-:W-:-:S05]  /*87a0*/  @P0 R2UR UR29, R5 ;  /* 0x00000000051d02ca */ /* 0x000fca00000e0000 */
[----:B------:R-:W-:Y:S01]  /*87b0*/  IMAD.U32 R6, RZ, RZ, UR8 ;  /* 0x00000008ff067e24 */ /* 0x000fe2000f8e00ff */
[----:B------:R-:W-:-:S04]  /*87c0*/  @P0 R2UR UR8, R0 ;  /* 0x00000000000802ca */ /* 0x000fc800000e0000 */
[----:B------:R-:W-:-:S09]  /*87d0*/  @P0 R2UR UR26, R6 ;  /* 0x00000000061a02ca */ /* 0x000fd200000e0000 */
        /* <DEDUP_REMOVED lines=49> */
[----:B------:R-:W-:Y:S02]  /*8af0*/  SEL R2, RZ, 0x4000, P4 ;  /* 0x00004000ff027807 */ /* 0x000fe40002000000 */
[----:B------:R-:W-:-:S02]  /*8b00*/  @P0 R2UR UR7, R7 ;  /* 0x00000000070702ca */ /* 0x000fc400000e0000 */
[----:B------:R-:W-:-:S05]  /*8b10*/  @P0 R2UR UR5, R5 ;  /* 0x00000000050502ca */ /* 0x000fca00000e0000 */
[----:B------:R-:W-:Y:S01]  /*8b20*/  IMAD.U32 R6, RZ, RZ, UR8 ;  /* 0x00000008ff067e24 */ /* 0x000fe2000f8e00ff */
[----:B------:R-:W-:Y:S02]  /*8b30*/  @P0 R2UR UR8, R0 ;  /* 0x00000000000802ca */ /* 0x000fe400000e0000 */
[----:B------:R-:W-:Y:S02]  /*8b40*/  SEL R0, R62, 0x10100010, !P5 ;  /* 0x101000103e007807 */ /* 0x000fe40006800000 */
[----:B------:R-:W-:-:S03]  /*8b50*/  @P0 R2UR UR6, R6 ;  /* 0x00000000060602ca */ /* 0x000fc600000e0000 */
[----:B------:R-:W-:-:S06]  /*8b60*/  IMAD.IADD R8, R2, 0x1, R0 ;  /* 0x0000000102087824 */ /* 0x000fcc00078e0200 */
[----:B------:R-:W-:Y:S01]  /*8b70*/  IMAD.U32 R4, RZ, RZ, UR8 ;  /* 0x00000008ff047e24 */ /* 0x000fe2000f8e00ff */
[----:B------:R-:W-:Y:S02]  /*8b80*/  UMOV UR8, UR4 ;  /* 0x0000000400087c82 */ /* 0x000fe40008000000 */
[----:B------:R0:W-:Y:S01]  /*8b90*/  UTCHMMA.2CTA gdesc[UR8], gdesc[UR20], tmem[UR50], tmem[UR40], idesc[UR41], UPT ;  /* 0x00ff2814080075ea */ /* 0x0001e2000ba00032 */
[----:B------:R-:W-:Y:S01]  /*8ba0*/  UTCHMMA.2CTA gdesc[UR22], gdesc[UR44], tmem[UR50], tmem[UR42], idesc[UR43], UPT ;  /* 0x00ff2a2c160075ea */ /* 0x000fe2000ba00032 */
[----:B------:R-:W-:Y:S01]  /*8bb0*/  UTCHMMA.2CTA gdesc[UR24], gdesc[UR48], tmem[UR50], tmem[UR46], idesc[UR47], UPT ;  /* 0x00ff2e30180075ea */ /* 0x000fe2000ba00032 */
[----:B------:R3:W-:Y:S01]  /*8bc0*/  UTCHMMA.2CTA gdesc[UR12], gdesc[UR10], tmem[UR50], tmem[UR60], idesc[UR61], UPT ;  /* 0x00ff3c0a0c0075ea */ /* 0x0007e2000ba00032 */
[----:B------:R-:W-:Y:S01]  /*8bd0*/  @P0 R2UR UR4, R4 ;  /* 0x00000000040402ca */ /* 0x000fe200000e0000 */
[----:B------:R4:W-:Y:S01]  /*8be0*/  UTCHMMA.2CTA gdesc[UR28], gdesc[UR26], tmem[UR50], tmem[UR14], idesc[UR15], UPT ;  /* 0x00ff0e1a1c0075ea */ /* 0x0009e2000ba00032 */
[----:B------:R5:W-:Y:S01]  /*8bf0*/  UTCHMMA.2CTA gdesc[UR62], gdesc[UR64], tmem[UR50], tmem[UR66], idesc[UR67], UPT ;  /* 0x00ff42403e0075ea */ /* 0x000be2000ba00032 */
[----:B------:R1:W-:Y:S10]  /*8c00*/  UTCHMMA.2CTA gdesc[UR54], gdesc[UR56], tmem[UR50], tmem[UR58], idesc[UR59], UPT ;  /* 0x00ff3a38360075ea */ /* 0x0003f4000ba00032 */
[----:B------:R2:W-:Y:S01]  /*8c10*/  UTCHMMA.2CTA gdesc[UR4], gdesc[UR6], tmem[UR50], tmem[UR52], idesc[UR53], UPT ;  /* 0x00ff3406040075ea */ /* 0x0005e2000ba00032 */
[----:B0-----:R-:W-:-:S02]  /*8c20*/  R2UR UR8, R8 ;  /* 0x00000000080872ca */ /* 0x001fc400000e0000 */
[----:B---3--:R-:W-:Y:S02]  /*8c30*/  R2UR.FILL UR13, R26 ;  /* 0x000000001a0d72ca */ /* 0x008fe400004e0000 */
[----:B----4-:R-:W-:Y:S02]  /*8c40*/  R2UR.FILL UR15, R40 ;  /* 0x00000000280f72ca */ /* 0x010fe400004e0000 */
[----:B------:R-:W-:Y:S02]  /*8c50*/  R2UR.FILL UR14, R38 ;  /* 0x00000000260e72ca */ /* 0x000fe400004e0000 */
[----:B------:R-:W-:Y:S02]  /*8c60*/  R2UR.FILL UR27, R43 ;  /* 0x000000002b1b72ca */ /* 0x000fe400004e0000 */
[----:B------:R-:W-:Y:S02]  /*8c70*/  R2UR.FILL UR26, R42 ;  /* 0x000000002a1a72ca */ /* 0x000fe400004e0000 */
[----:B------:R-:W-:Y:S01]  /*8c80*/  R2UR.FILL UR29, R45 ;  /* 0x000000002d1d72ca */ /* 0x000fe200004e0000 */
[----:B------:R-:W-:Y:S01]  /*8c90*/  IMAD.U32 R3, RZ, RZ, UR8 ;  /* 0x00000008ff037e24 */ /* 0x000fe2000f8e00ff */
[----:B------:R-:W-:Y:S01]  /*8ca0*/  R2UR.FILL UR28, R44 ;  /* 0x000000002c1c72ca */ /* 0x000fe200004e0000 */
[----:B------:R-:W-:Y:S01]  /*8cb0*/  UMOV UR8, 0x3 ;  /* 0x0000000300087882 */ /* 0x000fe20000000000 */
[----:B------:R-:W-:-:S02]  /*8cc0*/  R2UR.FILL UR12, R15 ;  /* 0x000000000f0c72ca */ /* 0x000fc400004e0000 */
[----:B------:R-:W-:Y:S02]  /*8cd0*/  R2UR.FILL UR11, R12 ;  /* 0x000000000c0b72ca */ /* 0x000fe400004e0000 */
[----:B-----5:R-:W-:Y:S02]  /*8ce0*/  R2UR.FILL UR67, R61 ;  /* 0x000000003d4372ca */ /* 0x020fe400004e0000 */
[----:B------:R-:W-:Y:S02]  /*8cf0*/  R2UR.FILL UR66, R60 ;  /* 0x000000003c4272ca */ /* 0x000fe400004e0000 */
[----:B------:R-:W-:Y:S02]  /*8d00*/  R2UR.FILL UR65, R59 ;  /* 0x000000003b4172ca */ /* 0x000fe400004e0000 */
[----:B------:R-:W-:Y:S01]  /*8d10*/  R2UR.FILL UR64, R58 ;  /* 0x000000003a4072ca */ /* 0x000fe200004e0000 */
[----:B------:R0:W-:Y:S01]  /*8d20*/  UTCHMMA.2CTA gdesc[UR26], gdesc[UR28], tmem[UR50], tmem[UR14], idesc[UR15], UPT ;  /* 0x00ff0e1c1a0075ea */ /* 0x0001e2000ba00032 */
[----:B------:R-:W-:Y:S01]  /*8d30*/  R2UR.FILL UR63, R57 ;  /* 0x00000000393f72ca */ /* 0x000fe200004e0000 */
[----:B------:R0:W-:Y:S01]  /*8d40*/  UTCBAR.2CTA.MULTICAST [UR13], URZ, UR12 ;  /* 0x000000ff0d0073e9 */ /* 0x0001e2000820080c */
[----:B------:R-:W3:Y:S02]  /*8d50*/  FENCE.VIEW.ASYNC.T ;  /* 0x00000000000073c6 */ /* 0x000ee40000000200 */
[----:B---3--:R0:W-:Y:S01]  /*8d60*/  UTCBAR.2CTA.MULTICAST [UR11], URZ, UR8 ;  /* 0x000000ff0b0073e9 */ /* 0x0081e20008200808 */
[----:B------:R-:W3:Y:S01]  /*8d70*/  SYNCS.PHASECHK.TRANS64.TRYWAIT P0, [R11+URZ+0x40], RZ ;  /* 0x000040ff0b0075a7 */ /* 0x000ee200080011ff */
[----:B------:R-:W-:-:S02]  /*8d80*/  R2UR.FILL UR62, R56 ;  /* 0x00000000383e72ca */ /* 0x000fc400004e0000 */
[----:B-1----:R-:W-:Y:S02]  /*8d90*/  R2UR.FILL UR59, R55 ;  /* 0x00000000373b72ca */ /* 0x002fe400004e0000 */
[----:B------:R-:W-:Y:S02]  /*8da0*/  R2UR.FILL UR58, R54 ;  /* 0x00000000363a72ca */ /* 0x000fe400004e0000 */
[----:B------:R-:W-:Y:S02]  /*8db0*/  R2UR.FILL UR57, R53 ;  /* 0x00000000353972ca */ /* 0x000fe400004e0000 */
[----:B------:R-:W-:Y:S02]  /*8dc0*/  R2UR.FILL UR56, R52 ;  /* 0x00000000343872ca */ /* 0x000fe400004e0000 */
[----:B------:R-:W-:Y:S02]  /*8dd0*/  R2UR.FILL UR54, R51 ;  /* 0x00000000333672ca */ /* 0x000fe400004e0000 */
[----:B--2---:R-:W-:-:S02]  /*8de0*/  R2UR.FILL UR52, R50 ;  /* 0x00000000323472ca */ /* 0x004fc400004e0000 */
[----:B------:R-:W-:Y:S02]  /*8df0*/  R2UR.FILL UR7, R49 ;  /* 0x00000000310772ca */ /* 0x000fe400004e0000 */
[----:B------:R-:W-:Y:S02]  /*8e00*/  R2UR.FILL UR6, R48 ;  /* 0x00000000300672ca */ /* 0x000fe400004e0000 */
[----:B------:R-:W-:Y:S02]  /*8e10*/  R2UR.FILL UR5, R47 ;  /* 0x000000002f0572ca */ /* 0x000fe400004e0000 */
[----:B------:R-:W-:Y:S01]  /*8e20*/  R2UR.FILL UR4, R46 ;  /* 0x000000002e0472ca */ /* 0x000fe200004e0000 */
[----:B0--3--:R-:W-:-:S14]  /*8e30*/  @!P0 BRA `(.L_x_135) ;  /* 0x0000011800fc8947 */ /* 0x009fdc0003800000 */
.L_x_312:
[----:B------:R-:W1:Y:S02]  /*8e40*/  SYNCS.PHASECHK.TRANS64.TRYWAIT P0, [R11+URZ+0x20], RZ ;  /* 0x000020ff0b0075a7 */ /* 0x000e6400080011ff */
[----:B-1----:R-:W-:Y:S05]  /*8e50*/  @!P0 BRA `(.L_x_136) ;  /* 0x0000011c00088947 */ /* 0x002fea0003800000 */
.L_x_313:
[----:B------:R-:W2:Y:S02]  /*8e60*/  SYNCS.PHASECHK.TRANS64.TRYWAIT P0, [R11+URZ+0x98], R64 ;  /* 0x000098400b0075a7 */ /* 0x000ea400080011ff */
[----:B--2---:R-:W-:Y:S05]  /*8e70*/  @!P0 BRA `(.L_x_137) ;  /* 0x0000011c00148947 */ /* 0x004fea0003800000 */
.L_x_315:
        /* <DEDUP_REMOVED lines=25> */
[----:B--2---:R-:W-:Y:S01]  /*9010*/  @P0 IMAD.MOV.U32 R5, RZ, RZ, 0x40004040 ;  /* 0x40004040ff050424 */ /* 0x004fe200078e00ff */
        /* <DEDUP_REMOVED lines=15> */
[----:B------:R-:W-:Y:S02]  /*9110*/  MOV.SPILL R38, UR14 ;  /* 0x0000000e00267c02 */ /* 0x000fe40009000f00 */
[----:B------:R-:W-:Y:S02]  /*9120*/  MOV.SPILL R55, UR58 ;  /* 0x0000003a00377c02 */ /* 0x000fe40009000f00 */
[----:B------:R-:W-:-:S02]  /*9130*/  @P0 R2UR UR13, R0 ;  /* 0x00000000000d02ca */ /* 0x000fc400000e0000 */
[----:B------:R-:W-:Y:S02]  /*9140*/  ELECT P0, URZ, PT ;  /* 0x0000000000ff782f */ /* 0x000fe40003800000 */
[----:B------:R-:W-:Y:S02]  /*9150*/  MOV.SPILL R54, UR57 ;  /* 0x0000003900367c02 */ /* 0x000fe40009000f00 */
[----:B------:R-:W-:Y:S02]  /*9160*/  MOV.SPILL R53, UR56 ;  /* 0x0000003800357c02 */ /* 0x000fe40009000f00 */
[----:B------:R-:W-:Y:S02]  /*9170*/  MOV.SPILL R52, UR54 ;  /* 0x0000003600347c02 */ /* 0x000fe40009000f00 */
[----:B------:R-:W-:Y:S02]  /*9180*/  MOV.SPILL R50, UR50 ;  /* 0x0000003200327c02 */ /* 0x000fe40009000f00 */
[----:B------:R-:W-:-:S02]  /*9190*/  ISETP.NE.U32.AND P1, PT, R65, 0x1, PT ;  /* 0x000000014100780c */ /* 0x000fc40003f25070 */
[----:B------:R-:W-:Y:S01]  /*91a0*/  MOV.SPILL R51, UR51 ;  /* 0x0000003300337c02 */ /* 0x000fe20009000f00 */
[----:B------:R-:W-:Y:S01]  /*91b0*/  @P0 VIADD R2, R11, 0x48 ;  /* 0x000000480b020836 */ /* 0x000fe20000000000 */
[----:B------:R-:W-:Y:S02]  /*91c0*/  @P0 LOP3.LUT R0, R27, 0xffff, RZ, 0xc0, !PT ;  /* 0x0000ffff1b000812 */ /* 0x000fe400078ec0ff */
[----:B------:R-:W-:Y:S02]  /*91d0*/  MOV.SPILL R26, UR13 ;  /* 0x0000000d001a7c02 */ /* 0x000fe40009000f00 */
[----:B------:R-:W-:Y:S02]  /*91e0*/  @P0 R2UR UR12, R2 ;  /* 0x00000000020c02ca */ /* 0x000fe400000e0000 */
[----:B------:R-:W-:Y:S02]  /*91f0*/  @P0 R2UR UR11, R0 ;  /* 0x00000000000b02ca */ /* 0x000fe400000e0000 */
[----:B------:R-:W-:-:S09]  /*9200*/  ELECT P0, URZ, PT ;  /* 0x0000000000ff782f */ /* 0x000fd20003800000 */
[----:B------:R-:W-:Y:S02]  /*9210*/  MOV.SPILL R15, UR12 ;  /* 0x0000000c000f7c02 */ /* 0x000fe40009000f00 */
        /* <DEDUP_REMOVED lines=116> */
[----:B--2---:R-:W-:Y:S01]  /*9960*/  R2UR UR41, R35 ;  /* 0x00000000232972ca */ /* 0x004fe200000e0000 */
        /* <DEDUP_REMOVED lines=154> */
[----:B------:R-:W-:Y:S01]  /*a310*/  IMAD.MOV.U32 R2, RZ, RZ, 0x10412010 ;  /* 0x10412010ff027424 */ /* 0x000fe200078e00ff */
[----:B------:R-:W-:Y:S01]  /*a320*/  @P0 R2UR UR7, R7 ;  /* 0x00000000070702ca */ /* 0x000fe200000e0000 */
[----:B------:R-:W-:-:S03]  /*a330*/  @P0 IMAD.MOV.U32 R5, RZ, RZ, 0x40004040 ;  /* 0x40004040ff050424 */ /* 0x000fc600078e00ff */
[----:B------:R-:W-:Y:S02]  /*a340*/  SEL R2, R2, 0x10410010, !P6 ;  /* 0x1041001002027807 */ /* 0x000fe40007000000 */
[----:B------:R-:W-:-:S03]  /*a350*/  @P0 R2UR UR5, R5 ;  /* 0x00000000050502ca */ /* 0x000fc600000e0000 */
[----:B------:R-:W-:Y:S01]  /*a360*/  IMAD.U32 R6, RZ, RZ, UR8 ;  /* 0x00000008ff067e24 */ /* 0x000fe2000f8e00ff */
[----:B------:R-:W-:Y:S02]  /*a370*/  @P0 R2UR UR8, R0 ;  /* 0x00000000000802ca */ /* 0x000fe400000e0000 */
[----:B------:R-:W-:Y:S02]  /*a380*/  SEL R0, RZ, 0x4000, P1 ;  /* 0x00004000ff007807 */ /* 0x000fe40000800000 */
        /* <DEDUP_REMOVED lines=13> */
[----:B--2---:R-:W-:-:S02]  /*a460*/  R2UR UR8, R8 ;  /* 0x00000000080872ca */ /* 0x004fc400000e0000 */
        /* <DEDUP_REMOVED lines=16> */
[----:B------:R2:W-:Y:S01]  /*a570*/  UTCBAR.2CTA.MULTICAST [UR13], URZ, UR8 ;  /* 0x000000ff0d0073e9 */ /* 0x0005e20008200808 */
[----:B------:R-:W-:-:S02]  /*a580*/  R2UR.FILL UR63, R58 ;  /* 0x000000003a3f72ca */ /* 0x000fc400004e0000 */
[----:B------:R2:W-:Y:S01]  /*a590*/  UTCBAR.2CTA.MULTICAST [UR12], URZ, UR11 ;  /* 0x000000ff0c0073e9 */ /* 0x0005e2000820080b */
[----:B------:R-:W3:Y:S01]  /*a5a0*/  SYNCS.PHASECHK.TRANS64.TRYWAIT P0, [R11+URZ+0xa0], RZ ;  /* 0x0000a0ff0b0075a7 */ /* 0x000ee200080011ff */
[----:B------:R-:W-:Y:S02]  /*a5b0*/  R2UR.FILL UR62, R57 ;  /* 0x00000000393e72ca */ /* 0x000fe400004e0000 */
[----:B0-----:R-:W-:Y:S02]  /*a5c0*/  R2UR.FILL UR59, R56 ;  /* 0x00000000383b72ca */ /* 0x001fe400004e0000 */
[----:B------:R-:W-:Y:S02]  /*a5d0*/  R2UR.FILL UR58, R55 ;  /* 0x00000000373a72ca */ /* 0x000fe400004e0000 */
[----:B------:R-:W-:Y:S02]  /*a5e0*/  R2UR.FILL UR57, R54 ;  /* 0x00000000363972ca */ /* 0x000fe400004e0000 */
[----:B------:R-:W-:-:S02]  /*a5f0*/  R2UR.FILL UR56, R53 ;  /* 0x00000000353872ca */ /* 0x000fc400004e0000 */
[----:B------:R-:W-:Y:S02]  /*a600*/  R2UR.FILL UR54, R52 ;  /* 0x00000000343672ca */ /* 0x000fe400004e0000 */
[----:B-1----:R-:W-:Y:S02]  /*a610*/  R2UR.FILL UR51, R51 ;  /* 0x00000000333372ca */ /* 0x002fe400004e0000 */
[----:B------:R-:W-:Y:S02]  /*a620*/  R2UR.FILL UR50, R50 ;  /* 0x00000000323272ca */ /* 0x000fe400004e0000 */
[----:B------:R-:W-:Y:S02]  /*a630*/  R2UR.FILL UR7, R49 ;  /* 0x00000000310772ca */ /* 0x000fe400004e0000 */
[----:B------:R-:W-:Y:S02]  /*a640*/  R2UR.FILL UR6, R48 ;  /* 0x00000000300672ca */ /* 0x000fe400004e0000 */
[----:B------:R-:W-:-:S02]  /*a650*/  R2UR.FILL UR5, R47 ;  /* 0x000000002f0572ca */ /* 0x000fc400004e0000 */
[----:B------:R-:W-:Y:S01]  /*a660*/  R2UR.FILL UR4, R46 ;  /* 0x000000002e0472ca */ /* 0x000fe200004e0000 */
[----:B--23--:R-:W-:-:S14]  /*a670*/  @!P0 BRA `(.L_x_138) ;  /* 0x0000010400308947 */ /* 0x00cfdc0003800000 */
.L_x_316:
[----:B------:R-:W1:Y:S02]  /*a680*/  SYNCS.PHASECHK.TRANS64.TRYWAIT P0, [R11+URZ+0x50], RZ ;  /* 0x000050ff0b0075a7 */ /* 0x000e6400080011ff */
[----:B-1----:R-:W-:Y:S05]  /*a690*/  @!P0 BRA `(.L_x_139) ;  /* 0x00000104003c8947 */ /* 0x002fea0003800000 */
.L_x_317:
[----:B------:R-:W-:Y:S01]  /*a6a0*/  ELECT P0, URZ, PT ;  /* 0x0000000000ff782f */ /* 0x000fe20003800000 */
[----:B------:R-:W-:Y:S01]  /*a6b0*/  VIADD R0, R41, 0x180 ;  /* 0x0000018029007836 */ /* 0x000fe20000000000 */
[----:B------:R-:W-:Y:S01]  /*a6c0*/  R2UR UR8, R8 ;  /* 0x00000000080872ca */ /* 0x000fe200000e0000 */
[----:B------:R-:W-:-:S03]  /*a6d0*/  UPLOP3.LUT UP1, UPT, UPT, UPT, UPT, 0x80, 0x8 ;  /* 0x000000000008789c */ /* 0x000fc60003f2f070 */
[----:B------:R-:W-:-:S07]  /*a6e0*/  R2UR UR10, R0 ;  /* 0x00000000000a72ca */ /* 0x000fce00000e0000 */
[----:B------:R-:W-:Y:S01]  /*a6f0*/  @P0 IMAD.MOV.U32 R2, RZ, RZ, RZ ;  /* 0x000000ffff020224 */ /* 0x000fe200078e00ff */
[----:B------:R-:W-:Y:S01]  /*a700*/  @P0 R2UR UR21, R3 ;  /* 0x00000000031502ca */ /* 0x000fe200000e0000 */
[----:B------:R-:W-:Y:S01]  /*a710*/  IMAD.U32 R3, RZ, RZ, UR8 ;  /* 0x00000008ff037e24 */ /* 0x000fe2000f8e00ff */
[----:B------:R-:W-:Y:S02]  /*a720*/  UMOV UR8, 0x3 ;  /* 0x0000000300087882 */ /* 0x000fe40000000000 */
[----:B------:R-:W-:Y:S01]  /*a730*/  @P0 R2UR UR20, R2 ;  /* 0x00000000021402ca */ /* 0x000fe200000e0000 */
[----:B------:R-:W-:Y:S01]  /*a740*/  VIADD R2, R39, 0x6 ;  /* 0x0000000627027836 */ /* 0x000fe20000000000 */
[----:B------:R-:W-:Y:S01]  /*a750*/  ELECT P0, URZ, PT ;  /* 0x0000000000ff782f */ /* 0x000fe20003800000 */
[----:B------:R-:W-:-:S03]  /*a760*/  IMAD.U32 R6, RZ, RZ, UR10 ;  /* 0x0000000aff067e24 */ /* 0x000fc6000f8e00ff */
[----:B------:R-:W-:-:S07]  /*a770*/  R2UR UR9, R2 ;  /* 0x00000000020972ca */ /* 0x000fce00000e0000 */
[----:B------:R2:W-:Y:S02]  /*a780*/  UTCHMMA.2CTA gdesc[UR56], gdesc[UR6], tmem[UR51], tmem[UR20], idesc[UR21], !UPT ;  /* 0x00ff1406380075ea */ /* 0x0005e4000fa00033 */
[----:B------:R-:W-:Y:S01]  /*a790*/  @P0 IMAD.MOV.U32 R7, RZ, RZ, 0x40004040 ;  /* 0x40004040ff070424 */ /* 0x000fe200078e00ff */
[----:B------:R-:W-:Y:S01]  /*a7a0*/  @P0 R2UR UR18, R6 ;  /* 0x00000000061202ca */ /* 0x000fe200000e0000 */
[----:B------:R-:W-:Y:S01]  /*a7b0*/  @P0 IMAD.MOV.U32 R5, RZ, RZ, 0x40004040 ;  /* 0x40004040ff050424 */ /* 0x000fe200078e00ff */
[----:B------:R-:W-:Y:S01]  /*a7c0*/  @P0 R2UR UR15, R3 ;  /* 0x00000000030f02ca */ /* 0x000fe200000e0000 */
[----:B------:R-:W-:Y:S01]  /*a7d0*/  IMAD.U32 R4, RZ, RZ, UR9 ;  /* 0x00000009ff047e24 */ /* 0x000fe2000f8e00ff */
[----:B------:R-:W-:Y:S01]  /*a7e0*/  @P0 R2UR UR19, R7 ;  /* 0x00000000071302ca */ /* 0x000fe200000e0000 */
[----:B------:R-:W-:Y:S01]  /*a7f0*/  @P0 IMAD.MOV.U32 R2, RZ, RZ, RZ ;  /* 0x000000ffff020224 */ /* 0x000fe200078e00ff */
[----:B------:R-:W-:Y:S02]  /*a800*/  @P0 R2UR UR17, R5 ;  /* 0x00000000051102ca */ /* 0x000fe400000e0000 */
[----:B------:R-:W-:-:S02]  /*a810*/  @P0 R2UR UR16, R4 ;  /* 0x00000000041002ca */ /* 0x000fc400000e0000 */
[----:B------:R-:W-:Y:S02]  /*a820*/  @P0 R2UR UR14, R2 ;  /* 0x00000000020e02ca */ /* 0x000fe400000e0000 */
[----:B------:R-:W-:-:S13]  /*a830*/  ELECT P0, URZ, PT ;  /* 0x0000000000ff782f */ /* 0x000fda0003800000 */
[----:B------:R-:W-:Y:S01]  /*a840*/  @P0 VIADD R2, R11, 0x58 ;  /* 0x000000580b020836 */ /* 0x000fe20000000000 */
[----:B------:R-:W-:-:S04]  /*a850*/  @P0 LOP3.LUT R0, R27, 0xffff, RZ, 0xc0, !PT ;  /* 0x0000ffff1b000812 */ /* 0x000fc800078ec0ff */
[----:B------:R-:W-:Y:S02]  /*a860*/  @P0 R2UR UR12, R2 ;  /* 0x00000000020c02ca */ /* 0x000fe400000e0000 */
[----:B------:R-:W-:Y:S02]  /*a870*/  @P0 R2UR UR11, R0 ;  /* 0x00000000000b02ca */ /* 0x000fe400000e0000 */
[----:B------:R-:W-:-:S13]  /*a880*/  ELECT P0, URZ, PT ;  /* 0x0000000000ff782f */ /* 0x000fda0003800000 */
        /* <DEDUP_REMOVED lines=8> */
[----:B------:R-:W-:Y:S02]  /*a910*/  @P0 R2UR UR27, R7 ;  /* 0x00000000071b02ca */ /* 0x000fe400000e0000 */
[----:B------:R-:W-:-:S02]  /*a920*/  @P0 R2UR UR22, R2 ;  /* 0x00000000021602ca */ /* 0x000fc400000e0000 */
        /* <DEDUP_REMOVED lines=25> */
[----:B------:R2:W-:Y:S01]  /*aac0*/  UTCHMMA.2CTA gdesc[UR16], gdesc[UR18], tmem[UR51], tmem[UR14], idesc[UR15], UPT ;  /* 0x00ff0e12100075ea */ /* 0x0005e2000ba00033 */
[----:B------:R2:W-:Y:S03]  /*aad0*/  UTCBAR.2CTA.MULTICAST [UR12], URZ, UR11 ;  /* 0x000000ff0c0073e9 */ /* 0x0005e6000820080b */
[----:B------:R-:W-:-:S13]  /*aae0*/  @P0 R2UR UR9, R0 ;  /* 0x00000000000902ca */ /* 0x000fda00000e0000 */
[----:B------:R2:W-:Y:S01]  /*aaf0*/  UTCBAR.2CTA.MULTICAST [UR9], URZ, UR8 ;  /* 0x000000ff090073e9 */ /* 0x0005e20008200808 */
[----:B------:R-:W-:Y:S01]  /*ab00*/  NOP ;  /* 0x0000000000007918 */ /* 0x000fe20000000000 */
.L_x_131:
[----:B------:R-:W3:Y:S01]  /*ab10*/  LDL R95, [R1+0xb8] ;  /* 0x0000b800015f7983 */ /* 0x000ee20000100800 */
[----:B------:R-:W-:Y:S01]  /*ab20*/  ISETP.NE.AND P0, PT, R36, 0x1, PT ;  /* 0x000000012400780c */ /* 0x000fe20003f05270 */
[----:B------:R-:W-:Y:S01]  /*ab30*/  UPLOP3.LUT UP0, UPT, UPT, UPT, UPT, 0x40, 0x4 ;  /* 0x000000000004789c */ /* 0x000fe20003f0e870 */
[----:B------:R-:W-:Y:S01]  /*ab40*/  CS2R R22, SRZ ;  /* 0x0000000000167805 */ /* 0x000fe2000001ff00 */
[--C-:B---3--:R-:W-:Y:S02]  /*ab50*/  IMAD.MOV.U32 R26, RZ, RZ, R95.reuse ;  /* 0x000000ffff1a7224 */ /* 0x108fe400078e005f */
[----:B------:R-:W-:-:S08]  /*ab60*/  IMAD.MOV.U32 R25, RZ, RZ, R95 ;  /* 0x000000ffff197224 */ /* 0x000fd000078e005f */
[----:B------:R-:W-:Y:S05]  /*ab70*/  @!P0 BRA `(.L_x_140) ;  /* 0x0000005c00788947 */ /* 0x000fea0003800000 */
[----:B------:R-:W-:Y:S01]  /*ab80*/  MOV.SPILL R2, UR71 ;  /* 0x0000004700027c02 */ /* 0x000fe20009000f00 */
[----:B------:R3:W-:Y:S01]  /*ab90*/  STL [R1+0x118], R36 ;  /* 0x0001182401007387 */ /* 0x0007e20000100800 */
[----:B------:R-:W-:Y:S01]  /*aba0*/  MOV.SPILL R0, UR70 ;  /* 0x0000004600007c02 */ /* 0x000fe20009000f00 */
[----:B------:R-:W-:Y:S01]  /*abb0*/  VIADD R4, R39, 0x2 ;  /* 0x0000000227047836 */ /* 0x000fe20000000000 */
[----:B0-----:R-:W-:Y:S01]  /*abc0*/  MOV.SPILL R3, UR69 ;  /* 0x0000004500037c02 */ /* 0x001fe20009000f00 */
[----:B------:R-:W-:Y:S01]  /*abd0*/  STL [R1+0x114], R27 ;  /* 0x0001141b01007387 */ /* 0x000fe20000100800 */
[----:B------:R-:W-:Y:S02]  /*abe0*/  MOV.SPILL R44, UR13 ;  /* 0x0000000d002c7c02 */ /* 0x000fe40009000f00 */
[----:B--2---:R-:W-:Y:S01]  /*abf0*/  R2UR UR8, R4 ;  /* 0x00000000040872ca */ /* 0x004fe200000e0000 */
[----:B------:R0:W-:Y:S01]  /*ac00*/  STL [R1+0xc0], R2 ;  /* 0x0000c00201007387 */ /* 0x0001e20000100800 */
[----:B------:R-:W-:Y:S01]  /*ac10*/  VIADD R4, R9, 0x2 ;  /* 0x0000000209047836 */ /* 0x000fe20000000000 */
[----:B------:R-:W-:-:S02]  /*ac20*/  R2UR.FILL UR13, R44 ;  /* 0x000000002c0d72ca */ /* 0x000fc400004e0000 */
[----:B------:R2:W-:Y:S01]  /*ac30*/  STL [R1+0xbc], R0 ;  /* 0x0000bc0001007387 */ /* 0x0005e20000100800 */
[----:B------:R-:W-:Y:S02]  /*ac40*/  MOV.SPILL R46, UR11 ;  /* 0x0000000b002e7c02 */ /* 0x000fe40009000f00 */
[----:B------:R-:W-:Y:S01]  /*ac50*/  R2UR UR10, R4 ;  /* 0x00000000040a72ca */ /* 0x000fe200000e0000 */
[----:B------:R4:W-:Y:S01]  /*ac60*/  STL [R1+0xc8], R3 ;  /* 0x0000c80301007387 */ /* 0x0009e20000100800 */
[C---:B------:R-:W-:Y:S01]  /*ac70*/  VIADD R4, R9.reuse, 0x6 ;  /* 0x0000000609047836 */ /* 0x040fe20000000000 */
[----:B------:R-:W-:Y:S02]  /*ac80*/  MOV.SPILL R8, UR9 ;  /* 0x0000000900087c02 */ /* 0x000fe40009000f00 */
[----:B------:R-:W-:Y:S01]  /*ac90*/  IMAD.U32 R80, RZ, RZ, UR8 ;  /* 0x00000008ff507e24 */ /* 0x000fe2000f8e00ff */
[----:B------:R-:W-:Y:S02]  /*aca0*/  MOV.SPILL R34, UR23 ;  /* 0x0000001700227c02 */ /* 0x000fe40009000f00 */
[----:B------:R-:W-:Y:S01]  /*acb0*/  R2UR UR14, R4 ;  /* 0x00000000040e72ca */ /* 0x000fe200000e0000 */
[----:B------:R-:W-:Y:S01]  /*acc0*/  VIADD R4, R9, 0x406 ;  /* 0x0000040609047836 */ /* 0x000fe20000000000 */
[----:B---3--:R-:W-:-:S02]  /*acd0*/  MOV.SPILL R36, UR5 ;  /* 0x0000000500247c02 */ /* 0x008fc40009000f00 */
[----:B------:R-:W-:Y:S01]  /*ace0*/  MOV.SPILL R7, UR9 ;  /* 0x0000000900077c02 */ /* 0x000fe20009000f00 */
[----:B------:R-:W-:Y:S01]  /*acf0*/  IMAD.U32 R68, RZ, RZ, UR10 ;  /* 0x0000000aff447e24 */ /* 0x000fe2000f8e00ff */
[----:B------:R-:W-:Y:S01]  /*ad00*/  R2UR UR24, R4 ;  /* 0x00000000041872ca */ /* 0x000fe200000e0000 */
[----:B------:R-:W-:Y:S01]  /*ad10*/  VIADD R4, R9, 0x806 ;  /* 0x0000080609047836 */ /* 0x000fe20000000000 */
[----:B------:R-:W-:Y:S02]  /*ad20*/  MOV.SPILL R6, UR9 ;  /* 0x0000000900067c02 */ /* 0x000fe40009000f00 */
[----:B0-----:R-:W-:Y:S02]  /*ad30*/  MOV.SPILL R2, UR68 ;  /* 0x0000004400027c02 */ /* 0x001fe40009000f00 */
[----:B------:R-:W-:Y:S01]  /*ad40*/  R2UR UR32, R4 ;  /* 0x00000000042072ca */ /* 0x000fe200000e0000 */
[----:B------:R-:W-:Y:S01]  /*ad50*/  VIADD R4, R14, 0x100 ;  /* 0x000001000e047836 */ /* 0x000fe20000000000 */
[----:B--2---:R-:W-:Y:S01]  /*ad60*/  MOV.SPILL R0, UR67 ;  /* 0x0000004300007c02 */ /* 0x004fe20009000f00 */
[----:B------:R0:W-:Y:S01]  /*ad70*/  STL [R1+0xc4], R2 ;  /* 0x0000c40201007387 */ /* 0x0001e20000100800 */
[----:B------:R-:W-:Y:S01]  /*ad80*/  IMAD.U32 R64, RZ, RZ, UR14 ;  /* 0x0000000eff407e24 */ /* 0x000fe2000f8e00ff */
[----:B------:R-:W-:-:S02]  /*ad90*/  MOV.SPILL R48, UR9 ;  /* 0x0000000900307c02 */ /* 0x000fc40009000f00 */
[----:B----4-:R-:W-:Y:S01]  /*ada0*/  MOV.SPILL R3, UR66 ;  /* 0x0000004200037c02 */ /* 0x010fe20009000f00 */
[----:B------:R2:W-:Y:S01]  /*adb0*/  STL [R1+0xd0], R0 ;  /* 0x0000d00001007387 */ /* 0x0005e20000100800 */
[----:B------:R-:W-:Y:S01]  /*adc0*/  IMAD.U32 R56, RZ, RZ, UR24 ;  /* 0x00000018ff387e24 */ /* 0x000fe2000f8e00ff */
[----:B------:R-:W-:Y:S01]  /*add0*/  R2UR UR48, R4 ;  /* 0x00000000043072ca */ /* 0x000fe200000e0000 */
[----:B------:R-:W-:Y:S01]  /*ade0*/  VIADD R4, R14, 0x200 ;  /* 0x000002000e047836 */ /* 0x000fe20000000000 */
[----:B------:R3:W-:Y:S01]  /*adf0*/  STL [R1+0xcc], R3 ;  /* 0x0000cc0301007387 */ /* 0x0007e20000100800 */
[----:B------:R-:W-:Y:S02]  /*ae00*/  MOV.SPILL R50, UR9 ;  /* 0x0000000900327c02 */ /* 0x000fe40009000f00 */
[----:B------:R-:W-:Y:S02]  /*ae10*/  MOV.SPILL R5, UR9 ;  /* 0x0000000900057c02 */ /* 0x000fe40009000f00 */
[----:B------:R-:W-:-:S02]  /*ae20*/  R2UR.FILL UR11, R46 ;  /* 0x000000002e0b72ca */ /* 0x000fc400004e0000 */
[----:B------:R-:W-:Y:S02]  /*ae30*/  R2UR.FILL UR9, R8 ;  /* 0x00000000080972ca */ /* 0x000fe400004e0000 */
[----:B------:R-:W-:Y:S02]  /*ae40*/  R2UR.FILL UR23, R34 ;  /* 0x00000000221772ca */ /* 0x000fe400004e0000 */
[----:B------:R-:W-:Y:S02]  /*ae50*/  MOV.SPILL R38, UR19 ;  /* 0x0000001300267c02 */ /* 0x000fe40009000f00 */
[----:B------:R-:W-:Y:S02]  /*ae60*/  R2UR.FILL UR9, R7 ;  /* 0x00000000070972ca */ /* 0x000fe400004e0000 */
[----:B------:R-:W-:Y:S02]  /*ae70*/  R2UR.FILL UR9, R6 ;  /* 0x00000000060972ca */ /* 0x000fe400004e0000 */
[----:B0-----:R-:W-:-:S02]  /*ae80*/  MOV.SPILL R2, UR65 ;  /* 0x0000004100027c02 */ /* 0x001fc40009000f00 */
[----:B------:R-:W-:Y:S02]  /*ae90*/  R2UR.FILL UR9, R5 ;  /* 0x00000000050972ca */ /* 0x000fe400004e0000 */
[----:B--2---:R-:W-:Y:S01]  /*aea0*/  MOV.SPILL R0, UR64 ;  /* 0x0000004000007c02 */ /* 0x004fe20009000f00 */
[----:B------:R0:W-:Y:S01]  /*aeb0*/  STL [R1+0xd8], R2 ;  /* 0x0000d80201007387 */ /* 0x0001e20000100800 */
[----:B------:R-:W-:Y:S02]  /*aec0*/  R2UR.FILL UR9, R50 ;  /* 0x00000000320972ca */ /* 0x000fe400004e0000 */
[----:B---3--:R-:W-:Y:S01]  /*aed0*/  MOV.SPILL R3, UR63 ;  /* 0x0000003f00037c02 */ /* 0x008fe20009000f00 */
[----:B------:R2:W-:Y:S01]  /*aee0*/  STL [R1+0xd4], R0 ;  /* 0x0000d40001007387 */ /* 0x0005e20000100800 */
[----:B------:R-:W-:Y:S01]  /*aef0*/  R2UR.FILL UR9, R48 ;  /* 0x00000000300972ca */ /* 0x000fe200004e0000 */
[----:B------:R-:W-:Y:S01]  /*af00*/  IMAD.U32 R48, RZ, RZ, UR32 ;  /* 0x00000020ff307e24 */ /* 0x000fe2000f8e00ff */
[----:B------:R-:W-:Y:S01]  /*af10*/  R2UR.FILL UR19, R38 ;  /* 0x00000000261372ca */ /* 0x000fe200004e0000 */
[----:B------:R3:W-:Y:S01]  /*af20*/  STL [R1+0xe0], R3 ;  /* 0x0000e00301007387 */ /* 0x0007e20000100800 */
[----:B------:R-:W-:-:S02]  /*af30*/  MOV.SPILL R42, UR15 ;  /* 0x0000000f002a7c02 */ /* 0x000fc40009000f00 */
[----:B------:R-:W-:Y:S02]  /*af40*/  MOV.SPILL R40, UR17 ;  /* 0x0000001100287c02 */ /* 0x000fe40009000f00 */
[----:B------:R-:W-:Y:S02]  /*af50*/  R2UR.FILL UR15, R42 ;  /* 0x000000002a0f72ca */ /* 0x000fe400004e0000 */
[----:B------:R-:W-:Y:S02]  /*af60*/  R2UR.FILL UR17, R40 ;  /* 0x00000000281172ca */ /* 0x000fe400004e0000 */
[----:B------:R-:W-:Y:S02]  /*af70*/  MOV.SPILL R27, UR4 ;  /* 0x00000004001b7c02 */ /* 0x000fe40009000f00 */
[----:B------:R-:W-:Y:S02]  /*af80*/  MOV.SPILL R20, UR43 ;  /* 0x0000002b00147c02 */ /* 0x000fe40009000f00 */
[----:B------:R-:W-:-:S02]  /*af90*/  SEL R85, RZ, 0x4000, P4 ;  /* 0x00004000ff557807 */ /* 0x000fc40002000000 */
[----:B------:R-:W-:Y:S02]  /*afa0*/  R2UR.FILL UR43, R20 ;  /* 0x00000000142b72ca */ /* 0x000fe400004e0000 */
[----:B0-----:R-:W-:Y:S02]  /*afb0*/  MOV.SPILL R2, UR62 ;  /* 0x0000003e00027c02 */ /* 0x001fe40009000f00 */
[----:B------:R-:W-:Y:S02]  /*afc0*/  MOV.SPILL R16, UR77 ;  /* 0x0000004d00107c02 */ /* 0x000fe40009000f00 */
[----:B--2---:R-:W-:Y:S01]  /*afd0*/  MOV.SPILL R0, UR59 ;  /* 0x0000003b00007c02 */ /* 0x004fe20009000f00 */
[----:B------:R0:W-:Y:S01]  /*afe0*/  STL [R1+0xdc], R2 ;  /* 0x0000dc0201007387 */ /* 0x0001e20000100800 */
[----:B------:R-:W2:Y:S01]  /*aff0*/  LDC.U8 R86, c[0x0][0x38b] ;  /* 0x0000e2c0ff567b82 */ /* 0x000ea20000000000 */
[----:B------:R-:W-:Y:S02]  /*b000*/  MOV.SPILL R19, UR45 ;  /* 0x0000002d00137c02 */ /* 0x000fe40009000f00 */
[----:B---3--:R-:W-:Y:S01]  /*b010*/  MOV.SPILL R3, UR58 ;  /* 0x0000003a00037c02 */ /* 0x008fe20009000f00 */
[----:B------:R3:W-:Y:S01]  /*b020*/  STL [R1+0xe8], R0 ;  /* 0x0000e80001007387 */ /* 0x0007e20000100800 */
[----:B------:R-:W-:-:S02]  /*b030*/  R2UR.FILL UR77, R16 ;  /* 0x00000000104d72ca */ /* 0x000fc400004e0000 */
[----:B------:R-:W-:Y:S01]  /*b040*/  R2UR.FILL UR45, R19 ;  /* 0x00000000132d72ca */ /* 0x000fe200004e0000 */
[----:B------:R4:W-:Y:S01]  /*b050*/  STL [R1+0xe4], R3 ;  /* 0x0000e40301007387 */ /* 0x0009e20000100800 */
[----:B------:R-:W-:Y:S02]  /*b060*/  MOV.SPILL R32, UR25 ;  /* 0x0000001900207c02 */ /* 0x000fe40009000f00 */
[----:B------:R-:W-:Y:S02]  /*b070*/  MOV.SPILL R28, UR29 ;  /* 0x0000001d001c7c02 */ /* 0x000fe40009000f00 */
[----:B------:R-:W-:Y:S02]  /*b080*/  SEL R84, RZ, 0x4000, P2 ;  /* 0x00004000ff547807 */ /* 0x000fe40001000000 */
[----:B------:R-:W-:Y:S02]  /*b090*/  MOV.SPILL R18, UR47 ;  /* 0x0000002f00127c02 */ /* 0x000fe40009000f00 */
[----:B------:R-:W-:-:S02]  /*b0a0*/  MOV.SPILL R17, UR49 ;  /* 0x0000003100117c02 */ /* 0x000fc40009000f00 */
[----:B------:R-:W-:Y:S02]  /*b0b0*/  MOV.SPILL R30, UR27 ;  /* 0x0000001b001e7c02 */ /* 0x000fe40009000f00 */
[----:B------:R-:W-:Y:S02]  /*b0c0*/  MOV.SPILL R26, UR31 ;  /* 0x0000001f001a7c02 */ /* 0x000fe40009000f00 */
[----:B------:R-:W-:Y:S02]  /*b0d0*/  MOV.SPILL R12, UR73 ;  /* 0x00000049000c7c02 */ /* 0x000fe40009000f00 */
[----:B0-----:R-:W-:Y:S02]  /*b0e0*/  MOV.SPILL R2, UR57 ;  /* 0x0000003900027c02 */ /* 0x001fe40009000f00 */
[----:B-1----:R-:W-:Y:S02]  /*b0f0*/  MOV.SPILL R11, UR61 ;  /* 0x0000003d000b7c02 */ /* 0x002fe40009000f00 */
[----:B---3--:R-:W-:Y:S01]  /*b100*/  MOV.SPILL R0, UR56 ;  /* 0x0000003800007c02 */ /* 0x008fe20009000f00 */
[----:B------:R0:W-:Y:S01]  /*b110*/  STL [R1+0xf0], R2 ;  /* 0x0000f00201007387 */ /* 0x0001e20000100800 */
[----:B------:R-:W-:-:S02]  /*b120*/  MOV.SPILL R23, UR37 ;  /* 0x0000002500177c02 */ /* 0x000fc40009000f00 */
[----:B----4-:R-:W-:Y:S01]  /*b130*/  MOV.SPILL R3, UR54 ;  /* 0x0000003600037c02 */ /* 0x010fe20009000f00 */
[----:B------:R1:W-:Y:S01]  /*b140*/  STL [R1+0xec], R0 ;  /* 0x0000ec0001007387 */ /* 0x0003e20000100800 */
[----:B--2---:R-:W-:Y:S01]  /*b150*/  LOP3.LUT R86, R86, 0x1, RZ, 0xc0, !PT ;  /* 0x0000000156567812 */ /* 0x004fe200078ec0ff */
[C---:B------:R-:W-:Y:S01]  /*b160*/  VIADD R16, R13.reuse, 0x204 ;  /* 0x000002040d107836 */ /* 0x040fe20000000000 */
[----:B------:R-:W-:Y:S01]  /*b170*/  MOV.SPILL R22, UR39 ;  /* 0x0000002700167c02 */ /* 0x000fe20009000f00 */
[----:B------:R2:W-:Y:S01]  /*b180*/  STL [R1+0xf4], R3 ;  /* 0x0000f40301007387 */ /* 0x0005e20000100800 */
[----:B------:R-:W-:Y:S01]  /*b190*/  VIADD R19, R13, 0x302 ;  /* 0x000003020d137836 */ /* 0x000fe20000000000 */
[----:B------:R-:W-:Y:S01]  /*b1a0*/  MOV.SPILL R21, UR41 ;  /* 0x0000002900157c02 */ /* 0x000fe20009000f00 */
[----:B------:R-:W-:Y:S01]  /*b1b0*/  IMAD.MOV.U32 R5, RZ, RZ, 0x10102010 ;  /* 0x10102010ff057424 */ /* 0x000fe200078e00ff */
[----:B------:R-:W-:Y:S01]  /*b1c0*/  MOV.SPILL R15, UR75 ;  /* 0x0000004b000f7c02 */ /* 0x000fe20009000f00 */
[----:B------:R-:W-:Y:S01]  /*b1d0*/  IMAD.MOV.U32 R6, RZ, RZ, 0x10412010 ;  /* 0x10412010ff067424 */ /* 0x000fe200078e00ff */
[----:B------:R-:W-:-:S02]  /*b1e0*/  ISETP.NE.U32.AND P2, PT, R65, 0x1, PT ;  /* 0x000000014100780c */ /* 0x000fc40003f45070 */
[----:B------:R-:W-:Y:S02]  /*b1f0*/  R2UR.FILL UR25, R32 ;  /* 0x00000000201972ca */ /* 0x000fe400004e0000 */
[----:B------:R-:W-:Y:S02]  /*b200*/  R2UR.FILL UR29, R28 ;  /* 0x000000001c1d72ca */ /* 0x000fe400004e0000 */
[----:B------:R-:W-:Y:S02]  /*b210*/  R2UR.FILL UR47, R18 ;  /* 0x00000000122f72ca */ /* 0x000fe400004e0000 */
[----:B------:R-:W-:Y:S02]  /*b220*/  R2UR.FILL UR49, R17 ;  /* 0x00000000113172ca */ /* 0x000fe400004e0000 */
[----:B------:R-:W-:Y:S02]  /*b230*/  R2UR.FILL UR27, R30 ;  /* 0x000000001e1b72ca */ /* 0x000fe400004e0000 */
[----:B0-----:R-:W-:-:S02]  /*b240*/  MOV.SPILL R2, UR52 ;  /* 0x0000003400027c02 */ /* 0x001fc40009000f00 */
[----:B------:R-:W-:Y:S02]  /*b250*/  R2UR.FILL UR31, R26 ;  /* 0x000000001a1f72ca */ /* 0x000fe400004e0000 */
[----:B-1----:R-:W-:Y:S01]  /*b260*/  MOV.SPILL R0, UR51 ;  /* 0x0000003300007c02 */ /* 0x002fe20009000f00 */
[----:B------:R0:W-:Y:S01]  /*b270*/  STL [R1+0xf8], R2 ;  /* 0x0000f80201007387 */ /* 0x0001e20000100800 */
[----:B------:R-:W-:Y:S02]  /*b280*/  ISETP.NE.U32.AND P4, PT, R86, 0x1, PT ;  /* 0x000000015600780c */ /* 0x000fe40003f85070 */
[----:B--2---:R-:W-:Y:S01]  /*b290*/  MOV.SPILL R3, UR50 ;  /* 0x0000003200037c02 */ /* 0x004fe20009000f00 */
[----:B------:R1:W-:Y:S01]  /*b2a0*/  STL [R1+0x100], R0 ;  /* 0x0001000001007387 */ /* 0x0003e20000100800 */
[----:B------:R-:W-:Y:S01]  /*b2b0*/  R2UR UR4, R16 ;  /* 0x00000000100472ca */ /* 0x000fe200000e0000 */
[C---:B------:R-:W-:Y:S01]  /*b2c0*/  VIADD R17, R13.reuse, 0x206 ;  /* 0x000002060d117836 */ /* 0x040fe20000000000 */
[----:B------:R-:W-:Y:S01]  /*b2d0*/  MOV.SPILL R112, UR77 ;  /* 0x0000004d00707c02 */ /* 0x000fe20009000f00 */
[----:B------:R2:W-:Y:S01]  /*b2e0*/  STL [R1+0xfc], R3 ;  /* 0x0000fc0301007387 */ /* 0x0005e20000100800 */
[----:B------:R-:W-:Y:S01]  /*b2f0*/  VIADD R18, R13, 0x300 ;  /* 0x000003000d127836 */ /* 0x000fe20000000000 */
[----:B------:R-:W-:Y:S01]  /*b300*/  MOV.SPILL R99, UR57 ;  /* 0x0000003900637c02 */ /* 0x000fe20009000f00 */
[----:B------:R-:W-:Y:S01]  /*b310*/  IMAD.U32 R30, RZ, RZ, UR48 ;  /* 0x00000030ff1e7e24 */ /* 0x000fe2000f8e00ff */
[----:B------:R-:W-:-:S02]  /*b320*/  R2UR.FILL UR37, R23 ;  /* 0x00000000172572ca */ /* 0x000fc400004e0000 */
[----:B------:R-:W-:Y:S02]  /*b330*/  R2UR.FILL UR39, R22 ;  /* 0x00000000162772ca */ /* 0x000fe400004e0000 */
[----:B------:R-:W-:Y:S02]  /*b340*/  R2UR.FILL UR41, R21 ;  /* 0x00000000152972ca */ /* 0x000fe400004e0000 */
[----:B------:R-:W-:Y:S02]  /*b350*/  MOV.SPILL R25, UR33 ;  /* 0x0000002100197c02 */ /* 0x000fe40009000f00 */
[----:B------:R-:W-:Y:S02]  /*b360*/  MOV.SPILL R82, UR21 ;  /* 0x0000001500527c02 */ /* 0x000fe40009000f00 */
[----:B------:R-:W-:Y:S02]  /*b370*/  MOV.SPILL R24, UR35 ;  /* 0x0000002300187c02 */ /* 0x000fe40009000f00 */
[----:B------:R-:W-:-:S02]  /*b380*/  ISETP.NE.AND P1, PT, R63, RZ, PT ;  /* 0x000000ff3f00720c */ /* 0x000fc40003f25270 */
[----:B0-----:R-:W-:Y:S02]  /*b390*/  MOV.SPILL R2, UR7 ;  /* 0x0000000700027c02 */ /* 0x001fe40009000f00 */
[----:B-1----:R-:W-:-:S03]  /*b3a0*/  MOV.SPILL R0, UR6 ;  /* 0x0000000600007c02 */ /* 0x002fc60009000f00 */
[----:B------:R0:W-:Y:S01]  /*b3b0*/  STL [R1+0x108], R2 ;  /* 0x0001080201007387 */ /* 0x0001e20000100800 */
[----:B--2---:R-:W-:Y:S01]  /*b3c0*/  VIADD R3, R39, 0x4 ;  /* 0x0000000427037836 */ /* 0x004fe20000000000 */
[----:B------:R-:W1:Y:S02]  /*b3d0*/  LDC.U8 R86, c[0x0][0x38a] ;  /* 0x0000e280ff567b82 */ /* 0x000e640000000000 */
[----:B------:R-:W-:Y:S01]  /*b3e0*/  STL [R1+0x11c], R36 ;  /* 0x00011c2401007387 */ /* 0x000fe20000100800 */
[----:B------:R-:W-:Y:S02]  /*b3f0*/  MOV.SPILL R115, UR4 ;  /* 0x0000000400737c02 */ /* 0x000fe40009000f00 */
[----:B------:R-:W-:Y:S01]  /*b400*/  R2UR UR8, R3 ;  /* 0x00000000030872ca */ /* 0x000fe200000e0000 */
[----:B------:R2:W-:Y:S01]  /*b410*/  STL [R1+0x104], R0 ;  /* 0x0001040001007387 */ /* 0x0005e20000100800 */
[----:B------:R-:W-:Y:S01]  /*b420*/  VIADD R3, R9, 0x4 ;  /* 0x0000000409037836 */ /* 0x000fe20000000000 */
[----:B------:R-:W-:-:S02]  /*b430*/  R2UR UR48, R17 ;  /* 0x00000000113072ca */ /* 0x000fc400000e0000 */
[----:B------:R3:W-:Y:S01]  /*b440*/  STL [R1+0x120], R27 ;  /* 0x0001201b01007387 */ /* 0x0007e20000100800 */
[----:B------:R-:W-:Y:S01]  /*b450*/  UMOV UR77, UR29 ;  /* 0x0000001d004d7c82 */ /* 0x000fe20008000000 */
[----:B------:R-:W-:Y:S01]  /*b460*/  R2UR UR12, R3 ;  /* 0x00000000030c72ca */ /* 0x000fe200000e0000 */
[----:B------:R-:W-:Y:S01]  /*b470*/  VIADD R3, R9, 0x400 ;  /* 0x0000040009037836 */ /* 0x000fe20000000000 */
[----:B------:R-:W-:Y:S02]  /*b480*/  MOV.SPILL R114, UR49 ;  /* 0x0000003100727c02 */ /* 0x000fe40009000f00 */
[----:B------:R-:W-:Y:S02]  /*b490*/  MOV.SPILL R96, UR65 ;  /* 0x0000004100607c02 */ /* 0x000fe40009000f00 */
[----:B------:R-:W-:Y:S01]  /*b4a0*/  IMAD.U32 R78, RZ, RZ, UR8 ;  /* 0x00000008ff4e7e24 */ /* 0x000fe2000f8e00ff */
[----:B------:R-:W-:Y:S01]  /*b4b0*/  R2UR UR16, R3 ;  /* 0x00000000031072ca */ /* 0x000fe200000e0000 */
[----:B------:R-:W-:Y:S01]  /*b4c0*/  VIADD R3, R9, 0x800 ;  /* 0x0000080009037836 */ /* 0x000fe20000000000 */
[----:B------:R-:W-:Y:S01]  /*b4d0*/  R2UR.FILL UR33, R25 ;  /* 0x00000000192172ca */ /* 0x000fe200004e0000 */
[----:B0-----:R-:W-:Y:S01]  /*b4e0*/  VIADD R2, R39, 0x6 ;  /* 0x0000000627027836 */ /* 0x001fe20000000000 */
[----:B------:R-:W-:-:S02]  /*b4f0*/  MOV.SPILL R122, UR53 ;  /* 0x00000035007a7c02 */ /* 0x000fc40009000f00 */
[----:B------:R-:W-:Y:S01]  /*b500*/  IMAD.U32 R66, RZ, RZ, UR12 ;  /* 0x0000000cff427e24 */ /* 0x000fe2000f8e00ff */
[----:B------:R-:W-:Y:S01]  /*b510*/  R2UR UR26, R3 ;  /* 0x00000000031a72ca */ /* 0x000fe200000e0000 */
[----:B------:R-:W-:Y:S01]  /*b520*/  VIADD R3, R9, 0xc00 ;  /* 0x00000c0009037836 */ /* 0x000fe20000000000 */
[----:B------:R-:W-:Y:S01]  /*b530*/  R2UR UR8, R2 ;  /* 0x00000000020872ca */ /* 0x000fe200000e0000 */
[C---:B------:R-:W-:Y:S01]  /*b540*/  VIADD R2, R41.reuse, 0x100 ;  /* 0x0000010029027836 */ /* 0x040fe20000000000 */
[----:B------:R-:W-:Y:S01]  /*b550*/  R2UR UR12, R4 ;  /* 0x00000000040c72ca */ /* 0x000fe200000e0000 */
[----:B--2---:R-:W-:Y:S01]  /*b560*/  VIADD R0, R41, 0x80 ;  /* 0x0000008029007836 */ /* 0x004fe20000000000 */
[----:B------:R-:W-:Y:S01]  /*b570*/  R2UR UR34, R3 ;  /* 0x00000000032272ca */ /* 0x000fe200000e0000 */
[----:B------:R-:W-:Y:S01]  /*b580*/  VIADD R3, R14, 0x2 ;  /* 0x000000020e037836 */ /* 0x000fe20000000000 */
[----:B------:R-:W-:Y:S01]  /*b590*/  MOV.SPILL R120, UR51 ;  /* 0x0000003300787c02 */ /* 0x000fe20009000f00 */
[----:B------:R-:W-:-:S02]  /*b5a0*/  IMAD.U32 R62, RZ, RZ, UR16 ;  /* 0x00000010ff3e7e24 */ /* 0x000fc4000f8e00ff */
[----:B------:R-:W-:Y:S01]  /*b5b0*/  IMAD.MOV.U32 R26, RZ, RZ, R95 ;  /* 0x000000ffff1a7224 */ /* 0x000fe200078e005f */
[----:B------:R-:W-:Y:S01]  /*b5c0*/  R2UR UR42, R3 ;  /* 0x00000000032a72ca */ /* 0x000fe200000e0000 */
[----:B------:R-:W-:Y:S01]  /*b5d0*/  VIADD R3, R14, 0x102 ;  /* 0x000001020e037836 */ /* 0x000fe20000000000 */
[----:B------:R-:W-:Y:S01]  /*b5e0*/  UMOV UR57, UR43 ;  /* 0x0000002b00397c82 */ /* 0x000fe20008000000 */
[----:B------:R-:W-:Y:S01]  /*b5f0*/  IMAD.U32 R76, RZ, RZ, UR8 ;  /* 0x00000008ff4c7e24 */ /* 0x000fe2000f8e00ff */
[----:B------:R-:W-:Y:S01]  /*b600*/  R2UR UR8, R0 ;  /* 0x00000000000872ca */ /* 0x000fe200000e0000 */
[----:B------:R-:W-:Y:S01]  /*b610*/  VIADD R0, R41, 0x180 ;  /* 0x0000018029007836 */ /* 0x000fe20000000000 */
[----:B------:R-:W-:Y:S01]  /*b620*/  R2UR UR76, R3 ;  /* 0x00000000034c72ca */ /* 0x000fe200000e0000 */
[----:B------:R-:W-:Y:S01]  /*b630*/  IMAD.U32 R54, RZ, RZ, UR26 ;  /* 0x0000001aff367e24 */ /* 0x000fe2000f8e00ff */
[----:B------:R0:W-:Y:S01]  /*b640*/  STL.64 [R1+0x130], R76 ;  /* 0x0001304c01007387 */ /* 0x0001e20000100a00 */
[----:B------:R-:W-:Y:S01]  /*b650*/  VIADD R3, R14, 0x202 ;  /* 0x000002020e037836 */ /* 0x000fe20000000000 */
[----:B------:R-:W-:Y:S01]  /*b660*/  R2UR.FILL UR35, R24 ;  /* 0x00000000182372ca */ /* 0x000fe200004e0000 */
[----:B------:R-:W-:-:S02]  /*b670*/  IMAD.U32 R46, RZ, RZ, UR34 ;  /* 0x00000022ff2e7e24 */ /* 0x000fc4000f8e00ff */
[----:B------:R-:W-:Y:S01]  /*b680*/  VIADD R4, R10, 0x2 ;  /* 0x000000020a047836 */ /* 0x000fe20000000000 */
[----:B------:R-:W-:Y:S01]  /*b690*/  R2UR UR14, R3 ;  /* 0x00000000030e72ca */ /* 0x000fe200000e0000 */
[----:B------:R-:W-:Y:S02]  /*b6a0*/  VIADD R3, R14, 0x300 ;  /* 0x000003000e037836 */ /* 0x000fe40000000000 */
[----:B------:R-:W-:Y:S01]  /*b6b0*/  IMAD.U32 R74, RZ, RZ, UR8 ;  /* 0x00000008ff4a7e24 */ /* 0x000fe2000f8e00ff */
[----:B------:R-:W-:Y:S01]  /*b6c0*/  R2UR UR8, R2 ;  /* 0x00000000020872ca */ /* 0x000fe200000e0000 */
[C---:B------:R-:W-:Y:S02]  /*b6d0*/  VIADD R2, R9.reuse, 0x402 ;  /* 0x0000040209027836 */ /* 0x040fe40000000000 */
[----:B------:R-:W-:Y:S01]  /*b6e0*/  IMAD.U32 R38, RZ, RZ, UR42 ;  /* 0x0000002aff267e24 */ /* 0x000fe2000f8e00ff */
[----:B-1----:R-:W-:Y:S01]  /*b6f0*/  LOP3.LUT R86, R86, 0x1, RZ, 0xc0, !PT ;  /* 0x0000000156567812 */ /* 0x002fe200078ec0ff */
[----:B------:R-:W-:Y:S01]  /*b700*/  IMAD.U32 R28, RZ, RZ, UR76 ;  /* 0x0000004cff1c7e24 */ /* 0x000fe2000f8e00ff */
[----:B------:R-:W-:Y:S01]  /*b710*/  R2UR UR18, R2 ;  /* 0x00000000021272ca */ /* 0x000fe200000e0000 */
[----:B------:R-:W-:-:S05]  /*b720*/  VIADD R2, R9, 0x802 ;  /* 0x0000080209027836 */ /* 0x000fca0000000000 */
[----:B------:R-:W-:Y:S01]  /*b730*/  R2UR UR28, R2 ;  /* 0x00000000021c72ca */ /* 0x000fe200000e0000 */
[----:B------:R-:W-:Y:S01]  /*b740*/  IMAD.U32 R72, RZ, RZ, UR8 ;  /* 0x00000008ff487e24 */ /* 0x000fe2000f8e00ff */
[----:B------:R-:W-:Y:S01]  /*b750*/  R2UR UR8, R0 ;  /* 0x00000000000872ca */ /* 0x000fe200000e0000 */
[C---:B------:R-:W-:Y:S02]  /*b760*/  VIADD R0, R9.reuse, 0x404 ;  /* 0x0000040409007836 */ /* 0x040fe40000000000 */
[C---:B------:R-:W-:Y:S02]  /*b770*/  VIADD R2, R9.reuse, 0xc02 ;  /* 0x00000c0209027836 */ /* 0x040fe40000000000 */
[----:B------:R-:W-:Y:S01]  /*b780*/  IMAD.U32 R60, RZ, RZ, UR18 ;  /* 0x00000012ff3c7e24 */ /* 0x000fe2000f8e00ff */
[----:B------:R-:W-:Y:S01]  /*b790*/  R2UR UR22, R0 ;  /* 0x00000000001672ca */ /* 0x000fe200000e0000 */
[C---:B------:R-:W-:Y:S01]  /*b7a0*/  VIADD R0, R9.reuse, 0x804 ;  /* 0x0000080409007836 */ /* 0x040fe20000000000 */
[----:B------:R-:W-:Y:S01]  /*b7b0*/  R2UR UR36, R2 ;  /* 0x00000000022472ca */ /* 0x000fe200000e0000 */
[----:B------:R-:W-:Y:S01]  /*b7c0*/  VIADD R2, R14, 0x4 ;  /* 0x000000040e027836 */ /* 0x000fe20000000000 */
[----:B------:R-:W-:Y:S01]  /*b7d0*/  ISETP.NE.U32.AND P0, PT, R86, 0x1, PT ;  /* 0x000000015600780c */ /* 0x000fe20003f05070 */
[----:B------:R-:W-:Y:S01]  /*b7e0*/  IMAD.U32 R52, RZ, RZ, UR28 ;  /* 0x0000001cff347e24 */ /* 0x000fe2000f8e00ff */
[----:B------:R-:W-:Y:S01]  /*b7f0*/  R2UR UR30, R0 ;  /* 0x00000000001e72ca */ /* 0x000fe200000e0000 */
[----:B------:R-:W-:Y:S01]  /*b800*/  VIADD R0, R9, 0xc04 ;  /* 0x00000c0409007836 */ /* 0x000fe20000000000 */
[----:B------:R-:W-:Y:S01]  /*b810*/  R2UR UR44, R2 ;  /* 0x00000000022c72ca */ /* 0x000fe200000e0000 */
[----:B------:R-:W-:-:S02]  /*b820*/  VIADD R2, R14, 0x104 ;  /* 0x000001040e027836 */ /* 0x000fc40000000000 */
[----:B------:R-:W-:Y:S01]  /*b830*/  IMAD.U32 R70, RZ, RZ, UR8 ;  /* 0x00000008ff467e24 */ /* 0x000fe2000f8e00ff */
[----:B------:R-:W-:Y:S01]  /*b840*/  R2UR UR38, R0 ;  /* 0x00000000002672ca */ /* 0x000fe200000e0000 */
[----:B------:R-:W-:Y:S01]  /*b850*/  VIADD R0, R14, 0x6 ;  /* 0x000000060e007836 */ /* 0x000fe20000000000 */
[----:B------:R-:W-:Y:S01]  /*b860*/  R2UR UR8, R2 ;  /* 0x00000000020872ca */ /* 0x000fe200000e0000 */
[----:B------:R-:W-:Y:S02]  /*b870*/  VIADD R2, R14, 0x204 ;  /* 0x000002040e027836 */ /* 0x000fe40000000000 */
[----:B------:R-:W-:Y:S01]  /*b880*/  VIADD R9, R9, 0xc06 ;  /* 0x00000c0609097836 */ /* 0x000fe20000000000 */
[----:B------:R-:W-:Y:S01]  /*b890*/  R2UR UR46, R0 ;  /* 0x00000000002e72ca */ /* 0x000fe200000e0000 */
[----:B------:R-:W-:Y:S01]  /*b8a0*/  VIADD R0, R14, 0x106 ;  /* 0x000001060e007836 */ /* 0x000fe20000000000 */
[----:B------:R-:W-:Y:S01]  /*b8b0*/  R2UR UR16, R2 ;  /* 0x00000000021072ca */ /* 0x000fe200000e0000 */
[----:B------:R-:W-:Y:S01]  /*b8c0*/  VIADD R2, R14, 0x302 ;  /* 0x000003020e027836 */ /* 0x000fe20000000000 */
[----:B------:R-:W-:Y:S01]  /*b8d0*/  R2UR UR40, R9 ;  /* 0x00000000092872ca */ /* 0x000fe200000e0000 */
        /* <DEDUP_REMOVED lines=9> */
[----:B------:R-:W-:Y:S01]  /*b970*/  IMAD.U32 R34, RZ, RZ, UR44 ;  /* 0x0000002cff227e24 */ /* 0x000fe2000f8e00ff */
[----:B------:R-:W-:Y:S01]  /*b980*/  R2UR UR34, R2 ;  /* 0x00000000022272ca */ /* 0x000fe200000e0000 */
[----:B------:R-:W-:Y:S01]  /*b990*/  VIADD R3, R10, 0x4 ;  /* 0x000000040a037836 */ /* 0x000fe20000000000 */
[----:B------:R-:W-:Y:S01]  /*b9a0*/  R2UR UR26, R0 ;  /* 0x00000000001a72ca */ /* 0x000fe200000e0000 */
[C---:B------:R-:W-:Y:S02]  /*b9b0*/  VIADD R0, R10.reuse, 0x400 ;  /* 0x000004000a007836 */ /* 0x040fe40000000000 */
[----:B------:R-:W-:Y:S01]  /*b9c0*/  VIADD R2, R10, 0x406 ;  /* 0x000004060a027836 */ /* 0x000fe20000000000 */
[----:B------:R-:W-:Y:S01]  /*b9d0*/  R2UR UR32, R3 ;  /* 0x00000000032072ca */ /* 0x000fe200000e0000 */
[----:B------:R-:W-:Y:S01]  /*b9e0*/  IMAD.U32 R50, RZ, RZ, UR30 ;  /* 0x0000001eff327e24 */ /* 0x000fe2000f8e00ff */
[----:B------:R-:W-:Y:S01]  /*b9f0*/  R2UR UR36, R0 ;  /* 0x00000000002472ca */ /* 0x000fe200000e0000 */
[----:B------:R-:W-:Y:S01]  /*ba00*/  VIADD R0, R10, 0x800 ;  /* 0x000008000a007836 */ /* 0x000fe20000000000 */
[----:B------:R-:W-:Y:S01]  /*ba10*/  R2UR UR30, R4 ;  /* 0x00000000041e72ca */ /* 0x000fe200000e0000 */
[----:B------:R-:W-:Y:S01]  /*ba20*/  VIADD R4, R10, 0x402 ;  /* 0x000004020a047836 */ /* 0x000fe20000000000 */
[----:B------:R-:W-:Y:S01]  /*ba30*/  R2UR UR42, R2 ;  /* 0x00000000022a72ca */ /* 0x000fe200000e0000 */
[----:B------:R-:W-:Y:S01]  /*ba40*/  VIADD R3, R10, 0x404 ;  /* 0x000004040a037836 */ /* 0x000fe20000000000 */
[----:B------:R-:W-:Y:S01]  /*ba50*/  R2UR UR44, R0 ;  /* 0x00000000002c72ca */ /* 0x000fe200000e0000 */
[----:B------:R-:W-:-:S02]  /*ba60*/  VIADD R0, R10, 0xc00 ;  /* 0x00000c000a007836 */ /* 0x000fc40000000000 */
[----:B------:R-:W-:Y:S02]  /*ba70*/  VIADD R2, R10, 0x806 ;  /* 0x000008060a027836 */ /* 0x000fe40000000000 */
        /* <DEDUP_REMOVED lines=10> */
[C---:B------:R-:W-:Y:S01]  /*bb20*/  VIADD R2, R10.reuse, 0xc02 ;  /* 0x00000c020a027836 */ /* 0x040fe20000000000 */
[----:B------:R-:W-:Y:S01]  /*bb30*/  MOV.SPILL R0, UR71 ;  /* 0x0000004700007c02 */ /* 0x000fe20009000f00 */
        /* <DEDUP_REMOVED lines=8> */
[----:B------:R-:W-:-:S02]  /*bbc0*/  UMOV UR4, UR32 ;  /* 0x0000002000047c82 */ /* 0x000fc40008000000 */
[----:B------:R-:W-:Y:S02]  /*bbd0*/  MOV.SPILL R36, UR70 ;  /* 0x0000004600247c02 */ /* 0x000fe40009000f00 */
[----:B------:R-:W-:Y:S01]  /*bbe0*/  R2UR UR76, R18 ;  /* 0x00000000124c72ca */ /* 0x000fe200000e0000 */
[----:B------:R-:W-:Y:S01]  /*bbf0*/  VIADD R9, R13, 0x104 ;  /* 0x000001040d097836 */ /* 0x000fe20000000000 */
[----:B------:R-:W-:Y:S01]  /*bc00*/  SEL R2, R5, 0x10100010, !P3 ;  /* 0x1010001005027807 */ /* 0x000fe20005800000 */
[----:B------:R1:W-:Y:S01]  /*bc10*/  STL [R1+0x124], R36 ;  /* 0x0001242401007387 */ /* 0x0003e20000100800 */
[----:B------:R-:W-:Y:S01]  /*bc20*/  UMOV UR70, UR74 ;  /* 0x0000004a00467c82 */ /* 0x000fe20008000000 */
[----:B------:R-:W-:Y:S01]  /*bc30*/  R2UR UR46, R4 ;  /* 0x00000000042e72ca */ /* 0x000fe200000e0000 */
[----:B------:R-:W-:Y:S01]  /*bc40*/  UMOV UR49, UR31 ;  /* 0x0000001f00317c82 */ /* 0x000fe20008000000 */
[----:B------:R2:W-:Y:S01]  /*bc50*/  STL [R1+0xb4], R0 ;  /* 0x0000b40001007387 */ /* 0x0005e20000100800 */
[----:B---3--:R-:W-:Y:S01]  /*bc60*/  MOV.SPILL R27, UR68 ;  /* 0x00000044001b7c02 */ /* 0x008fe20009000f00 */
[----:B------:R-:W-:Y:S01]  /*bc70*/  UMOV UR71, UR75 ;  /* 0x0000004b00477c82 */ /* 0x000fe20008000000 */
[----:B------:R-:W-:-:S02]  /*bc80*/  R2UR UR74, R19 ;  /* 0x00000000134a72ca */ /* 0x000fc400000e0000 */
[----:B------:R-:W-:Y:S01]  /*bc90*/  SEL R3, RZ, 0x4000, P4 ;  /* 0x00004000ff037807 */ /* 0x000fe20002000000 */
[----:B------:R-:W-:Y:S01]  /*bca0*/  STL [R1+0x128], R27 ;  /* 0x0001281b01007387 */ /* 0x000fe20000100800 */
[----:B------:R-:W-:Y:S02]  /*bcb0*/  SEL R4, RZ, 0x4000, P2 ;  /* 0x00004000ff047807 */ /* 0x000fe40001000000 */
[----:B------:R-:W-:Y:S01]  /*bcc0*/  SEL R5, R5, 0x10100010, !P5 ;  /* 0x1010001005057807 */ /* 0x000fe20006800000 */
[----:B------:R-:W-:Y:S01]  /*bcd0*/  IMAD.IADD R2, R84, 0x1, R2 ;  /* 0x0000000154027824 */ /* 0x000fe200078e0202 */
[----:B------:R-:W-:Y:S01]  /*bce0*/  R2UR UR28, R14 ;  /* 0x000000000e1c72ca */ /* 0x000fe200000e0000 */
[----:B------:R-:W-:Y:S01]  /*bcf0*/  VIADD R10, R13, 0x102 ;  /* 0x000001020d0a7836 */ /* 0x000fe20000000000 */
[----:B------:R-:W-:Y:S02]  /*bd00*/  R2UR UR54, R9 ;  /* 0x00000000093672ca */ /* 0x000fe400000e0000 */
[----:B------:R-:W-:Y:S01]  /*bd10*/  MOV.SPILL R113, UR48 ;  /* 0x0000003000717c02 */ /* 0x000fe20009000f00 */
[----:B------:R-:W-:Y:S01]  /*bd20*/  UMOV UR65, UR21 ;  /* 0x0000001500417c82 */ /* 0x000fe20008000000 */
[----:B------:R-:W-:Y:S01]  /*bd30*/  MOV.SPILL R111, UR76 ;  /* 0x0000004c006f7c02 */ /* 0x000fe20009000f00 */
[----:B------:R-:W-:Y:S01]  /*bd40*/  IMAD.MOV.U32 R25, RZ, RZ, R95 ;  /* 0x000000ffff197224 */ /* 0x000fe200078e005f */
[----:B0-----:R-:W-:Y:S01]  /*bd50*/  MOV.SPILL R77, UR63 ;  /* 0x0000003f004d7c02 */ /* 0x001fe20009000f00 */
[----:B------:R-:W-:Y:S01]  /*bd60*/  UMOV UR68, UR72 ;  /* 0x0000004800447c82 */ /* 0x000fe20008000000 */
[----:B-1----:R-:W-:Y:S01]  /*bd70*/  MOV.SPILL R36, UR66 ;  /* 0x0000004200247c02 */ /* 0x002fe20009000f00 */
[----:B------:R-:W-:Y:S01]  /*bd80*/  UMOV UR53, UR39 ;  /* 0x0000002700357c82 */ /* 0x000fe20008000000 */
[----:B------:R-:W-:-:S02]  /*bd90*/  MOV.SPILL R76, UR59 ;  /* 0x0000003b004c7c02 */ /* 0x000fc40009000f00 */
[----:B--2---:R-:W-:Y:S01]  /*bda0*/  MOV.SPILL R0, UR69 ;  /* 0x0000004500007c02 */ /* 0x004fe20009000f00 */
[----:B------:R-:W-:Y:S01]  /*bdb0*/  UMOV UR69, UR73 ;  /* 0x0000004900457c82 */ /* 0x000fe20008000000 */
[----:B------:R-:W-:Y:S02]  /*bdc0*/  R2UR UR32, R2 ;  /* 0x00000000022072ca */ /* 0x000fe400000e0000 */
[----:B------:R-:W-:Y:S01]  /*bdd0*/  MOV.SPILL R109, UR74 ;  /* 0x0000004a006d7c02 */ /* 0x000fe20009000f00 */
[----:B------:R0:W-:Y:S01]  /*bde0*/  STL [R1+0xb0], R0 ;  /* 0x0000b00001007387 */ /* 0x0001e20000100800 */
[----:B------:R-:W-:Y:S01]  /*bdf0*/  R2UR.FILL UR73, R12 ;  /* 0x000000000c4972ca */ /* 0x000fe200004e0000 */
[----:B------:R-:W-:Y:S01]  /*be00*/  VIADD R14, R13, 0x200 ;  /* 0x000002000d0e7836 */ /* 0x000fe20000000000 */
[----:B------:R-:W-:Y:S01]  /*be10*/  R2UR UR56, R10 ;  /* 0x000000000a3872ca */ /* 0x000fe200000e0000 */
[----:B------:R-:W2:Y:S01]  /*be20*/  LDL R20, [R1+0xa8] ;  /* 0x0000a80001147983 */ /* 0x000ea20000100800 */
[----:B------:R-:W-:Y:S01]  /*be30*/  IMAD.MOV.U32 R9, RZ, RZ, R99 ;  /* 0x000000ffff097224 */ /* 0x000fe200078e0063 */
[----:B------:R-:W-:Y:S01]  /*be40*/  UMOV UR48, UR30 ;  /* 0x0000001e00307c82 */ /* 0x000fe20008000000 */
[----:B------:R-:W-:Y:S01]  /*be50*/  UMOV UR76, UR28 ;  /* 0x0000001c004c7c82 */ /* 0x000fe20008000000 */
[----:B------:R-:W-:Y:S01]  /*be60*/  R2UR.FILL UR75, R15 ;  /* 0x000000000f4b72ca */ /* 0x000fe200004e0000 */
[----:B------:R-:W-:Y:S01]  /*be70*/  VIADD R84, R13, 0x304 ;  /* 0x000003040d547836 */ /* 0x000fe20000000000 */
[----:B------:R-:W-:Y:S01]  /*be80*/  R2UR.FILL UR21, R82 ;  /* 0x00000000521572ca */ /* 0x000fe200004e0000 */
[----:B------:R-:W-:Y:S01]  /*be90*/  UMOV UR66, UR60 ;  /* 0x0000003c00427c82 */ /* 0x000fe20008000000 */
[----:B------:R-:W-:Y:S01]  /*bea0*/  MOV.SPILL R123, UR54 ;  /* 0x00000036007b7c02 */ /* 0x000fe20009000f00 */
[----:B------:R-:W-:Y:S01]  /*beb0*/  UMOV UR63, UR47 ;  /* 0x0000002f003f7c82 */ /* 0x000fe20008000000 */
[----:B------:R-:W-:Y:S01]  /*bec0*/  UMOV UR59, UR45 ;  /* 0x0000002d003b7c82 */ /* 0x000fe20008000000 */
[----:B------:R-:W-:Y:S01]  /*bed0*/  UMOV UR51, UR37 ;  /* 0x0000002500337c82 */ /* 0x000fe20008000000 */
[----:B------:R-:W-:-:S02]  /*bee0*/  R2UR UR43, R2 ;  /* 0x00000000022b72ca */ /* 0x000fc400000e0000 */
[----:B------:R-:W-:Y:S02]  /*bef0*/  R2UR UR39, R2 ;  /* 0x00000000022772ca */ /* 0x000fe400000e0000 */
[----:B------:R-:W-:Y:S02]  /*bf00*/  MOV.SPILL R91, UR68 ;  /* 0x00000044005b7c02 */ /* 0x000fe40009000f00 */
[----:B------:R-:W-:Y:S02]  /*bf10*/  MOV.SPILL R97, UR70 ;  /* 0x0000004600617c02 */ /* 0x000fe40009000f00 */
[----:B------:R-:W-:Y:S02]  /*bf20*/  MOV.SPILL R92, UR69 ;  /* 0x00000045005c7c02 */ /* 0x000fe40009000f00 */
[----:B0-----:R-:W-:Y:S02]  /*bf30*/  MOV.SPILL R0, UR67 ;  /* 0x0000004300007c02 */ /* 0x001fe40009000f00 */
[----:B------:R-:W-:-:S03]  /*bf40*/  MOV.SPILL R98, UR71 ;  /* 0x0000004700627c02 */ /* 0x000fc60009000f00 */
[----:B------:R0:W-:Y:S04]  /*bf50*/  STL [R1+0xac], R0 ;  /* 0x0000ac0001007387 */ /* 0x0001e80000100800 */
[----:B------:R-:W3:Y:S01]  /*bf60*/  LDL R7, [R1+0xa4] ;  /* 0x0000a40001077983 */ /* 0x000ee20000100800 */
[----:B------:R-:W-:Y:S01]  /*bf70*/  UMOV UR74, UR26 ;  /* 0x0000001a004a7c82 */ /* 0x000fe20008000000 */
[----:B------:R-:W-:Y:S01]  /*bf80*/  UMOV UR67, UR61 ;  /* 0x0000003d00437c82 */ /* 0x000fe20008000000 */
[----:B------:R-:W-:Y:S01]  /*bf90*/  R2UR.FILL UR61, R11 ;  /* 0x000000000b3d72ca */ /* 0x000fe200004e0000 */
[C---:B------:R-:W-:Y:S02]  /*bfa0*/  VIADD R11, R13.reuse, 0x100 ;  /* 0x000001000d0b7836 */ /* 0x040fe40000000000 */
[----:B------:R-:W-:Y:S01]  /*bfb0*/  VIADD R12, R13, 0x106 ;  /* 0x000001060d0c7836 */ /* 0x000fe20000000000 */
[----:B0-----:R-:W-:-:S02]  /*bfc0*/  SEL R0, R6, 0x10410010, !P0 ;  /* 0x1041001006007807 */ /* 0x001fc40004000000 */
[----:B------:R-:W-:-:S03]  /*bfd0*/  SEL R6, R6, 0x10410010, !P6 ;  /* 0x1041001006067807 */ /* 0x000fc60007000000 */
[----:B------:R-:W-:Y:S02]  /*bfe0*/  IMAD.IADD R8, R3, 0x1, R0 ;  /* 0x0000000103087824 */ /* 0x000fe400078e0200 */
[----:B------:R-:W-:Y:S02]  /*bff0*/  IMAD.IADD R3, R4, 0x1, R6 ;  /* 0x0000000104037824 */ /* 0x000fe400078e0206 */
[----:B------:R-:W-:Y:S02]  /*c000*/  IMAD.IADD R0, R85, 0x1, R5 ;  /* 0x0000000155007824 */ /* 0x000fe400078e0205 */
[C---:B------:R-:W-:Y:S01]  /*c010*/  VIADD R4, R13.reuse, 0x4 ;  /* 0x000000040d047836 */ /* 0x040fe20000000000 */
[----:B------:R-:W-:Y:S02]  /*c020*/  R2UR UR29, R8 ;  /* 0x00000000081d72ca */ /* 0x000fe400000e0000 */
[----:B------:R-:W-:Y:S02]  /*c030*/  R2UR UR26, R0 ;  /* 0x00000000001a72ca */ /* 0x000fe400000e0000 */
[----:B------:R-:W-:Y:S01]  /*c040*/  R2UR UR64, R4 ;  /* 0x00000000044072ca */ /* 0x000fe200000e0000 */
[----:B------:R-:W-:Y:S01]  /*c050*/  VIADD R5, R13, 0x6 ;  /* 0x000000060d057836 */ /* 0x000fe20000000000 */
[----:B------:R-:W-:-:S02]  /*c060*/  R2UR UR58, R11 ;  /* 0x000000000b3a72ca */ /* 0x000fc400000e0000 */
[----:B------:R-:W-:Y:S02]  /*c070*/  R2UR UR52, R12 ;  /* 0x000000000c3472ca */ /* 0x000fe400000e0000 */
[----:B------:R-:W-:Y:S02]  /*c080*/  R2UR UR62, R5 ;  /* 0x00000000053e72ca */ /* 0x000fe400000e0000 */
[----:B------:R-:W-:Y:S02]  /*c090*/  R2UR UR50, R14 ;  /* 0x000000000e3272ca */ /* 0x000fe400000e0000 */
[----:B------:R-:W-:Y:S02]  /*c0a0*/  MOV.SPILL R17, UR32 ;  /* 0x0000002000117c02 */ /* 0x000fe40009000f00 */
[----:B------:R-:W-:Y:S01]  /*c0b0*/  R2UR UR32, R80 ;  /* 0x00000000502072ca */ /* 0x000fe200000e0000 */
[----:B------:R-:W-:Y:S01]  /*c0c0*/  IMAD.MOV.U32 R80, RZ, RZ, R9 ;  /* 0x000000ffff507224 */ /* 0x000fe200078e0009 */
[----:B------:R-:W-:-:S02]  /*c0d0*/  R2UR UR31, R8 ;  /* 0x00000000081f72ca */ /* 0x000fc400000e0000 */
[C---:B------:R-:W-:Y:S02]  /*c0e0*/  R2UR UR30, R8.reuse ;  /* 0x00000000081e72ca */ /* 0x040fe400000e0000 */
[----:B------:R-:W-:Y:S02]  /*c0f0*/  R2UR UR28, R8 ;  /* 0x00000000081c72ca */ /* 0x000fe400000e0000 */
[----:B------:R-:W-:Y:S01]  /*c100*/  MOV.SPILL R27, UR64 ;  /* 0x00000040001b7c02 */ /* 0x000fe20009000f00 */
[----:B------:R-:W-:Y:S01]  /*c110*/  UMOV UR64, UR20 ;  /* 0x0000001400407c82 */ /* 0x000fe20008000000 */
[----:B------:R-:W-:Y:S02]  /*c120*/  MOV.SPILL R8, UR29 ;  /* 0x0000001d00087c02 */ /* 0x000fe40009000f00 */
[----:B------:R-:W-:Y:S02]  /*c130*/  MOV.SPILL R9, UR26 ;  /* 0x0000001a00097c02 */ /* 0x000fe40009000f00 */
[----:B------:R-:W-:-:S02]  /*c140*/  R2UR UR26, R70 ;  /* 0x00000000461a72ca */ /* 0x000fc400000e0000 */
[----:B------:R-:W-:Y:S01]  /*c150*/  R2UR UR29, R69 ;  /* 0x00000000451d72ca */ /* 0x000fe200000e0000 */
[C---:B------:R-:W-:Y:S02]  /*c160*/  VIADD R15, R13.reuse, 0x202 ;  /* 0x000002020d0f7836 */ /* 0x040fe40000000000 */
[----:B------:R-:W-:Y:S01]  /*c170*/  VIADD R13, R13, 0x306 ;  /* 0x000003060d0d7836 */ /* 0x000fe20000000000 */
[----:B------:R-:W-:Y:S01]  /*c180*/  MOV.SPILL R95, UR62 ;  /* 0x0000003e005f7c02 */ /* 0x000fe20009000f00 */
[----:B------:R-:W-:Y:S01]  /*c190*/  UMOV UR62, UR46 ;  /* 0x0000002e003e7c82 */ /* 0x000fe20008000000 */
        /* <DEDUP_REMOVED lines=10> */
[----:B------:R-:W-:Y:S01]  /*c240*/  UMOV UR50, UR36 ;  /* 0x0000002400327c82 */ /* 0x000fe20008000000 */
[----:B------:R-:W-:-:S02]  /*c250*/  R2UR UR72, R84 ;  /* 0x00000000544872ca */ /* 0x000fc400000e0000 */
[----:B------:R-:W-:Y:S02]  /*c260*/  R2UR UR60, R13 ;  /* 0x000000000d3c72ca */ /* 0x000fe400000e0000 */
[C---:B------:R-:W-:Y:S02]  /*c270*/  R2UR UR47, R2.reuse ;  /* 0x00000000022f72ca */ /* 0x040fe400000e0000 */
[C---:B------:R-:W-:Y:S02]  /*c280*/  R2UR UR46, R2.reuse ;  /* 0x00000000022e72ca */ /* 0x040fe400000e0000 */
[C---:B------:R-:W-:Y:S02]  /*c290*/  R2UR UR45, R2.reuse ;  /* 0x00000000022d72ca */ /* 0x040fe400000e0000 */
[C---:B------:R-:W-:Y:S02]  /*c2a0*/  R2UR UR44, R2.reuse ;  /* 0x00000000022c72ca */ /* 0x040fe400000e0000 */
[----:B------:R-:W-:-:S02]  /*c2b0*/  R2UR UR42, R2 ;  /* 0x00000000022a72ca */ /* 0x000fc400000e0000 */
[C---:B------:R-:W-:Y:S02]  /*c2c0*/  R2UR UR41, R2.reuse ;  /* 0x00000000022972ca */ /* 0x040fe400000e0000 */
[C---:B------:R-:W-:Y:S02]  /*c2d0*/  R2UR UR40, R2.reuse ;  /* 0x00000000022872ca */ /* 0x040fe400000e0000 */
[C---:B------:R-:W-:Y:S02]  /*c2e0*/  R2UR UR38, R2.reuse ;  /* 0x00000000022672ca */ /* 0x040fe400000e0000 */
[C---:B------:R-:W-:Y:S02]  /*c2f0*/  R2UR UR37, R2.reuse ;  /* 0x00000000022572ca */ /* 0x040fe400000e0000 */
[----:B------:R-:W-:Y:S01]  /*c300*/  R2UR UR36, R2 ;  /* 0x00000000022472ca */ /* 0x000fe200000e0000 */
[----:B------:R-:W-:Y:S01]  /*c310*/  UMOV UR29, 0x40004040 ;  /* 0x40004040001d7882 */ /* 0x000fe20000000000 */
[----:B------:R-:W-:Y:S01]  /*c320*/  MOV.SPILL R4, UR62 ;  /* 0x0000003e00047c02 */ /* 0x000fe20009000f00 */
[----:B------:R-:W-:Y:S01]  /*c330*/  IMAD.MOV.U32 R12, RZ, RZ, R82 ;  /* 0x000000ffff0c7224 */ /* 0x000fe200078e0052 */
[----:B------:R-:W-:Y:S01]  /*c340*/  MOV.SPILL R6, UR64 ;  /* 0x0000004000067c02 */ /* 0x000fe20009000f00 */
[----:B------:R-:W-:Y:S01]  /*c350*/  IMAD.U32 R70, RZ, RZ, UR26 ;  /* 0x0000001aff467e24 */ /* 0x000fe2000f8e00ff */
[----:B------:R-:W-:Y:S01]  /*c360*/  R2UR UR26, R54 ;  /* 0x00000000361a72ca */ /* 0x000fe200000e0000 */
[----:B------:R-:W-:Y:S01]  /*c370*/  IMAD.U32 R69, RZ, RZ, UR29 ;  /* 0x0000001dff457e24 */ /* 0x000fe2000f8e00ff */
[----:B------:R-:W-:-:S02]  /*c380*/  R2UR UR29, R53 ;  /* 0x00000000351d72ca */ /* 0x000fc400000e0000 */
[----:B------:R-:W-:Y:S02]  /*c390*/  MOV.SPILL R87, UR66 ;  /* 0x0000004200577c02 */ /* 0x000fe40009000f00 */
[----:B------:R-:W-:Y:S02]  /*c3a0*/  MOV.SPILL R84, UR31 ;  /* 0x0000001f00547c02 */ /* 0x000fe40009000f00 */
[----:B------:R-:W-:Y:S01]  /*c3b0*/  MOV.SPILL R19, UR30 ;  /* 0x0000001e00137c02 */ /* 0x000fe20009000f00 */
[----:B------:R-:W-:Y:S01]  /*c3c0*/  IMAD.MOV.U32 R14, RZ, RZ, R96 ;  /* 0x000000ffff0e7224 */ /* 0x000fe200078e0060 */
[----:B------:R-:W-:Y:S01]  /*c3d0*/  R2UR UR6, R15 ;  /* 0x000000000f0672ca */ /* 0x000fe200000e0000 */
[----:B------:R-:W-:Y:S01]  /*c3e0*/  IMAD.MOV.U32 R15, RZ, RZ, R95 ;  /* 0x000000ffff0f7224 */ /* 0x000fe200078e005f */
[----:B------:R-:W-:Y:S01]  /*c3f0*/  R2UR UR31, R83 ;  /* 0x00000000531f72ca */ /* 0x000fe200000e0000 */
[----:B------:R-:W-:Y:S01]  /*c400*/  IMAD.MOV.U32 R83, RZ, RZ, R11 ;  /* 0x000000ffff537224 */ /* 0x000fe200078e000b */
        /* <DEDUP_REMOVED lines=27> */
[----:B------:R-:W-:Y:S01]  /*c5c0*/  UMOV UR63, 0x40004040 ;  /* 0x40004040003f7882 */ /* 0x000fe20000000000 */
[----:B------:R-:W-:-:S02]  /*c5d0*/  R2UR UR27, R0 ;  /* 0x00000000001b72ca */ /* 0x000fc400000e0000 */
[C---:B------:R-:W-:Y:S02]  /*c5e0*/  R2UR UR25, R0.reuse ;  /* 0x00000000001972ca */ /* 0x040fe400000e0000 */
        /* <DEDUP_REMOVED lines=9> */
[C---:B------:R-:W-:Y:S02]  /*c680*/  R2UR UR14, R0.reuse ;  /* 0x00000000000e72ca */ /* 0x040fe400000e0000 */
[----:B------:R-:W-:-:S02]  /*c690*/  R2UR UR13, R0 ;  /* 0x00000000000d72ca */ /* 0x000fc400000e0000 */
[----:B------:R-:W-:Y:S01]  /*c6a0*/  R2UR UR12, R0 ;  /* 0x00000000000c72ca */ /* 0x000fe200000e0000 */
[----:B------:R-:W-:Y:S01]  /*c6b0*/  UMOV UR29, 0x40004040 ;  /* 0x40004040001d7882 */ /* 0x000fe20000000000 */
[----:B------:R-:W-:Y:S01]  /*c6c0*/  MOV.SPILL R88, UR67 ;  /* 0x0000004300587c02 */ /* 0x000fe20009000f00 */
[----:B------:R-:W-:Y:S01]  /*c6d0*/  IMAD.U32 R54, RZ, RZ, UR26 ;  /* 0x0000001aff367e24 */ /* 0x000fe2000f8e00ff */
[----:B------:R-:W-:Y:S01]  /*c6e0*/  UMOV UR67, 0x40004040 ;  /* 0x4000404000437882 */ /* 0x000fe20000000000 */
[----:B------:R-:W-:Y:S01]  /*c6f0*/  IMAD.U32 R53, RZ, RZ, UR29 ;  /* 0x0000001dff357e24 */ /* 0x000fe2000f8e00ff */
[----:B------:R-:W-:Y:S02]  /*c700*/  R2UR UR26, R38 ;  /* 0x00000000261a72ca */ /* 0x000fe400000e0000 */
[----:B------:R-:W-:Y:S01]  /*c710*/  R2UR UR29, R35 ;  /* 0x00000000231d72ca */ /* 0x000fe200000e0000 */
[----:B------:R-:W-:Y:S01]  /*c720*/  UMOV UR69, 0x40004040 ;  /* 0x4000404000457882 */ /* 0x000fe20000000000 */
[----:B------:R-:W-:-:S09]  /*c730*/  UMOV UR71, 0x40004040 ;  /* 0x4000404000477882 */ /* 0x000fd20000000000 */
[----:B------:R-:W-:Y:S01]  /*c740*/  UMOV UR29, 0x40004040 ;  /* 0x40004040001d7882 */ /* 0x000fe20000000000 */
[----:B------:R-:W-:Y:S01]  /*c750*/  IMAD.U32 R38, RZ, RZ, UR26 ;  /* 0x0000001aff267e24 */ /* 0x000fe2000f8e00ff */
[----:B------:R-:W-:Y:S01]  /*c760*/  R2UR.FILL UR26, R9 ;  /* 0x00000000091a72ca */ /* 0x000fe200004e0000 */
[----:B------:R-:W-:Y:S01]  /*c770*/  IMAD.U32 R35, RZ, RZ, UR29 ;  /* 0x0000001dff237e24 */ /* 0x000fe2000f8e00ff */
[----:B------:R-:W-:Y:S01]  /*c780*/  R2UR.FILL UR29, R8 ;  /* 0x00000000081d72ca */ /* 0x000fe200004e0000 */
[----:B------:R-:W-:Y:S01]  /*c790*/  UMOV UR41, 0x40004040 ;  /* 0x4000404000297882 */ /* 0x000fe20000000000 */
[----:B------:R-:W-:Y:S01]  /*c7a0*/  UMOV UR43, 0x40004040 ;  /* 0x40004040002b7882 */ /* 0x000fe20000000000 */
[----:B--2---:R-:W-:-:S05]  /*c7b0*/  VIADD R94, R20, 0x2 ;  /* 0x00000002145e7836 */ /* 0x004fca0000000000 */
[----:B------:R-:W-:Y:S01]  /*c7c0*/  R2UR UR20, R94 ;  /* 0x000000005e1472ca */ /* 0x000fe200000e0000 */
[C---:B------:R-:W-:Y:S02]  /*c7d0*/  VIADD R93, R20.reuse, 0x4 ;  /* 0x00000004145d7836 */ /* 0x040fe40000000000 */
[----:B------:R-:W-:-:S03]  /*c7e0*/  VIADD R90, R20, 0x6 ;  /* 0x00000006145a7836 */ /* 0x000fc60000000000 */
[----:B------:R-:W-:Y:S02]  /*c7f0*/  R2UR UR62, R93 ;  /* 0x000000005d3e72ca */ /* 0x000fe400000e0000 */
[----:B------:R-:W-:-:S05]  /*c800*/  R2UR UR64, R90 ;  /* 0x000000005a4072ca */ /* 0x000fca00000e0000 */
[----:B------:R-:W-:Y:S01]  /*c810*/  IMAD.U32 R82, RZ, RZ, UR20 ;  /* 0x00000014ff527e24 */ /* 0x000fe2000f8e00ff */
[----:B------:R-:W-:Y:S01]  /*c820*/  MOV.SPILL R94, UR39 ;  /* 0x00000027005e7c02 */ /* 0x000fe20009000f00 */
[----:B------:R-:W-:Y:S01]  /*c830*/  UMOV UR39, UR11 ;  /* 0x0000000b00277c82 */ /* 0x000fe20008000000 */
[----:B------:R-:W-:Y:S02]  /*c840*/  MOV.SPILL R93, UR38 ;  /* 0x00000026005d7c02 */ /* 0x000fe40009000f00 */
[----:B------:R-:W-:Y:S01]  /*c850*/  R2UR UR30, R82 ;  /* 0x00000000521e72ca */ /* 0x000fe200000e0000 */
[C---:B---3--:R-:W-:Y:S02]  /*c860*/  VIADD R89, R7.reuse, 0x80 ;  /* 0x0000008007597836 */ /* 0x048fe40000000000 */
[----:B------:R-:W-:-:S03]  /*c870*/  VIADD R86, R7, 0x100 ;  /* 0x0000010007567836 */ /* 0x000fc60000000000 */
[----:B------:R-:W-:Y:S01]  /*c880*/  R2UR UR66, R89 ;  /* 0x00000000594272ca */ /* 0x000fe200000e0000 */
[----:B------:R-:W-:Y:S01]  /*c890*/  IMAD.MOV.U32 R82, RZ, RZ, R10 ;  /* 0x000000ffff527224 */ /* 0x000fe200078e000a */
[----:B------:R-:W-:Y:S01]  /*c8a0*/  MOV.SPILL R90, UR37 ;  /* 0x00000025005a7c02 */ /* 0x000fe20009000f00 */
[----:B------:R-:W-:Y:S01]  /*c8b0*/  UMOV UR38, UR10 ;  /* 0x0000000a00267c82 */ /* 0x000fe20008000000 */
[----:B------:R-:W-:Y:S01]  /*c8c0*/  MOV.SPILL R89, UR36 ;  /* 0x0000002400597c02 */ /* 0x000fe20009000f00 */
[----:B------:R-:W-:Y:S01]  /*c8d0*/  UMOV UR36, UR8 ;  /* 0x0000000800247c82 */ /* 0x000fe20008000000 */
[----:B------:R-:W-:Y:S01]  /*c8e0*/  UMOV UR37, UR9 ;  /* 0x0000000900257c82 */ /* 0x000fe20008000000 */
[----:B------:R-:W-:Y:S01]  /*c8f0*/  R2UR UR68, R86 ;  /* 0x00000000564472ca */ /* 0x000fe200000e0000 */
[----:B------:R-:W-:Y:S01]  /*c900*/  VIADD R85, R7, 0x180 ;  /* 0x0000018007557836 */ /* 0x000fe20000000000 */
[----:B------:R-:W-:Y:S01]  /*c910*/  R2UR UR20, R0 ;  /* 0x00000000001472ca */ /* 0x000fe200000e0000 */
[----:B------:R-:W-:Y:S01]  /*c920*/  IMAD.MOV.U32 R0, RZ, RZ, R82 ;  /* 0x000000ffff007224 */ /* 0x000fe200078e0052 */
[----:B------:R-:W-:-:S02]  /*c930*/  R2UR UR11, R3 ;  /* 0x00000000030b72ca */ /* 0x000fc400000e0000 */
[C---:B------:R-:W-:Y:S02]  /*c940*/  R2UR UR10, R3.reuse ;  /* 0x00000000030a72ca */ /* 0x040fe400000e0000 */
[C---:B------:R-:W-:Y:S02]  /*c950*/  R2UR UR9, R3.reuse ;  /* 0x00000000030972ca */ /* 0x040fe400000e0000 */
[----:B------:R-:W-:Y:S01]  /*c960*/  R2UR UR8, R3 ;  /* 0x00000000030872ca */ /* 0x000fe200000e0000 */
[----:B------:R-:W-:Y:S01]  /*c970*/  IMAD.MOV.U32 R3, RZ, RZ, R83 ;  /* 0x000000ffff037224 */ /* 0x000fe200078e0053 */
[----:B------:R-:W-:Y:S01]  /*c980*/  MOV.SPILL R7, UR65 ;  /* 0x0000004100077c02 */ /* 0x000fe20009000f00 */
[----:B------:R-:W-:Y:S01]  /*c990*/  IMAD.U32 R82, RZ, RZ, UR62 ;  /* 0x0000003eff527e24 */ /* 0x000fe2000f8e00ff */
[----:B------:R-:W-:Y:S01]  /*c9a0*/  R2UR.FILL UR62, R4 ;  /* 0x00000000043e72ca */ /* 0x000fe200004e0000 */
[----:B------:R-:W-:Y:S01]  /*c9b0*/  IMAD.U32 R83, RZ, RZ, UR63 ;  /* 0x0000003fff537e24 */ /* 0x000fe2000f8e00ff */
[----:B------:R-:W-:Y:S01]  /*c9c0*/  R2UR.FILL UR63, R5 ;  /* 0x00000000053f72ca */ /* 0x000fe200004e0000 */
[----:B------:R-:W-:Y:S01]  /*c9d0*/  UMOV UR65, 0x40004040 ;  /* 0x4000404000417882 */ /* 0x000fe20000000000 */
[----:B------:R-:W-:-:S02]  /*c9e0*/  IMAD.MOV.U32 R5, RZ, RZ, R77 ;  /* 0x000000ffff057224 */ /* 0x000fc400078e004d */
[----:B------:R-:W-:Y:S01]  /*c9f0*/  IMAD.MOV.U32 R4, RZ, RZ, R76 ;  /* 0x000000ffff047224 */ /* 0x000fe200078e004c */
[----:B------:R-:W-:Y:S01]  /*ca00*/  R2UR UR70, R85 ;  /* 0x00000000554672ca */ /* 0x000fe200000e0000 */
[----:B------:R-:W-:Y:S01]  /*ca10*/  IMAD.U32 R76, RZ, RZ, UR64 ;  /* 0x00000040ff4c7e24 */ /* 0x000fe2000f8e00ff */
[----:B------:R-:W-:Y:S01]  /*ca20*/  R2UR.FILL UR64, R6 ;  /* 0x00000000064072ca */ /* 0x000fe200004e0000 */
[----:B------:R-:W-:Y:S01]  /*ca30*/  IMAD.U32 R77, RZ, RZ, UR65 ;  /* 0x00000041ff4d7e24 */ /* 0x000fe2000f8e00ff */
[----:B------:R-:W-:Y:S01]  /*ca40*/  R2UR.FILL UR65, R7 ;  /* 0x00000000074172ca */ /* 0x000fe200004e0000 */
[----:B------:R-:W-:Y:S02]  /*ca50*/  IMAD.U32 R6, RZ, RZ, UR66 ;  /* 0x00000042ff067e24 */ /* 0x000fe4000f8e00ff */
[----:B------:R-:W-:Y:S01]  /*ca60*/  IMAD.U32 R7, RZ, RZ, UR67 ;  /* 0x00000043ff077e24 */ /* 0x000fe2000f8e00ff */
[----:B------:R-:W-:Y:S04]  /*ca70*/  STL.64 [R1+0x98], R82 ;  /* 0x0000985201007387 */ /* 0x000fe80000100a00 */
[----:B------:R0:W-:Y:S01]  /*ca80*/  STL.64 [R1+0x90], R76 ;  /* 0x0000904c01007387 */ /* 0x0001e20000100a00 */
[----:B------:R-:W-:Y:S01]  /*ca90*/  UMOV UR37, 0x40004040 ;  /* 0x4000404000257882 */ /* 0x000fe20000000000 */
[----:B------:R-:W-:-:S02]  /*caa0*/  IMAD.U32 R8, RZ, RZ, UR36 ;  /* 0x00000024ff087e24 */ /* 0x000fc4000f8e00ff */
[----:B------:R-:W-:Y:S01]  /*cab0*/  IMAD.U32 R9, RZ, RZ, UR37 ;  /* 0x00000025ff097e24 */ /* 0x000fe2000f8e00ff */
[----:B------:R-:W-:Y:S01]  /*cac0*/  UMOV UR39, 0x40004040 ;  /* 0x4000404000277882 */ /* 0x000fe20000000000 */
[----:B0-----:R-:W2:Y:S04]  /*cad0*/  LDL.LU.64 R76, [R1+0x130] ;  /* 0x00013000014c7983 */ /* 0x001ea80000300a00 */
[----:B------:R0:W-:Y:S02]  /*cae0*/  STL.64 [R1+0x88], R6 ;  /* 0x0000880601007387 */ /* 0x0001e40000100a00 */
[----:B0-----:R-:W-:Y:S02]  /*caf0*/  IMAD.U32 R6, RZ, RZ, UR68 ;  /* 0x00000044ff067e24 */ /* 0x001fe4000f8e00ff */
[----:B------:R-:W-:-:S05]  /*cb00*/  IMAD.U32 R7, RZ, RZ, UR69 ;  /* 0x00000045ff077e24 */ /* 0x000fca000f8e00ff */
[----:B------:R0:W-:Y:S01]  /*cb10*/  STL.64 [R1+0x80], R6 ;  /* 0x0000800601007387 */ /* 0x0001e20000100a00 */
[----:B------:R-:W-:Y:S01]  /*cb20*/  UMOV UR45, 0x40004040 ;  /* 0x40004040002d7882 */ /* 0x000fe20000000000 */
[----:B0-----:R-:W-:Y:S02]  /*cb30*/  IMAD.U32 R6, RZ, RZ, UR70 ;  /* 0x00000046ff067e24 */ /* 0x001fe4000f8e00ff */
[----:B------:R-:W-:-:S05]  /*cb40*/  IMAD.U32 R7, RZ, RZ, UR71 ;  /* 0x00000047ff077e24 */ /* 0x000fca000f8e00ff */
[----:B------:R-:W-:Y:S04]  /*cb50*/  STL.64 [R1+0x78], R6 ;  /* 0x0000780601007387 */ /* 0x000fe80000100a00 */
[----:B------:R0:W-:Y:S01]  /*cb60*/  STL.64 [R1+0x70], R8 ;  /* 0x0000700801007387 */ /* 0x0001e20000100a00 */
[----:B------:R-:W-:Y:S01]  /*cb70*/  UMOV UR47, 0x40004040 ;  /* 0x40004040002f7882 */ /* 0x000fe20000000000 */
[----:B0-----:R-:W-:Y:S02]  /*cb80*/  IMAD.U32 R8, RZ, RZ, UR38 ;  /* 0x00000026ff087e24 */ /* 0x001fe4000f8e00ff */
[----:B------:R-:W-:-:S05]  /*cb90*/  IMAD.U32 R9, RZ, RZ, UR39 ;  /* 0x00000027ff097e24 */ /* 0x000fca000f8e00ff */
        /* <DEDUP_REMOVED lines=17> */
[----:B------:R-:W-:Y:S01]  /*ccb0*/  MOV.SPILL R116, UR5 ;  /* 0x0000000500747c02 */ /* 0x000fe20009000f00 */
[----:B------:R-:W-:Y:S01]  /*ccc0*/  UMOV UR5, UR33 ;  /* 0x0000002100057c82 */ /* 0x000fe20008000000 */
[----:B------:R-:W-:Y:S01]  /*ccd0*/  UMOV UR49, 0x40004040 ;  /* 0x4000404000317882 */ /* 0x000fe20000000000 */
[----:B------:R-:W-:Y:S01]  /*cce0*/  R2UR UR33, R2 ;  /* 0x00000000022172ca */ /* 0x000fe200000e0000 */
[----:B0-----:R-:W-:Y:S02]  /*ccf0*/  IMAD.U32 R8, RZ, RZ, UR60 ;  /* 0x0000003cff087e24 */ /* 0x001fe4000f8e00ff */
[----:B------:R-:W-:-:S05]  /*cd00*/  IMAD.U32 R9, RZ, RZ, UR61 ;  /* 0x0000003dff097e24 */ /* 0x000fca000f8e00ff */
[----:B------:R0:W-:Y:S01]  /*cd10*/  STL.64 [R1+0x40], R8 ;  /* 0x0000400801007387 */ /* 0x0001e20000100a00 */
[----:B------:R-:W-:Y:S01]  /*cd20*/  MOV.SPILL R118, UR7 ;  /* 0x0000000700767c02 */ /* 0x000fe20009000f00 */
[----:B------:R-:W-:Y:S01]  /*cd30*/  UMOV UR7, UR35 ;  /* 0x0000002300077c82 */ /* 0x000fe20008000000 */
[----:B------:R-:W-:Y:S01]  /*cd40*/  MOV.SPILL R117, UR6 ;  /* 0x0000000600757c02 */ /* 0x000fe20009000f00 */
[----:B------:R-:W-:Y:S01]  /*cd50*/  UMOV UR6, UR34 ;  /* 0x0000002200067c82 */ /* 0x000fe20008000000 */
[C---:B------:R-:W-:Y:S02]  /*cd60*/  R2UR UR35, R2.reuse ;  /* 0x00000000022372ca */ /* 0x040fe400000e0000 */
[----:B------:R-:W-:Y:S01]  /*cd70*/  R2UR UR34, R2 ;  /* 0x00000000022272ca */ /* 0x000fe200000e0000 */
[----:B0-----:R-:W-:Y:S02]  /*cd80*/  IMAD.U32 R8, RZ, RZ, UR72 ;  /* 0x00000048ff087e24 */ /* 0x001fe4000f8e00ff */
[----:B------:R-:W-:-:S05]  /*cd90*/  IMAD.U32 R9, RZ, RZ, UR73 ;  /* 0x00000049ff097e24 */ /* 0x000fca000f8e00ff */
[----:B------:R0:W-:Y:S01]  /*cda0*/  STL.64 [R1+0x38], R8 ;  /* 0x0000380801007387 */ /* 0x0001e20000100a00 */
[----:B------:R-:W-:Y:S01]  /*cdb0*/  UMOV UR5, 0x40004040 ;  /* 0x4000404000057882 */ /* 0x000fe20000000000 */
[----:B------:R-:W-:Y:S01]  /*cdc0*/  UMOV UR7, 0x40004040 ;  /* 0x4000404000077882 */ /* 0x000fe20000000000 */
[----:B------:R-:W-:Y:S01]  /*cdd0*/  MOV.SPILL R18, UR33 ;  /* 0x0000002100127c02 */ /* 0x000fe20009000f00 */
[----:B0-----:R-:W-:Y:S02]  /*cde0*/  IMAD.U32 R8, RZ, RZ, UR74 ;  /* 0x0000004aff087e24 */ /* 0x001fe4000f8e00ff */
[----:B------:R-:W-:-:S05]  /*cdf0*/  IMAD.U32 R9, RZ, RZ, UR75 ;  /* 0x0000004bff097e24 */ /* 0x000fca000f8e00ff */
[----:B------:R0:W-:Y:S01]  /*ce00*/  STL.64 [R1+0x30], R8 ;  /* 0x0000300801007387 */ /* 0x0001e20000100a00 */
[----:B------:R-:W-:Y:S01]  /*ce10*/  R2UR UR33, R81 ;  /* 0x00000000512172ca */ /* 0x000fe200000e0000 */
[----:B------:R-:W-:Y:S01]  /*ce20*/  IMAD.MOV.U32 R81, RZ, RZ, R12 ;  /* 0x000000ffff517224 */ /* 0x000fe200078e000c */
[----:B------:R-:W-:Y:S01]  /*ce30*/  MOV.SPILL R86, UR35 ;  /* 0x0000002300567c02 */ /* 0x000fe20009000f00 */
[----:B------:R-:W-:Y:S01]  /*ce40*/  UMOV UR51, 0x40004040 ;  /* 0x4000404000337882 */ /* 0x000fe20000000000 */
[----:B------:R-:W-:Y:S01]  /*ce50*/  MOV.SPILL R85, UR34 ;  /* 0x0000002200557c02 */ /* 0x000fe20009000f00 */
[----:B0-----:R-:W-:Y:S02]  /*ce60*/  IMAD.U32 R8, RZ, RZ, UR76 ;  /* 0x0000004cff087e24 */ /* 0x001fe4000f8e00ff */
[----:B------:R-:W-:-:S05]  /*ce70*/  IMAD.U32 R9, RZ, RZ, UR77 ;  /* 0x0000004dff097e24 */ /* 0x000fca000f8e00ff */
[----:B------:R0:W-:Y:S01]  /*ce80*/  STL.64 [R1+0x28], R8 ;  /* 0x0000280801007387 */ /* 0x0001e20000100a00 */
[----:B------:R-:W-:Y:S01]  /*ce90*/  R2UR UR34, R78 ;  /* 0x000000004e2272ca */ /* 0x000fe200000e0000 */
[----:B------:R-:W-:Y:S01]  /*cea0*/  IMAD.MOV.U32 R78, RZ, RZ, R14 ;  /* 0x000000ffff4e7224 */ /* 0x000fe200078e000e */
[----:B------:R-:W-:Y:S01]  /*ceb0*/  R2UR UR35, R79 ;  /* 0x000000004f2372ca */ /* 0x000fe200000e0000 */
[----:B------:R-:W-:Y:S01]  /*cec0*/  IMAD.MOV.U32 R79, RZ, RZ, R15 ;  /* 0x000000ffff4f7224 */ /* 0x000fe200078e000f */
[----:B------:R-:W-:Y:S01]  /*ced0*/  R2UR.FILL UR66, R87 ;  /* 0x00000000574272ca */ /* 0x000fe200004e0000 */
[----:B------:R-:W-:Y:S02]  /*cee0*/  IMAD.MOV.U32 R7, RZ, RZ, R4 ;  /* 0x000000ffff077224 */ /* 0x000fe400078e0004 */
[----:B------:R-:W-:Y:S02]  /*cef0*/  IMAD.MOV.U32 R87, RZ, RZ, R81 ;  /* 0x000000ffff577224 */ /* 0x000fe400078e0051 */
[----:B0-----:R-:W-:-:S02]  /*cf00*/  IMAD.U32 R8, RZ, RZ, UR48 ;  /* 0x00000030ff087e24 */ /* 0x001fc4000f8e00ff */
[----:B------:R-:W-:-:S05]  /*cf10*/  IMAD.U32 R9, RZ, RZ, UR49 ;  /* 0x00000031ff097e24 */ /* 0x000fca000f8e00ff */
[----:B------:R0:W-:Y:S01]  /*cf20*/  STL.64 [R1+0x20], R8 ;  /* 0x0000200801007387 */ /* 0x0001e20000100a00 */
[----:B------:R-:W-:Y:S01]  /*cf30*/  IMAD.MOV.U32 R4, RZ, RZ, R5 ;  /* 0x000000ffff047224 */ /* 0x000fe200078e0005 */
[----:B------:R-:W-:Y:S01]  /*cf40*/  R2UR.FILL UR67, R88 ;  /* 0x00000000584372ca */ /* 0x000fe200004e0000 */
[----:B------:R-:W-:Y:S01]  /*cf50*/  IMAD.MOV.U32 R5, RZ, RZ, R3 ;  /* 0x000000ffff057224 */ /* 0x000fe200078e0003 */
[----:B------:R-:W-:Y:S01]  /*cf60*/  R2UR.FILL UR68, R91 ;  /* 0x000000005b4472ca */ /* 0x000fe200004e0000 */
[----:B------:R-:W-:Y:S01]  /*cf70*/  IMAD.MOV.U32 R6, RZ, RZ, R0 ;  /* 0x000000ffff067224 */ /* 0x000fe200078e0000 */
[----:B------:R-:W-:Y:S01]  /*cf80*/  UMOV UR53, 0x40004040 ;  /* 0x4000404000357882 */ /* 0x000fe20000000000 */
[----:B------:R-:W-:Y:S02]  /*cf90*/  IMAD.MOV.U32 R0, RZ, RZ, R78 ;  /* 0x000000ffff007224 */ /* 0x000fe400078e004e */
[----:B------:R-:W-:Y:S02]  /*cfa0*/  IMAD.MOV.U32 R3, RZ, RZ, R79 ;  /* 0x000000ffff037224 */ /* 0x000fe400078e004f */
[----:B------:R-:W-:-:S02]  /*cfb0*/  IMAD.MOV.U32 R88, RZ, RZ, R80 ;  /* 0x000000ffff587224 */ /* 0x000fc400078e0050 */
[----:B0-----:R-:W-:Y:S02]  /*cfc0*/  IMAD.U32 R8, RZ, RZ, UR4 ;  /* 0x00000004ff087e24 */ /* 0x001fe4000f8e00ff */
[----:B------:R-:W-:-:S05]  /*cfd0*/  IMAD.U32 R9, RZ, RZ, UR5 ;  /* 0x00000005ff097e24 */ /* 0x000fca000f8e00ff */
[----:B------:R0:W-:Y:S01]  /*cfe0*/  STL.64 [R1+0x18], R8 ;  /* 0x0000180801007387 */ /* 0x0001e20000100a00 */
[----:B------:R-:W-:Y:S02]  /*cff0*/  IMAD.MOV.U32 R91, RZ, RZ, R87 ;  /* 0x000000ffff5b7224 */ /* 0x000fe400078e0057 */
[----:B------:R-:W-:Y:S02]  /*d000*/  IMAD.MOV.U32 R87, RZ, RZ, R7 ;  /* 0x000000ffff577224 */ /* 0x000fe400078e0007 */
[----:B------:R-:W-:Y:S01]  /*d010*/  IMAD.MOV.U32 R7, RZ, RZ, R5 ;  /* 0x000000ffff077224 */ /* 0x000fe200078e0005 */
[----:B------:R-:W-:Y:S01]  /*d020*/  R2UR.FILL UR69, R92 ;  /* 0x000000005c4572ca */ /* 0x000fe200004e0000 */
[----:B------:R-:W-:Y:S02]  /*d030*/  IMAD.MOV.U32 R5, RZ, RZ, R3 ;  /* 0x000000ffff057224 */ /* 0x000fe400078e0003 */
[----:B------:R-:W-:Y:S01]  /*d040*/  IMAD.MOV.U32 R3, RZ, RZ, R0 ;  /* 0x000000ffff037224 */ /* 0x000fe200078e0000 */
[----:B------:R-:W-:Y:S01]  /*d050*/  UMOV UR63, 0x40004040 ;  /* 0x40004040003f7882 */ /* 0x000fe20000000000 */
[----:B------:R-:W-:-:S02]  /*d060*/  IMAD.MOV.U32 R92, RZ, RZ, R88 ;  /* 0x000000ffff5c7224 */ /* 0x000fc400078e0058 */
[----:B0-----:R-:W-:Y:S02]  /*d070*/  IMAD.U32 R8, RZ, RZ, UR6 ;  /* 0x00000006ff087e24 */ /* 0x001fe4000f8e00ff */
[----:B------:R-:W-:-:S05]  /*d080*/  IMAD.U32 R9, RZ, RZ, UR7 ;  /* 0x00000007ff097e24 */ /* 0x000fca000f8e00ff */
[----:B------:R0:W-:Y:S01]  /*d090*/  STL.64 [R1+0x10], R8 ;  /* 0x0000100801007387 */ /* 0x0001e20000100a00 */
[----:B------:R-:W-:Y:S01]  /*d0a0*/  R2UR.FILL UR5, R116 ;  /* 0x00000000740572ca */ /* 0x000fe200004e0000 */
[----:B------:R-:W-:Y:S01]  /*d0b0*/  IMAD.U32 R116, RZ, RZ, UR64 ;  /* 0x00000040ff747e24 */ /* 0x000fe2000f8e00ff */
[----:B------:R-:W-:Y:S01]  /*d0c0*/  R2UR.FILL UR64, R27 ;  /* 0x000000001b4072ca */ /* 0x000fe200004e0000 */
[----:B------:R-:W-:Y:S01]  /*d0d0*/  UMOV UR65, 0x40004040 ;  /* 0x4000404000417882 */ /* 0x000fe20000000000 */
[----:B------:R-:W-:Y:S01]  /*d0e0*/  R2UR.FILL UR7, R118 ;  /* 0x00000000760772ca */ /* 0x000fe200004e0000 */
[----:B------:R-:W-:Y:S01]  /*d0f0*/  IMAD.U32 R118, RZ, RZ, UR62 ;  /* 0x0000003eff767e24 */ /* 0x000fe2000f8e00ff */
[----:B------:R-:W-:Y:S01]  /*d100*/  R2UR.FILL UR6, R117 ;  /* 0x00000000750672ca */ /* 0x000fe200004e0000 */
[----:B------:R-:W-:Y:S01]  /*d110*/  IMAD.U32 R117, RZ, RZ, UR65 ;  /* 0x00000041ff757e24 */ /* 0x000fe2000f8e00ff */
[----:B------:R-:W-:Y:S01]  /*d120*/  R2UR.FILL UR49, R114 ;  /* 0x00000000723172ca */ /* 0x000fe200004e0000 */
[----:B0-----:R-:W-:-:S02]  /*d130*/  IMAD.U32 R8, RZ, RZ, UR50 ;  /* 0x00000032ff087e24 */ /* 0x001fc4000f8e00ff */
[----:B------:R-:W-:-:S05]  /*d140*/  IMAD.U32 R9, RZ, RZ, UR51 ;  /* 0x00000033ff097e24 */ /* 0x000fca000f8e00ff */
[----:B------:R0:W-:Y:S01]  /*d150*/  STL.64 [R1+0x8], R8 ;  /* 0x0000080801007387 */ /* 0x0001e20000100a00 */
[----:B------:R-:W-:Y:S01]  /*d160*/  R2UR.FILL UR51, R120 ;  /* 0x00000000783372ca */ /* 0x000fe200004e0000 */
[----:B------:R-:W-:Y:S02]  /*d170*/  IMAD.U32 R120, RZ, RZ, UR58 ;  /* 0x0000003aff787e24 */ /* 0x000fe4000f8e00ff */
[----:B------:R-:W3:Y:S01]  /*d180*/  LDL.LU R0, [R1+0xac] ;  /* 0x0000ac0001007983 */ /* 0x000ee20000300800 */
[----:B------:R-:W-:Y:S01]  /*d190*/  R2UR.FILL UR50, R119 ;  /* 0x00000000773272ca */ /* 0x000fe200004e0000 */
[----:B------:R-:W-:Y:S02]  /*d1a0*/  IMAD.U32 R119, RZ, RZ, UR63 ;  /* 0x0000003fff777e24 */ /* 0x000fe4000f8e00ff */
[----:B------:R-:W4:Y:S01]  /*d1b0*/  LDL.LU R88, [R1+0xb0] ;  /* 0x0000b00001587983 */ /* 0x000f220000300800 */
[----:B------:R-:W-:Y:S02]  /*d1c0*/  R2UR.FILL UR58, R7 ;  /* 0x00000000073a72ca */ /* 0x000fe400004e0000 */
[----:B------:R-:W-:Y:S01]  /*d1d0*/  R2UR.FILL UR63, R4 ;  /* 0x00000000043f72ca */ /* 0x000fe200004e0000 */
[----:B------:R-:W-:Y:S01]  /*d1e0*/  IMAD.U32 R114, RZ, RZ, UR66 ;  /* 0x00000042ff727e24 */ /* 0x000fe2000f8e00ff */
[----:B------:R-:W-:-:S02]  /*d1f0*/  R2UR.FILL UR62, R5 ;  /* 0x00000000053e72ca */ /* 0x000fc400004e0000 */
[----:B------:R-:W-:Y:S01]  /*d200*/  R2UR.FILL UR65, R3 ;  /* 0x00000000034172ca */ /* 0x000fe200004e0000 */
[----:B0-----:R-:W-:Y:S02]  /*d210*/  IMAD.U32 R8, RZ, RZ, UR52 ;  /* 0x00000034ff087e24 */ /* 0x001fe4000f8e00ff */
[----:B------:R-:W-:Y:S01]  /*d220*/  IMAD.U32 R9, RZ, RZ, UR53 ;  /* 0x00000035ff097e24 */ /* 0x000fe2000f8e00ff */
[----:B------:R-:W-:Y:S01]  /*d230*/  R2UR.FILL UR53, R122 ;  /* 0x000000007a3572ca */ /* 0x000fe200004e0000 */
[----:B------:R-:W-:Y:S01]  /*d240*/  IMAD.U32 R122, RZ, RZ, UR56 ;  /* 0x00000038ff7a7e24 */ /* 0x000fe2000f8e00ff */
[----:B------:R-:W-:Y:S02]  /*d250*/  R2UR.FILL UR56, R6 ;  /* 0x00000000063872ca */ /* 0x000fe400004e0000 */
[----:B------:R0:W-:Y:S04]  /*d260*/  STL.64 [R1], R8 ;  /* 0x0000000801007387 */ /* 0x0001e80000100a00 */
[----:B------:R-:W4:Y:S04]  /*d270*/  LDL.LU R6, [R1+0xb4] ;  /* 0x0000b40001067983 */ /* 0x000f280000300800 */
[----:B------:R-:W4:Y:S04]  /*d280*/  LDL.LU R7, [R1+0xc0] ;  /* 0x0000c00001077983 */ /* 0x000f280000300800 */
[----:B------:R-:W4:Y:S04]  /*d290*/  LDL.LU R4, [R1+0xbc] ;  /* 0x0000bc0001047983 */ /* 0x000f280000300800 */
[----:B------:R-:W4:Y:S01]  /*d2a0*/  LDL.LU R27, [R1+0x128] ;  /* 0x00012800011b7983 */ /* 0x000f220000300800 */
[----:B------:R-:W-:-:S03]  /*d2b0*/  R2UR.FILL UR66, R36 ;  /* 0x00000000244272ca */ /* 0x000fc600004e0000 */
[----:B------:R-:W4:Y:S04]  /*d2c0*/  LDL.LU R5, [R1+0xc8] ;  /* 0x0000c80001057983 */ /* 0x000f280000300800 */
[----:B------:R-:W4:Y:S04]  /*d2d0*/  LDL.LU R3, [R1+0xc4] ;  /* 0x0000c40001037983 */ /* 0x000f280000300800 */
[----:B------:R-:W4:Y:S01]  /*d2e0*/  LDL.LU R36, [R1+0x124] ;  /* 0x0001240001247983 */ /* 0x000f220000300800 */
[----:B------:R-:W-:Y:S02]  /*d2f0*/  MOV.SPILL R14, UR23 ;  /* 0x00000017000e7c02 */ /* 0x000fe40009000f00 */
[----:B------:R-:W-:-:S02]  /*d300*/  R2UR UR23, R75 ;  /* 0x000000004b1772ca */ /* 0x000fc400000e0000 */
[----:B------:R-:W-:Y:S02]  /*d310*/  MOV.SPILL R15, UR20 ;  /* 0x00000014000f7c02 */ /* 0x000fe40009000f00 */
[----:B------:R-:W-:Y:S02]  /*d320*/  MOV.SPILL R16, UR21 ;  /* 0x0000001500107c02 */ /* 0x000fe40009000f00 */
[----:B--2---:R-:W-:Y:S02]  /*d330*/  R2UR UR20, R76 ;  /* 0x000000004c1472ca */ /* 0x004fe400000e0000 */
[----:B------:R-:W-:-:S03]  /*d340*/  R2UR UR21, R77 ;  /* 0x000000004d1572ca */ /* 0x000fc600000e0000 */
[----:B------:R-:W-:Y:S02]  /*d350*/  UMOV UR23, 0x40004040 ;  /* 0x4000404000177882 */ /* 0x000fe40000000000 */
[----:B------:R-:W-:Y:S01]  /*d360*/  IMAD.U32 R75, RZ, RZ, UR23 ;  /* 0x00000017ff4b7e24 */ /* 0x000fe2000f8e00ff */
[----:B------:R-:W-:-:S05]  /*d370*/  R2UR UR23, R59 ;  /* 0x000000003b1772ca */ /* 0x000fca00000e0000 */
[----:B------:R-:W-:Y:S01]  /*d380*/  UMOV UR21, 0x40004040 ;  /* 0x4000404000157882 */ /* 0x000fe20000000000 */
[----:B------:R-:W-:Y:S01]  /*d390*/  IMAD.U32 R76, RZ, RZ, UR20 ;  /* 0x00000014ff4c7e24 */ /* 0x000fe2000f8e00ff */
[----:B------:R-:W-:Y:S01]  /*d3a0*/  R2UR UR20, R60 ;  /* 0x000000003c1472ca */ /* 0x000fe200000e0000 */
[----:B------:R-:W-:Y:S01]  /*d3b0*/  IMAD.U32 R77, RZ, RZ, UR21 ;  /* 0x00000015ff4d7e24 */ /* 0x000fe2000f8e00ff */
[----:B------:R-:W-:Y:S02]  /*d3c0*/  R2UR UR21, R61 ;  /* 0x000000003d1572ca */ /* 0x000fe400000e0000 */
[----:B------:R-:W-:Y:S02]  /*d3d0*/  UMOV UR23, 0x40004040 ;  /* 0x4000404000177882 */ /* 0x000fe40000000000 */
[----:B------:R-:W-:Y:S01]  /*d3e0*/  IMAD.U32 R59, RZ, RZ, UR23 ;  /* 0x00000017ff3b7e24 */ /* 0x000fe2000f8e00ff */
[----:B------:R-:W-:-:S06]  /*d3f0*/  R2UR UR23, R43 ;  /* 0x000000002b1772ca */ /* 0x000fcc00000e0000 */
[----:B------:R-:W-:Y:S01]  /*d400*/  UMOV UR21, 0x40004040 ;  /* 0x4000404000157882 */ /* 0x000fe20000000000 */
[----:B------:R-:W-:Y:S01]  /*d410*/  IMAD.U32 R60, RZ, RZ, UR20 ;  /* 0x00000014ff3c7e24 */ /* 0x000fe2000f8e00ff */
[----:B------:R-:W-:Y:S01]  /*d420*/  R2UR UR20, R44 ;  /* 0x000000002c1472ca */ /* 0x000fe200000e0000 */
[----:B------:R-:W-:Y:S01]  /*d430*/  IMAD.U32 R61, RZ, RZ, UR21 ;  /* 0x00000015ff3d7e24 */ /* 0x000fe2000f8e00ff */
[----:B------:R-:W-:Y:S02]  /*d440*/  R2UR UR21, R45 ;  /* 0x000000002d1572ca */ /* 0x000fe400000e0000 */
[----:B------:R-:W-:Y:S01]  /*d450*/  R2UR.FILL UR70, R97 ;  /* 0x00000000614672ca */ /* 0x000fe200004e0000 */
[----:B------:R-:W-:Y:S01]  /*d460*/  UMOV UR67, 0x40004040 ;  /* 0x4000404000437882 */ /* 0x000fe20000000000 */
[----:B------:R-:W-:Y:S01]  /*d470*/  UMOV UR23, 0x40004040 ;  /* 0x4000404000177882 */ /* 0x000fe20000000000 */
[----:B------:R-:W-:Y:S01]  /*d480*/  R2UR.FILL UR4, R115 ;  /* 0x00000000730472ca */ /* 0x000fe200004e0000 */
[----:B------:R-:W-:Y:S01]  /*d490*/  IMAD.U32 R115, RZ, RZ, UR67 ;  /* 0x00000043ff737e24 */ /* 0x000fe2000f8e00ff */
[----:B------:R-:W-:Y:S01]  /*d4a0*/  R2UR.FILL UR77, R112 ;  /* 0x00000000704d72ca */ /* 0x000fe200004e0000 */
[----:B------:R-:W-:Y:S01]  /*d4b0*/  IMAD.U32 R43, RZ, RZ, UR23 ;  /* 0x00000017ff2b7e24 */ /* 0x000fe2000f8e00ff */
[----:B------:R-:W-:Y:S01]  /*d4c0*/  R2UR.FILL UR23, R14 ;  /* 0x000000000e1772ca */ /* 0x000fe200004e0000 */
[----:B------:R-:W-:Y:S01]  /*d4d0*/  IMAD.U32 R112, RZ, RZ, UR68 ;  /* 0x00000044ff707e24 */ /* 0x000fe2000f8e00ff */
[----:B------:R-:W-:Y:S01]  /*d4e0*/  UMOV UR21, 0x40004040 ;  /* 0x4000404000157882 */ /* 0x000fe20000000000 */
[----:B------:R-:W-:Y:S01]  /*d4f0*/  IMAD.U32 R44, RZ, RZ, UR20 ;  /* 0x00000014ff2c7e24 */ /* 0x000fe2000f8e00ff */
[----:B------:R-:W-:Y:S01]  /*d500*/  R2UR.FILL UR20, R15 ;  /* 0x000000000f1472ca */ /* 0x000fe200004e0000 */
[----:B------:R-:W-:Y:S01]  /*d510*/  IMAD.U32 R45, RZ, RZ, UR21 ;  /* 0x00000015ff2d7e24 */ /* 0x000fe2000f8e00ff */
[----:B------:R-:W-:Y:S01]  /*d520*/  R2UR.FILL UR21, R16 ;  /* 0x00000000101572ca */ /* 0x000fe200004e0000 */
[----:B------:R-:W-:Y:S01]  /*d530*/  UMOV UR55, 0x40004040 ;  /* 0x4000404000377882 */ /* 0x000fe20000000000 */
[----:B------:R-:W-:Y:S01]  /*d540*/  R2UR.FILL UR75, R110 ;  /* 0x000000006e4b72ca */ /* 0x000fe200004e0000 */
[----:B------:R-:W-:Y:S01]  /*d550*/  IMAD.U32 R124, RZ, RZ, UR54 ;  /* 0x00000036ff7c7e24 */ /* 0x000fe2000f8e00ff */
[----:B------:R-:W-:Y:S01]  /*d560*/  R2UR.FILL UR71, R98 ;  /* 0x00000000624772ca */ /* 0x000fe200004e0000 */
[----:B------:R-:W-:Y:S01]  /*d570*/  UMOV UR57, 0x40004040 ;  /* 0x4000404000397882 */ /* 0x000fe20000000000 */
[----:B------:R-:W-:Y:S01]  /*d580*/  IMAD.U32 R110, RZ, RZ, UR70 ;  /* 0x00000046ff6e7e24 */ /* 0x000fe2000f8e00ff */
[----:B------:R-:W-:Y:S01]  /*d590*/  R2UR.FILL UR54, R123 ;  /* 0x000000007b3672ca */ /* 0x000fe200004e0000 */
[----:B------:R-:W-:Y:S01]  /*d5a0*/  IMAD.U32 R125, RZ, RZ, UR55 ;  /* 0x00000037ff7d7e24 */ /* 0x000fe2000f8e00ff */
[----:B------:R-:W-:Y:S01]  /*d5b0*/  UMOV UR59, 0x40004040 ;  /* 0x40004040003b7882 */ /* 0x000fe20000000000 */
[----:B------:R-:W-:Y:S01]  /*d5c0*/  R2UR.FILL UR52, R121 ;  /* 0x00000000793472ca */ /* 0x000fe200004e0000 */
[----:B------:R-:W-:Y:S01]  /*d5d0*/  IMAD.U32 R123, RZ, RZ, UR57 ;  /* 0x00000039ff7b7e24 */ /* 0x000fe2000f8e00ff */
[----:B------:R-:W-:Y:S01]  /*d5e0*/  R2UR.FILL UR55, R91 ;  /* 0x000000005b3772ca */ /* 0x000fe200004e0000 */
[----:B------:R-:W-:Y:S01]  /*d5f0*/  IMAD.U32 R121, RZ, RZ, UR59 ;  /* 0x0000003bff797e24 */ /* 0x000fe2000f8e00ff */
[----:B------:R-:W-:-:S02]  /*d600*/  R2UR.FILL UR57, R92 ;  /* 0x000000005c3972ca */ /* 0x000fc400004e0000 */
[----:B------:R-:W-:Y:S02]  /*d610*/  R2UR.FILL UR59, R87 ;  /* 0x00000000573b72ca */ /* 0x000fe400004e0000 */
[----:B---3--:R-:W-:Y:S02]  /*d620*/  R2UR.FILL UR67, R0 ;  /* 0x00000000004372ca */ /* 0x008fe400004e0000 */
[----:B------:R-:W2:Y:S04]  /*d630*/  LDL.LU R0, [R1+0xd0] ;  /* 0x0000d00001007983 */ /* 0x000ea80000300800 */
[----:B------:R-:W3:Y:S01]  /*d640*/  LDL.LU R14, [R1+0xcc] ;  /* 0x0000cc00010e7983 */ /* 0x000ee20000300800 */
[----:B----4-:R-:W-:-:S03]  /*d650*/  R2UR.FILL UR68, R27 ;  /* 0x000000001b4472ca */ /* 0x010fc600004e0000 */
[----:B------:R-:W4:Y:S04]  /*d660*/  LDL.LU R27, [R1+0x120] ;  /* 0x00012000011b7983 */ /* 0x000f280000300800 */
[----:B------:R-:W3:Y:S04]  /*d670*/  LDL.LU R15, [R1+0xd8] ;  /* 0x0000d800010f7983 */ /* 0x000ee80000300800 */
[----:B------:R-:W3:Y:S01]  /*d680*/  LDL.LU R16, [R1+0xd4] ;  /* 0x0000d40001107983 */ /* 0x000ee20000300800 */
[----:B------:R-:W-:-:S03]  /*d690*/  R2UR.FILL UR70, R36 ;  /* 0x00000000244672ca */ /* 0x000fc600004e0000 */
[----:B------:R-:W3:Y:S04]  /*d6a0*/  LDL.LU R97, [R1+0xe0] ;  /* 0x0000e00001617983 */ /* 0x000ee80000300800 */
[----:B------:R-:W3:Y:S04]  /*d6b0*/  LDL.LU R98, [R1+0xdc] ;  /* 0x0000dc0001627983 */ /* 0x000ee80000300800 */
[----:B------:R-:W3:Y:S04]  /*d6c0*/  LDL.LU R36, [R1+0x11c] ;  /* 0x00011c0001247983 */ /* 0x000ee80000300800 */
[----:B------:R-:W3:Y:S04]  /*d6d0*/  LDL.LU R91, [R1+0xe8] ;  /* 0x0000e800015b7983 */ /* 0x000ee80000300800 */
[----:B------:R-:W3:Y:S04]  /*d6e0*/  LDL.LU R92, [R1+0xe4] ;  /* 0x0000e400015c7983 */ /* 0x000ee80000300800 */
[----:B------:R-:W3:Y:S01]  /*d6f0*/  LDL.LU R87, [R1+0xf0] ;  /* 0x0000f00001577983 */ /* 0x000ee20000300800 */
[----:B------:R-:W-:-:S02]  /*d700*/  UMOV UR35, 0x40004040 ;  /* 0x4000404000237882 */ /* 0x000fc40000000000 */
[----:B------:R-:W-:Y:S01]  /*d710*/  IMAD.U32 R79, RZ, RZ, UR35 ;  /* 0x00000023ff4f7e24 */ /* 0x000fe2000f8e00ff */
[----:B------:R-:W-:Y:S01]  /*d720*/  R2UR UR35, R63 ;  /* 0x000000003f2372ca */ /* 0x000fe200000e0000 */
[----:B------:R-:W-:Y:S01]  /*d730*/  UMOV UR71, 0x40004040 ;  /* 0x4000404000477882 */ /* 0x000fe20000000000 */
[----:B------:R-:W-:Y:S01]  /*d740*/  R2UR.FILL UR76, R111 ;  /* 0x000000006f4c72ca */ /* 0x000fe200004e0000 */
[----:B------:R-:W-:Y:S01]  /*d750*/  UMOV UR69, 0x40004040 ;  /* 0x4000404000457882 */ /* 0x000fe20000000000 */
[----:B------:R-:W-:Y:S01]  /*d760*/  IMAD.U32 R111, RZ, RZ, UR71 ;  /* 0x00000047ff6f7e24 */ /* 0x000fe2000f8e00ff */
[----:B------:R-:W-:Y:S01]  /*d770*/  R2UR.FILL UR48, R113 ;  /* 0x00000000713072ca */ /* 0x000fe200004e0000 */
[----:B------:R-:W-:Y:S01]  /*d780*/  IMAD.U32 R113, RZ, RZ, UR69 ;  /* 0x00000045ff717e24 */ /* 0x000fe2000f8e00ff */
[----:B------:R-:W-:-:S04]  /*d790*/  R2UR.FILL UR71, R6 ;  /* 0x00000000064772ca */ /* 0x000fc800004e0000 */
[----:B------:R-:W-:Y:S02]  /*d7a0*/  UMOV UR35, 0x40004040 ;  /* 0x4000404000237882 */ /* 0x000fe40000000000 */
[----:B------:R-:W-:Y:S01]  /*d7b0*/  IMAD.U32 R63, RZ, RZ, UR35 ;  /* 0x00000023ff3f7e24 */ /* 0x000fe2000f8e00ff */
[----:B------:R-:W-:Y:S02]  /*d7c0*/  R2UR UR35, R47 ;  /* 0x000000002f2372ca */ /* 0x000fe400000e0000 */
[----:B------:R-:W-:Y:S02]  /*d7d0*/  R2UR.FILL UR69, R88 ;  /* 0x00000000584572ca */ /* 0x000fe400004e0000 */
[----:B------:R-:W-:Y:S01]  /*d7e0*/  UMOV UR71, 0x40004040 ;  /* 0x4000404000477882 */ /* 0x000fe20000000000 */
[----:B------:R-:W-:Y:S01]  /*d7f0*/  R2UR.FILL UR74, R109 ;  /* 0x000000006d4a72ca */ /* 0x000fe200004e0000 */
[----:B------:R-:W-:Y:S01]  /*d800*/  IMAD.U32 R109, RZ, RZ, UR71 ;  /* 0x00000047ff6d7e24 */ /* 0x000fe2000f8e00ff */
[----:B------:R-:W-:Y:S01]  /*d810*/  R2UR.FILL UR73, R108 ;  /* 0x000000006c4972ca */ /* 0x000fe200004e0000 */
[----:B------:R-:W3:Y:S01]  /*d820*/  LDL.LU R88, [R1+0xec] ;  /* 0x0000ec0001587983 */ /* 0x000ee20000300800 */
[----:B------:R-:W-:-:S02]  /*d830*/  R2UR.FILL UR72, R107 ;  /* 0x000000006b4872ca */ /* 0x000fc400004e0000 */
[----:B------:R-:W-:Y:S01]  /*d840*/  UMOV UR35, 0x40004040 ;  /* 0x4000404000237882 */ /* 0x000fe20000000000 */
[----:B------:R-:W-:Y:S01]  /*d850*/  IMAD.U32 R108, RZ, RZ, UR70 ;  /* 0x00000046ff6c7e24 */ /* 0x000fe2000f8e00ff */
[----:B------:R-:W-:Y:S01]  /*d860*/  UMOV UR69, 0x40004040 ;  /* 0x4000404000457882 */ /* 0x000fe20000000000 */
[----:B------:R-:W-:Y:S01]  /*d870*/  IMAD.U32 R47, RZ, RZ, UR35 ;  /* 0x00000023ff2f7e24 */ /* 0x000fe2000f8e00ff */
[----:B------:R-:W-:Y:S01]  /*d880*/  R2UR.FILL UR71, R7 ;  /* 0x00000000074772ca */ /* 0x000fe200004e0000 */
[----:B------:R-:W3:Y:S01]  /*d890*/  LDL.LU R6, [R1+0xf4] ;  /* 0x0000f40001067983 */ /* 0x000ee20000300800 */
[----:B------:R-:W-:Y:S01]  /*d8a0*/  R2UR UR35, R29 ;  /* 0x000000001d2372ca */ /* 0x000fe200000e0000 */
[----:B------:R-:W-:Y:S01]  /*d8b0*/  IMAD.U32 R107, RZ, RZ, UR69 ;  /* 0x00000045ff6b7e24 */ /* 0x000fe2000f8e00ff */
[----:B------:R-:W-:Y:S01]  /*d8c0*/  R2UR.FILL UR61, R106 ;  /* 0x000000006a3d72ca */ /* 0x000fe200004e0000 */
[----:B------:R-:W3:Y:S01]  /*d8d0*/  LDL.LU R7, [R1+0xf8] ;  /* 0x0000f80001077983 */ /* 0x000ee20000300800 */
[----:B------:R-:W-:Y:S01]  /*d8e0*/  R2UR.FILL UR70, R4 ;  /* 0x00000000044672ca */ /* 0x000fe200004e0000 */
[----:B------:R-:W-:Y:S01]  /*d8f0*/  UMOV UR67, 0x40004040 ;  /* 0x4000404000437882 */ /* 0x000fe20000000000 */
[----:B------:R-:W-:Y:S01]  /*d900*/  R2UR.FILL UR60, R105 ;  /* 0x00000000693c72ca */ /* 0x000fe200004e0000 */
[----:B------:R-:W-:Y:S01]  /*d910*/  IMAD.U32 R106, RZ, RZ, UR68 ;  /* 0x00000044ff6a7e24 */ /* 0x000fe2000f8e00ff */
[----:B------:R-:W-:Y:S01]  /*d920*/  R2UR.FILL UR69, R5 ;  /* 0x00000000054572ca */ /* 0x000fe200004e0000 */
[----:B------:R-:W3:Y:S01]  /*d930*/  LDL.LU R4, [R1+0x100] ;  /* 0x0001000001047983 */ /* 0x000ee20000300800 */
[----:B------:R-:W-:Y:S01]  /*d940*/  R2UR.FILL UR68, R3 ;  /* 0x00000000034472ca */ /* 0x000fe200004e0000 */
[----:B------:R-:W-:-:S02]  /*d950*/  IMAD.U32 R105, RZ, RZ, UR67 ;  /* 0x00000043ff697e24 */ /* 0x000fc4000f8e00ff */
[----:B------:R-:W3:Y:S04]  /*d960*/  LDL.LU R5, [R1+0xfc] ;  /* 0x0000fc0001057983 */ /* 0x000ee80000300800 */
[----:B------:R-:W3:Y:S01]  /*d970*/  LDL.LU R3, [R1+0x108] ;  /* 0x0001080001037983 */ /* 0x000ee20000300800 */
[----:B------:R-:W-:Y:S01]  /*d980*/  UMOV UR63, 0x40004040 ;  /* 0x40004040003f7882 */ /* 0x000fe20000000000 */
[----:B------:R-:W-:Y:S01]  /*d990*/  R2UR.FILL UR44, R101 ;  /* 0x00000000652c72ca */ /* 0x000fe200004e0000 */
[----:B------:R-:W-:Y:S01]  /*d9a0*/  IMAD.U32 R101, RZ, RZ, UR63 ;  /* 0x0000003fff657e24 */ /* 0x000fe2000f8e00ff */
[----:B------:R-:W-:Y:S01]  /*d9b0*/  UMOV UR57, 0x40004040 ;  /* 0x4000404000397882 */ /* 0x000fe20000000000 */
[----:B------:R-:W-:Y:S01]  /*d9c0*/  UMOV UR35, 0x40004040 ;  /* 0x4000404000237882 */ /* 0x000fe20000000000 */
[----:B------:R-:W-:Y:S01]  /*d9d0*/  UMOV UR5, 0x40004040 ;  /* 0x4000404000057882 */ /* 0x000fe20000000000 */
[----:B------:R-:W-:Y:S01]  /*d9e0*/  IMAD.U32 R29, RZ, RZ, UR35 ;  /* 0x00000023ff1d7e24 */ /* 0x000fe2000f8e00ff */
[----:B------:R-:W-:Y:S01]  /*d9f0*/  R2UR.FILL UR35, R86 ;  /* 0x00000000562372ca */ /* 0x000fe200004e0000 */
[----:B------:R-:W-:Y:S01]  /*da00*/  IMAD.U32 R86, RZ, RZ, UR4 ;  /* 0x00000004ff567e24 */ /* 0x000fe2000f8e00ff */
[----:B--2---:R-:W-:-:S02]  /*da10*/  R2UR.FILL UR67, R0 ;  /* 0x00000000004372ca */ /* 0x004fc400004e0000 */
[----:B------:R-:W2:Y:S01]  /*da20*/  LDL.LU R0, [R1+0x104] ;  /* 0x0001040001007983 */ /* 0x000ea20000300800 */
[----:B----4-:R-:W-:Y:S02]  /*da30*/  R2UR.FILL UR4, R27 ;  /* 0x000000001b0472ca */ /* 0x010fe400004e0000 */
[----:B---3--:R-:W-:Y:S01]  /*da40*/  R2UR.FILL UR63, R97 ;  /* 0x00000000613f72ca */ /* 0x008fe200004e0000 */
[----:B------:R-:W-:Y:S01]  /*da50*/  IMAD.U32 R97, RZ, RZ, UR57 ;  /* 0x00000039ff617e24 */ /* 0x000fe2000f8e00ff */
[----:B------:R-:W-:Y:S01]  /*da60*/  R2UR.FILL UR57, R87 ;  /* 0x00000000573972ca */ /* 0x000fe200004e0000 */
[----:B------:R-:W-:Y:S01]  /*da70*/  IMAD.U32 R87, RZ, RZ, UR5 ;  /* 0x00000005ff577e24 */ /* 0x000fe2000f8e00ff */
[----:B------:R-:W-:Y:S02]  /*da80*/  R2UR.FILL UR5, R36 ;  /* 0x00000000240572ca */ /* 0x000fe400004e0000 */
[----:B------:R0:W5:Y:S04]  /*da90*/  LDL.LU R36, [R1+0x118] ;  /* 0x0001180001247983 */ /* 0x0001680000300800 */
[----:B------:R0:W5:Y:S01]  /*daa0*/  LDL.LU R27, [R1+0x114] ;  /* 0x00011400011b7983 */ /* 0x0001620000300800 */
[----:B------:R-:W-:Y:S01]  /*dab0*/  UMOV UR33, 0x40004040 ;  /* 0x4000404000217882 */ /* 0x000fe20000000000 */
[----:B------:R-:W-:Y:S01]  /*dac0*/  MOV.SPILL R2, UR28 ;  /* 0x0000001c00027c02 */ /* 0x000fe20009000f00 */
[----:B------:R-:W-:Y:S01]  /*dad0*/  IMAD.U32 R82, RZ, RZ, UR30 ;  /* 0x0000001eff527e24 */ /* 0x000fe2000f8e00ff */
[----:B------:R-:W-:Y:S01]  /*dae0*/  MOV.SPILL R10, UR27 ;  /* 0x0000001b000a7c02 */ /* 0x000fe20009000f00 */
[----:B------:R-:W-:Y:S01]  /*daf0*/  IMAD.U32 R80, RZ, RZ, UR32 ;  /* 0x00000020ff507e24 */ /* 0x000fe2000f8e00ff */
[----:B------:R-:W-:Y:S01]  /*db00*/  MOV.SPILL R12, UR25 ;  /* 0x00000019000c7c02 */ /* 0x000fe20009000f00 */
[----:B------:R-:W-:Y:S01]  /*db10*/  IMAD.U32 R81, RZ, RZ, UR33 ;  /* 0x00000021ff517e24 */ /* 0x000fe2000f8e00ff */
[----:B------:R-:W-:-:S02]  /*db20*/  MOV.SPILL R11, UR24 ;  /* 0x00000018000b7c02 */ /* 0x000fc40009000f00 */
[----:B------:R-:W-:Y:S02]  /*db30*/  MOV.SPILL R13, UR22 ;  /* 0x00000016000d7c02 */ /* 0x000fe40009000f00 */
[----:B------:R-:W-:Y:S02]  /*db40*/  R2UR UR22, R74 ;  /* 0x000000004a1672ca */ /* 0x000fe400000e0000 */
[----:B------:R-:W-:Y:S02]  /*db50*/  R2UR UR24, R72 ;  /* 0x00000000481872ca */ /* 0x000fe400000e0000 */
[----:B------:R-:W-:Y:S02]  /*db60*/  R2UR UR25, R73 ;  /* 0x00000000491972ca */ /* 0x000fe400000e0000 */
[----:B------:R-:W-:Y:S02]  /*db70*/  R2UR UR27, R71 ;  /* 0x00000000471b72ca */ /* 0x000fe400000e0000 */
[----:B------:R-:W-:-:S02]  /*db80*/  R2UR UR28, R68 ;  /* 0x00000000441c72ca */ /* 0x000fc400000e0000 */
[----:B------:R-:W-:Y:S02]  /*db90*/  R2UR UR30, R66 ;  /* 0x00000000421e72ca */ /* 0x000fe400000e0000 */
[----:B------:R-:W-:Y:S02]  /*dba0*/  R2UR UR32, R64 ;  /* 0x00000000402072ca */ /* 0x000fe400000e0000 */
[----:B------:R-:W-:Y:S01]  /*dbb0*/  R2UR UR33, R65 ;  /* 0x00000000412172ca */ /* 0x000fe200000e0000 */
[----:B------:R-:W-:Y:S01]  /*dbc0*/  UMOV UR31, 0x40004040 ;  /* 0x40004040001f7882 */ /* 0x000fe20000000000 */
[----:B------:R-:W-:Y:S01]  /*dbd0*/  IMAD.U32 R78, RZ, RZ, UR34 ;  /* 0x00000022ff4e7e24 */ /* 0x000fe2000f8e00ff */
[----:B------:R-:W-:Y:S01]  /*dbe0*/  R2UR UR34, R62 ;  /* 0x000000003e2272ca */ /* 0x000fe200000e0000 */
[----:B------:R-:W-:Y:S01]  /*dbf0*/  IMAD.U32 R83, RZ, RZ, UR31 ;  /* 0x0000001fff537e24 */ /* 0x000fe2000f8e00ff */
[----:B------:R-:W-:Y:S01]  /*dc00*/  R2UR UR31, R67 ;  /* 0x00000000431f72ca */ /* 0x000fe200000e0000 */
[----:B------:R-:W-:Y:S01]  /*dc10*/  UMOV UR25, 0x40004040 ;  /* 0x4000404000197882 */ /* 0x000fe20000000000 */
[----:B------:R-:W-:Y:S01]  /*dc20*/  UMOV UR27, 0x40004040 ;  /* 0x40004040001b7882 */ /* 0x000fe20000000000 */
[----:B------:R-:W-:-:S03]  /*dc30*/  IMAD.U32 R74, RZ, RZ, UR22 ;  /* 0x00000016ff4a7e24 */ /* 0x000fc6000f8e00ff */
[----:B------:R-:W-:Y:S01]  /*dc40*/  UMOV UR33, 0x40004040 ;  /* 0x4000404000217882 */ /* 0x000fe20000000000 */
[----:B------:R-:W-:Y:S01]  /*dc50*/  IMAD.U32 R72, RZ, RZ, UR24 ;  /* 0x00000018ff487e24 */ /* 0x000fe2000f8e00ff */
[----:B------:R-:W-:Y:S01]  /*dc60*/  R2UR UR22, R58 ;  /* 0x000000003a1672ca */ /* 0x000fe200000e0000 */
        /* <DEDUP_REMOVED lines=11> */
[----:B------:R-:W-:-:S02]  /*dd20*/  R2UR UR32, R48 ;  /* 0x00000000302072ca */ /* 0x000fc400000e0000 */
        /* <DEDUP_REMOVED lines=31> */
[----:B------:R-:W-:Y:S01]  /*df20*/  R2UR.FILL UR43, R100 ;  /* 0x00000000642b72ca */ /* 0x000fe200004e0000 */
[----:B------:R-:W-:Y:S01]  /*df30*/  IMAD.U32 R100, RZ, RZ, UR62 ;  /* 0x0000003eff647e24 */ /* 0x000fe2000f8e00ff */
[----:B------:R-:W-:Y:S01]  /*df40*/  R2UR.FILL UR41, R96 ;  /* 0x00000000602972ca */ /* 0x000fe200004e0000 */
[----:B------:R-:W-:Y:S01]  /*df50*/  UMOV UR25, 0x40004040 ;  /* 0x4000404000197882 */ /* 0x000fe20000000000 */
[----:B------:R-:W-:Y:S01]  /*df60*/  R2UR.FILL UR42, R99 ;  /* 0x00000000632a72ca */ /* 0x000fe200004e0000 */
[----:B------:R-:W-:Y:S01]  /*df70*/  UMOV UR27, 0x40004040 ;  /* 0x40004040001b7882 */ /* 0x000fe20000000000 */
[----:B------:R-:W-:Y:S01]  /*df80*/  R2UR.FILL UR62, R98 ;  /* 0x00000000623e72ca */ /* 0x000fe200004e0000 */
[----:B------:R-:W-:Y:S01]  /*df90*/  UMOV UR33, 0x40004040 ;  /* 0x4000404000217882 */ /* 0x000fe20000000000 */
[----:B------:R-:W-:Y:S01]  /*dfa0*/  UMOV UR65, 0x40004040 ;  /* 0x4000404000417882 */ /* 0x000fe20000000000 */
[----:B------:R-:W-:Y:S01]  /*dfb0*/  IMAD.U32 R98, RZ, RZ, UR58 ;  /* 0x0000003aff627e24 */ /* 0x000fe2000f8e00ff */
[----:B------:R-:W-:Y:S01]  /*dfc0*/  UMOV UR51, 0x40004040 ;  /* 0x4000404000337882 */ /* 0x000fe20000000000 */
[----:B------:R-:W-:Y:S01]  /*dfd0*/  IMAD.U32 R99, RZ, RZ, UR59 ;  /* 0x0000003bff637e24 */ /* 0x000fe2000f8e00ff */
[----:B------:R-:W-:Y:S01]  /*dfe0*/  UMOV UR7, 0x40004040 ;  /* 0x4000404000077882 */ /* 0x000fe20000000000 */
[----:B------:R-:W-:Y:S01]  /*dff0*/  IMAD.U32 R96, RZ, RZ, UR56 ;  /* 0x00000038ff607e24 */ /* 0x000fe2000f8e00ff */
[----:B------:R-:W-:Y:S01]  /*e000*/  R2UR.FILL UR37, R90 ;  /* 0x000000005a2572ca */ /* 0x000fe200004e0000 */
        /* <DEDUP_REMOVED lines=33> */
[----:B------:R-:W-:-:S02]  /*e220*/  R2UR.FILL UR66, R14 ;  /* 0x000000000e4272ca */ /* 0x000fc400004e0000 */
[----:B------:R-:W-:Y:S02]  /*e230*/  R2UR.FILL UR65, R15 ;  /* 0x000000000f4172ca */ /* 0x000fe400004e0000 */
[----:B------:R-:W-:Y:S02]  /*e240*/  R2UR.FILL UR64, R16 ;  /* 0x00000000104072ca */ /* 0x000fe400004e0000 */
[----:B------:R-:W-:Y:S02]  /*e250*/  R2UR.FILL UR54, R6 ;  /* 0x00000000063672ca */ /* 0x000fe400004e0000 */
[----:B------:R-:W-:Y:S02]  /*e260*/  R2UR.FILL UR52, R7 ;  /* 0x00000000073472ca */ /* 0x000fe400004e0000 */
[----:B------:R-:W-:Y:S02]  /*e270*/  R2UR.FILL UR51, R4 ;  /* 0x00000000043372ca */ /* 0x000fe400004e0000 */
[----:B------:R-:W-:-:S02]  /*e280*/  R2UR.FILL UR50, R5 ;  /* 0x00000000053272ca */ /* 0x000fc400004e0000 */
[----:B------:R-:W-:Y:S01]  /*e290*/  R2UR.FILL UR7, R3 ;  /* 0x00000000030772ca */ /* 0x000fe200004e0000 */
[----:B------:R-:W-:Y:S01]  /*e2a0*/  UMOV UR31, 0x40004040 ;  /* 0x40004040001f7882 */ /* 0x000fe20000000000 */
[----:B------:R-:W-:Y:S01]  /*e2b0*/  IMAD.U32 R28, RZ, RZ, UR34 ;  /* 0x00000022ff1c7e24 */ /* 0x000fe2000f8e00ff */
[----:B------:R-:W-:Y:S01]  /*e2c0*/  UMOV UR55, 0x40004040 ;  /* 0x4000404000377882 */ /* 0x000fe20000000000 */
[----:B------:R-:W-:Y:S01]  /*e2d0*/  IMAD.U32 R33, RZ, RZ, UR31 ;  /* 0x0000001fff217e24 */ /* 0x000fe2000f8e00ff */
[----:B------:R-:W-:Y:S01]  /*e2e0*/  UMOV UR53, 0x40004040 ;  /* 0x4000404000357882 */ /* 0x000fe20000000000 */
[----:B------:R-:W-:Y:S01]  /*e2f0*/  UMOV UR49, 0x40004040 ;  /* 0x4000404000317882 */ /* 0x000fe20000000000 */
[----:B------:R-:W-:Y:S02]  /*e300*/  R2UR.FILL UR31, R84 ;  /* 0x00000000541f72ca */ /* 0x000fe400004e0000 */
[----:B------:R-:W-:Y:S02]  /*e310*/  CS2R R22, SRZ ;  /* 0x0000000000167805 */ /* 0x000fe4000001ff00 */
[----:B------:R-:W-:Y:S01]  /*e320*/  R2UR.FILL UR34, R85 ;  /* 0x00000000552272ca */ /* 0x000fe200004e0000 */
[--C-:B------:R-:W-:Y:S01]  /*e330*/  IMAD.MOV.U32 R21, RZ, RZ, R37.reuse ;  /* 0x000000ffff157224 */ /* 0x100fe200078e0025 */
[----:B------:R-:W-:Y:S01]  /*e340*/  R2UR.FILL UR38, R93 ;  /* 0x000000005d2672ca */ /* 0x000fe200004e0000 */
[--C-:B------:R-:W-:Y:S01]  /*e350*/  IMAD.MOV.U32 R24, RZ, RZ, R37.reuse ;  /* 0x000000ffff187224 */ /* 0x100fe200078e0025 */
[----:B------:R-:W-:Y:S01]  /*e360*/  R2UR.FILL UR40, R95 ;  /* 0x000000005f2872ca */ /* 0x000fe200004e0000 */
[----:B------:R-:W-:-:S02]  /*e370*/  IMAD.MOV.U32 R20, RZ, RZ, R37 ;  /* 0x000000ffff147224 */ /* 0x000fc400078e0025 */
[----:B------:R-:W-:Y:S02]  /*e380*/  IMAD.U32 R95, RZ, RZ, UR55 ;  /* 0x00000037ff5f7e24 */ /* 0x000fe4000f8e00ff */
[----:B------:R-:W-:Y:S02]  /*e390*/  IMAD.U32 R93, RZ, RZ, UR53 ;  /* 0x00000035ff5d7e24 */ /* 0x000fe4000f8e00ff */
[----:B------:R-:W-:Y:S02]  /*e3a0*/  IMAD.U32 R84, RZ, RZ, UR48 ;  /* 0x00000030ff547e24 */ /* 0x000fe4000f8e00ff */
[----:B------:R-:W-:Y:S01]  /*e3b0*/  IMAD.U32 R85, RZ, RZ, UR49 ;  /* 0x00000031ff557e24 */ /* 0x000fe2000f8e00ff */
[----:B------:R-:W-:Y:S01]  /*e3c0*/  UMOV UR77, 0x40004040 ;  /* 0x40004040004d7882 */ /* 0x000fe20000000000 */
[----:B------:R-:W-:Y:S01]  /*e3d0*/  UMOV UR75, 0x40004040 ;  /* 0x40004040004b7882 */ /* 0x000fe20000000000 */
[----:B------:R-:W-:Y:S01]  /*e3e0*/  UMOV UR73, 0x40004040 ;  /* 0x4000404000497882 */ /* 0x000fe20000000000 */
[----:B------:R-:W-:Y:S01]  /*e3f0*/  UMOV UR61, 0x40004040 ;  /* 0x40004040003d7882 */ /* 0x000fe20000000000 */
[----:B0-2---:R-:W-:-:S15]  /*e400*/  R2UR.FILL UR6, R0 ;  /* 0x00000000000672ca */ /* 0x005fde00004e0000 */
.L_x_150:
[----:B-1----:R-:W-:Y:S05]  /*e410*/  @P1 BRA `(.L_x_141) ;  /* 0x0000002400441947 */ /* 0x002fea0003800000 */
[----:B------:R-:W0:Y:S01]  /*e420*/  S2R R0, SR_CgaCtaId ;  /* 0x0000000000007919 */ /* 0x000e220000008800 */
[----:B------:R-:W-:Y:S01]  /*e430*/  MOV R10, 0x400 ;  /* 0x00000400000a7802 */ /* 0x000fe20000000f00 */
[----:B------:R-:W-:Y:S03]  /*e440*/  IMAD.U32 R2, R20, -0x80000000, RZ ;  /* 0x8000000014027824 */ /* 0x000fe600078e00ff */
[----:B0-----:R-:W-:Y:S01]  /*e450*/  LEA R10, R0, R10, 0x18 ;  /* 0x0000000a000a7211 */ /* 0x001fe200078ec0ff */
[----:B------:R0:W-:Y:S03]  /*e460*/  STL [R1+0xa0], R0 ;  /* 0x0000a00001007387 */ /* 0x0001e60000100800 */
[----:B------:R-:W1:Y:S01]  /*e470*/  SYNCS.PHASECHK.TRANS64.TRYWAIT P0, [R10+URZ], R2 ;  /* 0x000000020a0075a7 */ /* 0x000e6200080011ff */
[----:B0-----:R-:W-:Y:S01]  /*e480*/  IMAD.U32 R0, R26, -0x80000000, RZ ;  /* 0x800000001a007824 */ /* 0x001fe200078e00ff */
[----:B-1----:R-:W-:Y:S06]  /*e490*/  @!P0 BRA `(.L_x_142) ;  /* 0x000000c400d08947 */ /* 0x002fec0003800000 */
.L_x_319:
[----:B------:R-:W1:Y:S02]  /*e4a0*/  SYNCS.PHASECHK.TRANS64.TRYWAIT P0, [R10+URZ+0x88], R0 ;  /* 0x000088000a0075a7 */ /* 0x000e6400080011ff */
[----:B-1----:R-:W-:Y:S05]  /*e4b0*/  @!P0 BRA `(.L_x_143) ;  /* 0x000000c400e08947 */ /* 0x002fea0003800000 */
.L_x_321:
[----:B------:R-:W-:Y:S01]  /*e4c0*/  MOV.SPILL R15, UR11 ;  /* 0x0000000b000f7c02 */ /* 0x000fe20009000f00 */
[----:B------:R1:W-:Y:S01]  /*e4d0*/  STL.64 [R1+0x130], R70 ;  /* 0x0001304601007387 */ /* 0x0003e20000100a00 */
[----:B------:R-:W-:Y:S02]  /*e4e0*/  MOV.SPILL R14, UR10 ;  /* 0x0000000a000e7c02 */ /* 0x000fe40009000f00 */
[----:B------:R-:W-:Y:S02]  /*e4f0*/  ELECT P0, URZ, PT ;  /* 0x0000000000ff782f */ /* 0x000fe40003800000 */
[----:B------:R-:W-:Y:S01]  /*e500*/  R2UR UR10, R68 ;  /* 0x00000000440a72ca */ /* 0x000fe200000e0000 */
[----:B0-----:R-:W-:Y:S01]  /*e510*/  IMAD.U32 R3, RZ, RZ, UR47 ;  /* 0x0000002fff037e24 */ /* 0x001fe2000f8e00ff */
[----:B------:R-:W-:Y:S02]  /*e520*/  R2UR UR11, R69 ;  /* 0x00000000450b72ca */ /* 0x000fe400000e0000 */
[----:B------:R-:W-:Y:S02]  /*e530*/  MOV.SPILL R11, UR15 ;  /* 0x0000000f000b7c02 */ /* 0x000fe40009000f00 */
[----:B------:R-:W-:Y:S02]  /*e540*/  MOV.SPILL R9, UR14 ;  /* 0x0000000e00097c02 */ /* 0x000fe40009000f00 */
[----:B------:R-:W-:Y:S02]  /*e550*/  R2UR UR14, R66 ;  /* 0x00000000420e72ca */ /* 0x000fe400000e0000 */
[----:B------:R-:W-:Y:S02]  /*e560*/  R2UR UR15, R67 ;  /* 0x00000000430f72ca */ /* 0x000fe400000e0000 */
[----:B------:R-:W-:Y:S01]  /*e570*/  @P0 R2UR UR49, R3 ;  /* 0x00000000033102ca */ /* 0x000fe200000e0000 */
[----:B------:R-:W-:Y:S01]  /*e580*/  @P0 IMAD.MOV.U32 R2, RZ, RZ, RZ ;  /* 0x000000ffff020224 */ /* 0x000fe200078e00ff */
[----:B------:R-:W-:Y:S01]  /*e590*/  MOV.SPILL R0, UR16 ;  /* 0x0000001000007c02 */ /* 0x000fe20009000f00 */
[----:B------:R-:W-:Y:S01]  /*e5a0*/  IMAD.U32 R3, RZ, RZ, UR46 ;  /* 0x0000002eff037e24 */ /* 0x000fe2000f8e00ff */
[----:B------:R-:W-:Y:S02]  /*e5b0*/  R2UR UR16, R32 ;  /* 0x00000000201072ca */ /* 0x000fe400000e0000 */
[----:B------:R-:W-:Y:S02]  /*e5c0*/  @P0 R2UR UR48, R2 ;  /* 0x00000000023002ca */ /* 0x000fe400000e0000 */
[----:B------:R-:W-:Y:S02]  /*e5d0*/  ELECT P0, URZ, PT ;  /* 0x0000000000ff782f */ /* 0x000fe40003800000 */
[----:B------:R-:W-:Y:S02]  /*e5e0*/  MOV.SPILL R19, UR7 ;  /* 0x0000000700137c02 */ /* 0x000fe40009000f00 */
[----:B------:R-:W-:Y:S02]  /*e5f0*/  MOV.SPILL R18, UR6 ;  /* 0x0000000600127c02 */ /* 0x000fe40009000f00 */
[----:B------:R-:W-:Y:S01]  /*e600*/  R2UR UR6, R28 ;  /* 0x000000001c0672ca */ /* 0x000fe200000e0000 */
[----:B-1----:R-:W2:Y:S01]  /*e610*/  LDL.64 R70, [R1+0x60] ;  /* 0x0000600001467983 */ /* 0x002ea20000100a00 */
[----:B------:R-:W-:Y:S02]  /*e620*/  R2UR UR7, R29 ;  /* 0x000000001d0772ca */ /* 0x000fe400000e0000 */
[----:B------:R-:W-:Y:S02]  /*e630*/  MOV.SPILL R13, UR9 ;  /* 0x00000009000d7c02 */ /* 0x000fe40009000f00 */
[----:B------:R-:W-:Y:S01]  /*e640*/  MOV.SPILL R12, UR8 ;  /* 0x00000008000c7c02 */ /* 0x000fe20009000f00 */
[----:B-----5:R0:W-:Y:S01]  /*e650*/  STL.64 [R1+0x128], R36 ;  /* 0x0001282401007387 */ /* 0x0201e20000100a00 */
[----:B------:R-:W-:Y:S01]  /*e660*/  R2UR UR8, R38 ;  /* 0x00000000260872ca */ /* 0x000fe200000e0000 */
[----:B------:R-:W-:Y:S01]  /*e670*/  @P0 IMAD.MOV.U32 R2, RZ, RZ, RZ ;  /* 0x000000ffff020224 */ /* 0x000fe200078e00ff */
[----:B------:R-:W-:Y:S02]  /*e680*/  R2UR UR9, R39 ;  /* 0x00000000270972ca */ /* 0x000fe400000e0000 */
[----:B------:R-:W-:Y:S01]  /*e690*/  MOV.SPILL R8, UR13 ;  /* 0x0000000d00087c02 */ /* 0x000fe20009000f00 */
[----:B------:R1:W-:Y:S01]  /*e6a0*/  UTCHMMA.2CTA gdesc[UR70], gdesc[UR68], tmem[UR50], tmem[UR48], idesc[UR49], !UPT ;  /* 0x00ff3044460075ea */ /* 0x0003e2000fa00032 */
[----:B------:R-:W-:Y:S02]  /*e6b0*/  MOV.SPILL R7, UR12 ;  /* 0x0000000c00077c02 */ /* 0x000fe40009000f00 */
[----:B------:R-:W-:Y:S02]  /*e6c0*/  R2UR UR12, R34 ;  /* 0x00000000220c72ca */ /* 0x000fe400000e0000 */
[----:B------:R-:W-:Y:S02]  /*e6d0*/  R2UR UR13, R35 ;  /* 0x00000000230d72ca */ /* 0x000fe400000e0000 */
[----:B------:R-:W-:Y:S02]  /*e6e0*/  MOV.SPILL R6, UR19 ;  /* 0x0000001300067c02 */ /* 0x000fe40009000f00 */
[----:B------:R-:W-:Y:S02]  /*e6f0*/  MOV.SPILL R5, UR18 ;  /* 0x0000001200057c02 */ /* 0x000fe40009000f00 */
[----:B------:R-:W-:Y:S02]  /*e700*/  MOV.SPILL R4, UR17 ;  /* 0x0000001100047c02 */ /* 0x000fe40009000f00 */
[----:B------:R-:W-:Y:S02]  /*e710*/  R2UR UR18, R64 ;  /* 0x00000000401272ca */ /* 0x000fe400000e0000 */
[----:B------:R-:W-:Y:S02]  /*e720*/  R2UR UR19, R65 ;  /* 0x00000000411372ca */ /* 0x000fe400000e0000 */
[----:B------:R-:W-:Y:S02]  /*e730*/  R2UR UR17, R33 ;  /* 0x00000000211172ca */ /* 0x000fe400000e0000 */
[----:B------:R-:W-:Y:S02]  /*e740*/  MOV.SPILL R17, UR5 ;  /* 0x0000000500117c02 */ /* 0x000fe40009000f00 */
[----:B------:R-:W-:Y:S01]  /*e750*/  MOV.SPILL R16, UR4 ;  /* 0x0000000400107c02 */ /* 0x000fe20009000f00 */
[----:B0-----:R-:W3:Y:S01]  /*e760*/  LDL.64 R36, [R1+0x70] ;  /* 0x0000700001247983 */ /* 0x001ee20000100a00 */
[----:B------:R-:W-:Y:S02]  /*e770*/  R2UR UR4, R60 ;  /* 0x000000003c0472ca */ /* 0x000fe400000e0000 */
[----:B-1----:R-:W-:Y:S02]  /*e780*/  @P0 R2UR UR48, R2 ;  /* 0x00000000023002ca */ /* 0x002fe400000e0000 */
[----:B------:R-:W-:Y:S01]  /*e790*/  @P0 R2UR UR49, R3 ;  /* 0x00000000033102ca */ /* 0x000fe200000e0000 */
[----:B------:R0:W-:Y:S01]  /*e7a0*/  STL.64 [R1+0x120], R24 ;  /* 0x0001201801007387 */ /* 0x0001e20000100a00 */
[----:B------:R-:W-:Y:S02]  /*e7b0*/  R2UR UR5, R61 ;  /* 0x000000003d0572ca */ /* 0x000fe400000e0000 */
[----:B------:R-:W-:Y:S01]  /*e7c0*/  ELECT P0, URZ, PT ;  /* 0x0000000000ff782f */ /* 0x000fe20003800000 */
[----:B------:R-:W-:Y:S08]  /*e7d0*/  IMAD.U32 R3, RZ, RZ, UR45 ;  /* 0x0000002dff037e24 */ /* 0x000ff0000f8e00ff */
[----:B------:R1:W-:Y:S04]  /*e7e0*/  UTCHMMA.2CTA gdesc[UR10], gdesc[UR8], tmem[UR50], tmem[UR48], idesc[UR49], UPT ;  /* 0x00ff30080a0075ea */ /* 0x0003e8000ba00032 */
[----:B------:R-:W-:Y:S01]  /*e7f0*/  @P0 IMAD.MOV.U32 R2, RZ, RZ, RZ ;  /* 0x000000ffff020224 */ /* 0x000fe200078e00ff */
[----:B0-----:R-:W4:Y:S06]  /*e800*/  LDL.64 R24, [R1+0x68] ;  /* 0x0000680001187983 */ /* 0x001f2c0000100a00 */
[----:B------:R0:W-:Y:S01]  /*e810*/  STL.64 [R1+0x118], R20 ;  /* 0x0001181401007387 */ /* 0x0001e20000100a00 */
[----:B-1----:R-:W-:Y:S02]  /*e820*/  @P0 R2UR UR48, R2 ;  /* 0x00000000023002ca */ /* 0x002fe400000e0000 */
[----:B------:R-:W-:Y:S02]  /*e830*/  @P0 R2UR UR49, R3 ;  /* 0x00000000033102ca */ /* 0x000fe400000e0000 */
[----:B------:R-:W-:Y:S02]  /*e840*/  ELECT P0, URZ, PT ;  /* 0x0000000000ff782f */ /* 0x000fe40003800000 */
[----:B------:R-:W-:Y:S01]  /*e850*/  R2UR UR10, R30 ;  /* 0x000000001e0a72ca */ /* 0x000fe200000e0000 */
[----:B------:R-:W-:Y:S01]  /*e860*/  IMAD.U32 R3, RZ, RZ, UR44 ;  /* 0x0000002cff037e24 */ /* 0x000fe2000f8e00ff */
[----:B------:R-:W-:Y:S02]  /*e870*/  R2UR UR11, R31 ;  /* 0x000000001f0b72ca */ /* 0x000fe400000e0000 */
[----:B------:R-:W-:Y:S02]  /*e880*/  R2UR UR8, R62 ;  /* 0x000000003e0872ca */ /* 0x000fe400000e0000 */
[----:B------:R-:W-:Y:S03]  /*e890*/  R2UR UR9, R63 ;  /* 0x000000003f0972ca */ /* 0x000fe600000e0000 */
[----:B------:R1:W-:Y:S02]  /*e8a0*/  UTCHMMA.2CTA gdesc[UR14], gdesc[UR12], tmem[UR50], tmem[UR48], idesc[UR49], UPT ;  /* 0x00ff300c0e0075ea */ /* 0x0003e4000ba00032 */
[----:B------:R-:W-:Y:S01]  /*e8b0*/  @P0 IMAD.MOV.U32 R2, RZ, RZ, RZ ;  /* 0x000000ffff020224 */ /* 0x000fe200078e00ff */
[----:B0-----:R-:W4:Y:S04]  /*e8c0*/  LDL.64 R20, [R1+0x48] ;  /* 0x0000480001147983 */ /* 0x001f280000100a00 */
[----:B-1----:R-:W-:Y:S02]  /*e8d0*/  @P0 R2UR UR48, R2 ;  /* 0x00000000023002ca */ /* 0x002fe400000e0000 */
[----:B------:R-:W-:Y:S02]  /*e8e0*/  @P0 R2UR UR49, R3 ;  /* 0x00000000033102ca */ /* 0x000fe400000e0000 */
[----:B------:R-:W-:Y:S02]  /*e8f0*/  ELECT P0, URZ, PT ;  /* 0x0000000000ff782f */ /* 0x000fe40003800000 */
[----:B------:R-:W-:Y:S01]  /*e900*/  R2UR UR12, R58 ;  /* 0x000000003a0c72ca */ /* 0x000fe200000e0000 */
[----:B------:R-:W-:Y:S01]  /*e910*/  IMAD.U32 R3, RZ, RZ, UR43 ;  /* 0x0000002bff037e24 */ /* 0x000fe2000f8e00ff */
[----:B------:R-:W-:Y:S07]  /*e920*/  R2UR UR13, R59 ;  /* 0x000000003b0d72ca */ /* 0x000fee00000e0000 */
[----:B------:R0:W-:Y:S02]  /*e930*/  UTCHMMA.2CTA gdesc[UR18], gdesc[UR16], tmem[UR50], tmem[UR48], idesc[UR49], UPT ;  /* 0x00ff3010120075ea */ /* 0x0001e4000ba00032 */
[----:B------:R-:W-:Y:S05]  /*e940*/  @P0 IMAD.MOV.U32 R2, RZ, RZ, RZ ;  /* 0x000000ffff020224 */ /* 0x000fea00078e00ff */
[----:B0-----:R-:W-:Y:S02]  /*e950*/  @P0 R2UR UR48, R2 ;  /* 0x00000000023002ca */ /* 0x001fe400000e0000 */
        /* <DEDUP_REMOVED lines=20> */
[----:B------:R-:W-:Y:S09]  /*eaa0*/  R2UR UR5, R55 ;  /* 0x00000000370572ca */ /* 0x000ff200000e0000 */
[----:B------:R-:W-:Y:S01]  /*eab0*/  @P0 IMAD.MOV.U32 R2, RZ, RZ, RZ ;  /* 0x000000ffff020224 */ /* 0x000fe200078e00ff */
[----:B--2---:R-:W-:Y:S02]  /*eac0*/  R2UR UR6, R70 ;  /* 0x00000000460672ca */ /* 0x004fe400000e0000 */
[----:B------:R-:W-:Y:S02]  /*ead0*/  R2UR UR7, R71 ;  /* 0x00000000470772ca */ /* 0x000fe400000e0000 */
[----:B------:R-:W2:Y:S01]  /*eae0*/  LDL.64 R70, [R1+0x40] ;  /* 0x0000400001467983 */ /* 0x000ea20000100a00 */
[----:B---3--:R-:W-:Y:S02]  /*eaf0*/  R2UR UR14, R36 ;  /* 0x00000000240e72ca */ /* 0x008fe400000e0000 */
[----:B------:R-:W-:Y:S03]  /*eb00*/  R2UR UR15, R37 ;  /* 0x00000000250f72ca */ /* 0x000fe600000e0000 */
[----:B------:R-:W3:Y:S10]  /*eb10*/  LDL.64 R36, [R1+0x58] ;  /* 0x0000580001247983 */ /* 0x000ef40000100a00 */
[----:B------:R0:W-:Y:S01]  /*eb20*/  UTCHMMA.2CTA gdesc[UR12], gdesc[UR14], tmem[UR50], tmem[UR48], idesc[UR49], UPT ;  /* 0x00ff300e0c0075ea */ /* 0x0001e2000ba00032 */
[----:B----4-:R-:W-:Y:S02]  /*eb30*/  R2UR UR10, R24 ;  /* 0x00000000180a72ca */ /* 0x010fe400000e0000 */
[----:B------:R-:W-:Y:S02]  /*eb40*/  R2UR UR11, R25 ;  /* 0x00000000190b72ca */ /* 0x000fe400000e0000 */
[----:B------:R-:W4:Y:S01]  /*eb50*/  LDL.64 R24, [R1+0x50] ;  /* 0x0000500001187983 */ /* 0x000f220000100a00 */
        /* <DEDUP_REMOVED lines=15> */
[----:B------:R-:W-:Y:S01]  /*ec50*/  @P0 IMAD.MOV.U32 R2, RZ, RZ, RZ ;  /* 0x000000ffff020224 */ /* 0x000fe200078e00ff */
[----:B0-----:R-:W-:Y:S02]  /*ec60*/  R2UR UR6, R20 ;  /* 0x00000000140672ca */ /* 0x001fe400000e0000 */
[----:B------:R-:W-:Y:S02]  /*ec70*/  R2UR UR7, R21 ;  /* 0x00000000150772ca */ /* 0x000fe400000e0000 */
[----:B------:R-:W-:Y:S01]  /*ec80*/  @P0 R2UR UR48, R2 ;  /* 0x00000000023002ca */ /* 0x000fe200000e0000 */
[----:B------:R-:W4:Y:S01]  /*ec90*/  LDL.64 R20, [R1+0x28] ;  /* 0x0000280001147983 */ /* 0x000f220000100a00 */
        /* <DEDUP_REMOVED lines=8> */
[----:B---3--:R-:W-:Y:S02]  /*ed20*/  R2UR UR14, R36 ;  /* 0x00000000240e72ca */ /* 0x008fe400000e0000 */
[----:B------:R-:W-:Y:S02]  /*ed30*/  R2UR UR15, R37 ;  /* 0x00000000250f72ca */ /* 0x000fe400000e0000 */
[----:B------:R-:W2:Y:S11]  /*ed40*/  LDL.64 R36, [R1+0x38] ;  /* 0x0000380001247983 */ /* 0x000eb60000100a00 */
[----:B------:R0:W-:Y:S01]  /*ed50*/  UTCHMMA.2CTA gdesc[UR12], gdesc[UR14], tmem[UR50], tmem[UR48], idesc[UR49], UPT ;  /* 0x00ff300e0c0075ea */ /* 0x0001e2000ba00032 */
[----:B----4-:R-:W-:Y:S02]  /*ed60*/  R2UR UR10, R24 ;  /* 0x00000000180a72ca */ /* 0x010fe400000e0000 */
[----:B------:R-:W-:Y:S02]  /*ed70*/  R2UR UR11, R25 ;  /* 0x00000000190b72ca */ /* 0x000fe400000e0000 */
[----:B------:R-:W3:Y:S01]  /*ed80*/  LDL.64 R24, [R1+0x30] ;  /* 0x0000300001187983 */ /* 0x000ee20000100a00 */
[----:B0-----:R-:W-:Y:S02]  /*ed90*/  @P0 R2UR UR48, R2 ;  /* 0x00000000023002ca */ /* 0x001fe400000e0000 */
[----:B------:R-:W-:Y:S02]  /*eda0*/  @P0 R2UR UR49, R3 ;  /* 0x00000000033102ca */ /* 0x000fe400000e0000 */
[----:B------:R-:W-:Y:S02]  /*edb0*/  ELECT P0, URZ, PT ;  /* 0x0000000000ff782f */ /* 0x000fe40003800000 */
[----:B------:R-:W-:Y:S01]  /*edc0*/  R2UR UR12, R44 ;  /* 0x000000002c0c72ca */ /* 0x000fe200000e0000 */
[----:B------:R-:W-:Y:S01]  /*edd0*/  IMAD.U32 R3, RZ, RZ, UR36 ;  /* 0x00000024ff037e24 */ /* 0x000fe2000f8e00ff */
[----:B------:R-:W-:Y:S01]  /*ede0*/  R2UR UR13, R45 ;  /* 0x000000002d0d72ca */ /* 0x000fe200000e0000 */
[----:B------:R0:W5:Y:S06]  /*edf0*/  LDL.LU.64 R70, [R1+0x130] ;  /* 0x0001300001467983 */ /* 0x00016c0000300a00 */
[----:B------:R1:W-:Y:S02]  /*ee00*/  UTCHMMA.2CTA gdesc[UR8], gdesc[UR10], tmem[UR50], tmem[UR48], idesc[UR49], UPT ;  /* 0x00ff300a080075ea */ /* 0x0003e4000ba00032 */
[----:B------:R-:W-:Y:S05]  /*ee10*/  @P0 IMAD.MOV.U32 R2, RZ, RZ, RZ ;  /* 0x000000ffff020224 */ /* 0x000fea00078e00ff */
        /* <DEDUP_REMOVED lines=17> */
[----:B------:R-:W-:Y:S05]  /*ef30*/  @P0 IMAD.MOV.U32 R2, RZ, RZ, RZ ;  /* 0x000000ffff020224 */ /* 0x000fea00078e00ff */
[----:B-1----:R-:W-:Y:S02]  /*ef40*/  @P0 R2UR UR48, R2 ;  /* 0x00000000023002ca */ /* 0x002fe400000e0000 */
[----:B------:R-:W-:Y:S02]  /*ef50*/  @P0 R2UR UR49, R3 ;  /* 0x00000000033102ca */ /* 0x000fe400000e0000 */
[----:B------:R-:W-:Y:S02]  /*ef60*/  ELECT P0, URZ, PT ;  /* 0x0000000000ff782f */ /* 0x000fe40003800000 */
[----:B------:R-:W-:Y:S01]  /*ef70*/  R2UR.FILL UR16, R0 ;  /* 0x00000000001072ca */ /* 0x000fe200004e0000 */
[----:B------:R-:W-:Y:S01]  /*ef80*/  IMAD.U32 R3, RZ, RZ, UR33 ;  /* 0x00000021ff037e24 */ /* 0x000fe2000f8e00ff */
[----:B------:R-:W-:Y:S02]  /*ef90*/  R2UR.FILL UR19, R6 ;  /* 0x00000000061372ca */ /* 0x000fe400004e0000 */
[----:B------:R-:W-:Y:S02]  /*efa0*/  R2UR.FILL UR18, R5 ;  /* 0x00000000051272ca */ /* 0x000fe400004e0000 */
[----:B------:R-:W-:Y:S05]  /*efb0*/  R2UR.FILL UR17, R4 ;  /* 0x00000000041172ca */ /* 0x000fea00004e0000 */
[----:B------:R-:W-:Y:S01]  /*efc0*/  @P0 IMAD.MOV.U32 R2, RZ, RZ, RZ ;  /* 0x000000ffff020224 */ /* 0x000fe200078e00ff */
[----:B--2---:R-:W-:Y:S02]  /*efd0*/  R2UR UR14, R36 ;  /* 0x00000000240e72ca */ /* 0x004fe400000e0000 */
[----:B------:R-:W-:Y:S02]  /*efe0*/  R2UR UR15, R37 ;  /* 0x00000000250f72ca */ /* 0x000fe400000e0000 */
[----:B------:R0:W5:Y:S11]  /*eff0*/  LDL.LU.64 R36, [R1+0x128] ;  /* 0x0001280001247983 */ /* 0x0001760000300a00 */
[----:B------:R1:W-:Y:S01]  /*f000*/  UTCHMMA.2CTA gdesc[UR12], gdesc[UR14], tmem[UR50], tmem[UR48], idesc[UR49], UPT ;  /* 0x00ff300e0c0075ea */ /* 0x0003e2000ba00032 */
[----:B---3--:R-:W-:Y:S02]  /*f010*/  R2UR UR10, R24 ;  /* 0x00000000180a72ca */ /* 0x008fe400000e0000 */
[----:B------:R-:W-:Y:S02]  /*f020*/  R2UR UR11, R25 ;  /* 0x00000000190b72ca */ /* 0x000fe400000e0000 */
[----:B------:R0:W5:Y:S01]  /*f030*/  LDL.LU.64 R24, [R1+0x120] ;  /* 0x0001200001187983 */ /* 0x0001620000300a00 */
[----:B-1----:R-:W-:Y:S02]  /*f040*/  @P0 R2UR UR48, R2 ;  /* 0x00000000023002ca */ /* 0x002fe400000e0000 */
[----:B------:R-:W-:Y:S03]  /*f050*/  @P0 R2UR UR49, R3 ;  /* 0x00000000033102ca */ /* 0x000fe600000e0000 */
[----:B------:R0:W5:Y:S01]  /*f060*/  LDL.LU.64 R20, [R1+0x118] ;  /* 0x0001180001147983 */ /* 0x0001620000300a00 */
[----:B------:R-:W-:Y:S02]  /*f070*/  R2UR.FILL UR15, R11 ;  /* 0x000000000b0f72ca */ /* 0x000fe400004e0000 */
[----:B------:R-:W-:Y:S02]  /*f080*/  ELECT P0, URZ, PT ;  /* 0x0000000000ff782f */ /* 0x000fe40003800000 */
[----:B------:R-:W-:Y:S01]  /*f090*/  R2UR.FILL UR14, R9 ;  /* 0x00000000090e72ca */ /* 0x000fe200004e0000 */
[----:B------:R-:W-:Y:S01]  /*f0a0*/  IMAD.U32 R3, RZ, RZ, UR32 ;  /* 0x00000020ff037e24 */ /* 0x000fe2000f8e00ff */
[----:B------:R-:W-:Y:S02]  /*f0b0*/  R2UR.FILL UR13, R8 ;  /* 0x00000000080d72ca */ /* 0x000fe400004e0000 */
[----:B------:R-:W-:Y:S01]  /*f0c0*/  R2UR.FILL UR12, R7 ;  /* 0x00000000070c72ca */ /* 0x000fe200004e0000 */
[----:B------:R1:W-:Y:S06]  /*f0d0*/  UTCHMMA.2CTA gdesc[UR8], gdesc[UR10], tmem[UR50], tmem[UR48], idesc[UR49], UPT ;  /* 0x00ff300a080075ea */ /* 0x0003ec000ba00032 */
[----:B------:R-:W-:Y:S05]  /*f0e0*/  @P0 IMAD.MOV.U32 R2, RZ, RZ, RZ ;  /* 0x000000ffff020224 */ /* 0x000fea00078e00ff */
[----:B-1----:R-:W-:Y:S02]  /*f0f0*/  @P0 R2UR UR48, R2 ;  /* 0x00000000023002ca */ /* 0x002fe400000e0000 */
[----:B------:R-:W-:Y:S02]  /*f100*/  @P0 R2UR UR49, R3 ;  /* 0x00000000033102ca */ /* 0x000fe400000e0000 */
[----:B------:R-:W-:Y:S02]  /*f110*/  ELECT P0, URZ, PT ;  /* 0x0000000000ff782f */ /* 0x000fe40003800000 */
[----:B------:R-:W-:Y:S02]  /*f120*/  R2UR.FILL UR11, R15 ;  /* 0x000000000f0b72ca */ /* 0x000fe400004e0000 */
[----:B------:R-:W-:Y:S02]  /*f130*/  R2UR.FILL UR10, R14 ;  /* 0x000000000e0a72ca */ /* 0x000fe400004e0000 */
[----:B------:R-:W-:Y:S02]  /*f140*/  R2UR.FILL UR9, R13 ;  /* 0x000000000d0972ca */ /* 0x000fe400004e0000 */
[----:B------:R-:W-:Y:S03]  /*f150*/  R2UR.FILL UR8, R12 ;  /* 0x000000000c0872ca */ /* 0x000fe600004e0000 */
[----:B------:R1:W-:Y:S02]  /*f160*/  UTCHMMA.2CTA gdesc[UR4], gdesc[UR6], tmem[UR50], tmem[UR48], idesc[UR49], UPT ;  /* 0x00ff3006040075ea */ /* 0x0003e4000ba00032 */
[----:B------:R-:W-:Y:S01]  /*f170*/  @P0 VIADD R2, R10, 0x8 ;  /* 0x000000080a020836 */ /* 0x000fe20000000000 */
[----:B------:R-:W-:Y:S04]  /*f180*/  @P0 LOP3.LUT R0, R27, 0xffff, RZ, 0xc0, !PT ;  /* 0x0000ffff1b000812 */ /* 0x000fe800078ec0ff */
[----:B------:R-:W-:Y:S01]  /*f190*/  @P0 R2UR UR55, R2 ;  /* 0x00000000023702ca */ /* 0x000fe200000e0000 */
[----:B------:R-:W-:Y:S01]  /*f1a0*/  IMAD.U32 R2, R22, -0x80000000, RZ ;  /* 0x8000000016027824 */ /* 0x000fe200078e00ff */
[----:B------:R-:W-:Y:S02]  /*f1b0*/  @P0 R2UR UR53, R0 ;  /* 0x00000000003502ca */ /* 0x000fe400000e0000 */
[----:B------:R-:W-:Y:S11]  /*f1c0*/  ELECT P0, URZ, PT ;  /* 0x0000000000ff782f */ /* 0x000ff60003800000 */
[----:B------:R0:W-:Y:S02]  /*f1d0*/  UTCBAR.2CTA.MULTICAST [UR55], URZ, UR53 ;  /* 0x000000ff370073e9 */ /* 0x0001e40008200835 */
[----:B------:R-:W-:Y:S01]  /*f1e0*/  @P0 VIADD R0, R10, 0x80 ;  /* 0x000000800a000836 */ /* 0x000fe20000000000 */
[----:B-1----:R-:W-:Y:S01]  /*f1f0*/  UMOV UR48, 0x3 ;  /* 0x0000000300307882 */ /* 0x002fe20000000000 */
[----:B------:R-:W-:Y:S03]  /*f200*/  R2UR.FILL UR7, R19 ;  /* 0x00000000130772ca */ /* 0x000fe600004e0000 */
[----:B------:R-:W-:Y:S01]  /*f210*/  @P0 R2UR UR49, R0 ;  /* 0x00000000003102ca */ /* 0x000fe200000e0000 */
[----:B------:R-:W-:Y:S01]  /*f220*/  IMAD.U32 R0, R23, -0x80000000, RZ ;  /* 0x8000000017007824 */ /* 0x000fe200078e00ff */
[----:B------:R-:W-:Y:S02]  /*f230*/  R2UR.FILL UR6, R18 ;  /* 0x00000000120672ca */ /* 0x000fe400004e0000 */
[----:B------:R-:W-:Y:S02]  /*f240*/  R2UR.FILL UR5, R17 ;  /* 0x00000000110572ca */ /* 0x000fe400004e0000 */
[----:B------:R-:W-:Y:S07]  /*f250*/  R2UR.FILL UR4, R16 ;  /* 0x00000000100472ca */ /* 0x000fee00004e0000 */
[----:B------:R0:W-:Y:S01]  /*f260*/  UTCBAR.2CTA.MULTICAST [UR49], URZ, UR48 ;  /* 0x000000ff310073e9 */ /* 0x0001e20008200830 */
[----:B------:R-:W1:Y:S02]  /*f270*/  SYNCS.PHASECHK.TRANS64.TRYWAIT P0, [R10+URZ+0x30], R2 ;  /* 0x000030020a0075a7 */ /* 0x000e6400080011ff */
[----:B01----:R-:W-:Y:S05]  /*f280*/  @!P0 BRA `(.L_x_144) ;  /* 0x000000b800888947 */ /* 0x003fea0003800000 */
.L_x_323:
[----:B------:R-:W1:Y:S02]  /*f290*/  SYNCS.PHASECHK.TRANS64.TRYWAIT P0, [R10+URZ+0xb0], R0 ;  /* 0x0000b0000a0075a7 */ /* 0x000e6400080011ff */
[----:B-1----:R-:W-:Y:S05]  /*f2a0*/  @!P0 BRA `(.L_x_145) ;  /* 0x000000b800988947 */ /* 0x002fea0003800000 */
.L_x_325:
[----:B------:R-:W-:Y:S01]  /*f2b0*/  MOV.SPILL R0, UR14 ;  /* 0x0000000e00007c02 */ /* 0x000fe20009000f00 */
[----:B------:R-:W2:Y:S01]  /*f2c0*/  LDL.64 R8, [R1+0x88] ;  /* 0x0000880001087983 */ /* 0x000ea20000100a00 */
[----:B------:R-:W-:Y:S02]  /*f2d0*/  R2UR UR14, R82 ;  /* 0x00000000520e72ca */ /* 0x000fe400000e0000 */
[----:B------:R-:W-:Y:S02]  /*f2e0*/  ELECT P0, URZ, PT ;  /* 0x0000000000ff782f */ /* 0x000fe40003800000 */
[----:B------:R-:W-:Y:S01]  /*f2f0*/  MOV.SPILL R6, UR17 ;  /* 0x0000001100067c02 */ /* 0x000fe20009000f00 */
[----:B0-----:R-:W-:Y:S01]  /*f300*/  IMAD.U32 R3, RZ, RZ, UR31 ;  /* 0x0000001fff037e24 */ /* 0x001fe2000f8e00ff */
[----:B------:R-:W-:Y:S01]  /*f310*/  MOV.SPILL R5, UR16 ;  /* 0x0000001000057c02 */ /* 0x000fe20009000f00 */
[----:B------:R-:W3:Y:S01]  /*f320*/  LDL.64 R18, [R1+0x80] ;  /* 0x0000800001127983 */ /* 0x000ee20000100a00 */
[----:B------:R-:W-:Y:S02]  /*f330*/  MOV.SPILL R4, UR15 ;  /* 0x0000000f00047c02 */ /* 0x000fe40009000f00 */
[----:B------:R-:W-:Y:S02]  /*f340*/  R2UR UR15, R83 ;  /* 0x00000000530f72ca */ /* 0x000fe400000e0000 */
[----:B------:R-:W-:Y:S01]  /*f350*/  MOV.SPILL R11, UR13 ;  /* 0x0000000d000b7c02 */ /* 0x000fe20009000f00 */
[----:B------:R-:W4:Y:S01]  /*f360*/  LDL.64 R14, [R1+0x98] ;  /* 0x00009800010e7983 */ /* 0x000f220000100a00 */
[----:B------:R-:W-:Y:S02]  /*f370*/  MOV.SPILL R7, UR10 ;  /* 0x0000000a00077c02 */ /* 0x000fe40009000f00 */
[----:B------:R-:W-:Y:S01]  /*f380*/  @P0 R2UR UR49, R3 ;  /* 0x00000000033102ca */ /* 0x000fe200000e0000 */
[----:B------:R-:W-:Y:S02]  /*f390*/  @P0 IMAD.MOV.U32 R2, RZ, RZ, RZ ;  /* 0x000000ffff020224 */ /* 0x000fe400078e00ff */
[----:B------:R-:W4:Y:S01]  /*f3a0*/  LDL.64 R12, [R1+0x78] ;  /* 0x00007800010c7983 */ /* 0x000f220000100a00 */
[----:B------:R-:W-:Y:S02]  /*f3b0*/  IMAD.U32 R3, RZ, RZ, UR30 ;  /* 0x0000001eff037e24 */ /* 0x000fe4000f8e00ff */
[----:B------:R-:W-:Y:S02]  /*f3c0*/  @P0 R2UR UR48, R2 ;  /* 0x00000000023002ca */ /* 0x000fe400000e0000 */
[----:B------:R-:W-:Y:S01]  /*f3d0*/  ELECT P0, URZ, PT ;  /* 0x0000000000ff782f */ /* 0x000fe20003800000 */
[----:B------:R-:W4:Y:S10]  /*f3e0*/  LDL.64 R16, [R1+0x90] ;  /* 0x0000900001107983 */ /* 0x000f340000100a00 */
[----:B------:R0:W-:Y:S02]  /*f3f0*/  UTCHMMA.2CTA gdesc[UR62], gdesc[UR58], tmem[UR5], tmem[UR48], idesc[UR49], UP0 ;  /* 0x00ff303a3e0075ea */ /* 0x0001e40008200005 */
[----:B------:R-:W-:Y:S05]  /*f400*/  @P0 IMAD.MOV.U32 R2, RZ, RZ, RZ ;  /* 0x000000ffff020224 */ /* 0x000fea00078e00ff */
[----:B0-----:R-:W-:Y:S02]  /*f410*/  @P0 R2UR UR48, R2 ;  /* 0x00000000023002ca */ /* 0x001fe400000e0000 */
[----:B------:R-:W-:Y:S02]  /*f420*/  @P0 R2UR UR49, R3 ;  /* 0x00000000033102ca */ /* 0x000fe400000e0000 */
[----:B------:R-:W-:Y:S01]  /*f430*/  ELECT P0, URZ, PT ;  /* 0x0000000000ff782f */ /* 0x000fe20003800000 */
[----:B------:R-:W-:Y:S11]  /*f440*/  IMAD.U32 R3, RZ, RZ, UR29 ;  /* 0x0000001dff037e24 */ /* 0x000ff6000f8e00ff */
[----:B------:R-:W-:Y:S01]  /*f450*/  @!UPT UIADD3 URZ, UPT, UPT, URZ, URZ, URZ ;  /* 0x000000fffffff290 */ /* 0x000fe2000fffe0ff */
[----:B------:R-:W-:Y:S01]  /*f460*/  @P0 IMAD.MOV.U32 R2, RZ, RZ, RZ ;  /* 0x000000ffff020224 */ /* 0x000fe200078e00ff */
[----:B--2---:R-:W-:Y:S02]  /*f470*/  R2UR UR16, R8 ;  /* 0x00000000081072ca */ /* 0x004fe400000e0000 */
[----:B------:R-:W-:Y:S02]  /*f480*/  R2UR UR17, R9 ;  /* 0x00000000091172ca */ /* 0x000fe400000e0000 */
[----:B------:R-:W-:Y:S02]  /*f490*/  MOV.SPILL R9, UR12 ;  /* 0x0000000c00097c02 */ /* 0x000fe40009000f00 */
[----:B------:R-:W-:Y:S02]  /*f4a0*/  MOV.SPILL R8, UR11 ;  /* 0x0000000b00087c02 */ /* 0x000fe40009000f00 */
[----:B---3--:R-:W-:Y:S02]  /*f4b0*/  R2UR UR12, R18 ;  /* 0x00000000120c72ca */ /* 0x008fe400000e0000 */
[----:B------:R-:W-:Y:S02]  /*f4c0*/  R2UR UR13, R19 ;  /* 0x00000000130d72ca */ /* 0x000fe400000e0000 */
[----:B----4-:R-:W-:Y:S02]  /*f4d0*/  R2UR UR10, R14 ;  /* 0x000000000e0a72ca */ /* 0x010fe400000e0000 */
[----:B------:R-:W-:Y:S01]  /*f4e0*/  R2UR UR11, R15 ;  /* 0x000000000f0b72ca */ /* 0x000fe200000e0000 */
[----:B------:R0:W-:Y:S01]  /*f4f0*/  UTCHMMA.2CTA gdesc[UR14], gdesc[UR16], tmem[UR5], tmem[UR48], idesc[UR49], UPT ;  /* 0x00ff30100e0075ea */ /* 0x0001e2000ba00005 */
[----:B------:R-:W-:Y:S02]  /*f500*/  MOV.SPILL R15, UR9 ;  /* 0x00000009000f7c02 */ /* 0x000fe40009000f00 */
[----:B------:R-:W-:Y:S02]  /*f510*/  MOV.SPILL R14, UR8 ;  /* 0x00000008000e7c02 */ /* 0x000fe40009000f00 */
[----:B------:R-:W-:Y:S02]  /*f520*/  R2UR UR8, R12 ;  /* 0x000000000c0872ca */ /* 0x000fe400000e0000 */
[----:B------:R-:W-:Y:S02]  /*f530*/  R2UR UR9, R13 ;  /* 0x000000000d0972ca */ /* 0x000fe400000e0000 */
[----:B------:R-:W-:Y:S02]  /*f540*/  MOV.SPILL R13, UR7 ;  /* 0x00000007000d7c02 */ /* 0x000fe40009000f00 */
[----:B------:R-:W-:Y:S02]  /*f550*/  MOV.SPILL R12, UR6 ;  /* 0x00000006000c7c02 */ /* 0x000fe40009000f00 */
[----:B------:R-:W-:Y:S02]  /*f560*/  R2UR UR6, R16 ;  /* 0x00000000100672ca */ /* 0x000fe400000e0000 */
[----:B------:R-:W-:Y:S02]  /*f570*/  R2UR UR7, R17 ;  /* 0x00000000110772ca */ /* 0x000fe400000e0000 */
[----:B0-----:R-:W-:Y:S02]  /*f580*/  @P0 R2UR UR48, R2 ;  /* 0x00000000023002ca */ /* 0x001fe400000e0000 */
[----:B------:R-:W-:Y:S02]  /*f590*/  @P0 R2UR UR49, R3 ;  /* 0x00000000033102ca */ /* 0x000fe400000e0000 */
[----:B------:R-:W-:Y:S02]  /*f5a0*/  ELECT P0, URZ, PT ;  /* 0x0000000000ff782f */ /* 0x000fe40003800000 */
[----:B------:R-:W-:Y:S01]  /*f5b0*/  R2UR.FILL UR14, R0 ;  /* 0x00000000000e72ca */ /* 0x000fe200004e0000 */
[----:B------:R-:W-:Y:S01]  /*f5c0*/  IMAD.U32 R3, RZ, RZ, UR28 ;  /* 0x0000001cff037e24 */ /* 0x000fe2000f8e00ff */
[----:B------:R-:W-:Y:S02]  /*f5d0*/  R2UR.FILL UR17, R6 ;  /* 0x00000000061172ca */ /* 0x000fe400004e0000 */
[----:B------:R-:W-:Y:S02]  /*f5e0*/  R2UR.FILL UR16, R5 ;  /* 0x00000000051072ca */ /* 0x000fe400004e0000 */
[----:B------:R-:W-:Y:S03]  /*f5f0*/  R2UR.FILL UR15, R4 ;  /* 0x00000000040f72ca */ /* 0x000fe600004e0000 */
[----:B------:R0:W-:Y:S02]  /*f600*/  UTCHMMA.2CTA gdesc[UR10], gdesc[UR12], tmem[UR5], tmem[UR48], idesc[UR49], UPT ;  /* 0x00ff300c0a0075ea */ /* 0x0001e4000ba00005 */
[----:B------:R-:W-:Y:S05]  /*f610*/  @P0 IMAD.MOV.U32 R2, RZ, RZ, RZ ;  /* 0x000000ffff020224 */ /* 0x000fea00078e00ff */
[----:B0-----:R-:W-:Y:S02]  /*f620*/  @P0 R2UR UR48, R2 ;  /* 0x00000000023002ca */ /* 0x001fe400000e0000 */
        /* <DEDUP_REMOVED lines=10> */
[----:B-----5:R-:W-:Y:S01]  /*f6d0*/  IMAD.U32 R2, R25, -0x80000000, RZ ;  /* 0x8000000019027824 */ /* 0x020fe200078e00ff */
[----:B------:R-:W-:Y:S02]  /*f6e0*/  @P0 R2UR UR53, R0 ;  /* 0x00000000003502ca */ /* 0x000fe400000e0000 */
[----:B------:R-:W-:Y:S11]  /*f6f0*/  ELECT P0, URZ, PT ;  /* 0x0000000000ff782f */ /* 0x000ff60003800000 */
[----:B------:R1:W-:Y:S02]  /*f700*/  UTCBAR.2CTA.MULTICAST [UR55], URZ, UR53 ;  /* 0x000000ff370073e9 */ /* 0x0003e40008200835 */
[----:B------:R-:W-:Y:S01]  /*f710*/  @P0 VIADD R0, R10, 0xb8 ;  /* 0x000000b80a000836 */ /* 0x000fe20000000000 */
[----:B0-----:R-:W-:Y:S01]  /*f720*/  UMOV UR48, 0x3 ;  /* 0x0000000300307882 */ /* 0x001fe20000000000 */
[----:B------:R-:W-:Y:S03]  /*f730*/  R2UR.FILL UR9, R15 ;  /* 0x000000000f0972ca */ /* 0x000fe600004e0000 */
[----:B------:R-:W-:Y:S01]  /*f740*/  @P0 R2UR UR49, R0 ;  /* 0x00000000003102ca */ /* 0x000fe200000e0000 */
[----:B------:R-:W-:Y:S01]  /*f750*/  IMAD.U32 R0, R24, -0x80000000, RZ ;  /* 0x8000000018007824 */ /* 0x000fe200078e00ff */
[----:B------:R-:W-:Y:S02]  /*f760*/  R2UR.FILL UR8, R14 ;  /* 0x000000000e0872ca */ /* 0x000fe400004e0000 */
[----:B------:R-:W-:Y:S02]  /*f770*/  R2UR.FILL UR7, R13 ;  /* 0x000000000d0772ca */ /* 0x000fe400004e0000 */
[----:B------:R-:W-:Y:S07]  /*f780*/  R2UR.FILL UR6, R12 ;  /* 0x000000000c0672ca */ /* 0x000fee00004e0000 */
[----:B------:R1:W-:Y:S01]  /*f790*/  UTCBAR.2CTA.MULTICAST [UR49], URZ, UR48 ;  /* 0x000000ff310073e9 */ /* 0x0003e20008200830 */
[----:B------:R-:W0:Y:S02]  /*f7a0*/  SYNCS.PHASECHK.TRANS64.TRYWAIT P0, [R10+URZ+0x98], R2 ;  /* 0x000098020a0075a7 */ /* 0x000e2400080011ff */
[----:B01----:R-:W-:Y:S05]  /*f7b0*/  @!P0 BRA `(.L_x_146) ;  /* 0x000000b400708947 */ /* 0x003fea0003800000 */
.L_x_327:
[----:B------:R-:W1:Y:S02]  /*f7c0*/  SYNCS.PHASECHK.TRANS64.TRYWAIT P0, [R10+URZ+0x40], R0 ;  /* 0x000040000a0075a7 */ /* 0x000e6400080011ff */
[----:B-1----:R-:W-:Y:S05]  /*f7d0*/  @!P0 BRA `(.L_x_147) ;  /* 0x000000b400808947 */ /* 0x002fea0003800000 */
.L_x_329:
[----:B------:R-:W-:Y:S01]  /*f7e0*/  MOV.SPILL R0, UR30 ;  /* 0x0000001e00007c02 */ /* 0x000fe20009000f00 */
[----:B------:R-:W2:Y:S01]  /*f7f0*/  LDL.64 R6, [R1+0x10] ;  /* 0x0000100001067983 */ /* 0x000ea20000100a00 */
[----:B------:R-:W-:Y:S02]  /*f800*/  MOV.SPILL R11, UR9 ;  /* 0x00000009000b7c02 */ /* 0x000fe40009000f00 */
[----:B------:R-:W-:Y:S02]  /*f810*/  ELECT P0, URZ, PT ;  /* 0x0000000000ff782f */ /* 0x000fe40003800000 */
[----:B------:R-:W-:Y:S01]  /*f820*/  MOV.SPILL R5, UR28 ;  /* 0x0000001c00057c02 */ /* 0x000fe20009000f00 */
[----:B0-----:R-:W-:Y:S01]  /*f830*/  IMAD.U32 R3, RZ, RZ, UR27 ;  /* 0x0000001bff037e24 */ /* 0x001fe2000f8e00ff */
[----:B------:R-:W-:Y:S01]  /*f840*/  MOV.SPILL R15, UR5 ;  /* 0x00000005000f7c02 */ /* 0x000fe20009000f00 */
[----:B------:R-:W3:Y:S01]  /*f850*/  LDL.64 R8, [R1+0x18] ;  /* 0x0000180001087983 */ /* 0x000ee20000100a00 */
[----:B------:R-:W-:Y:S01]  /*f860*/  MOV.SPILL R14, UR4 ;  /* 0x00000004000e7c02 */ /* 0x000fe20009000f00 */
[----:B------:R-:W-:Y:S01]  /*f870*/  UMOV UR53, 0x3 ;  /* 0x0000000300357882 */ /* 0x000fe20000000000 */
[----:B------:R-:W-:Y:S02]  /*f880*/  R2UR UR4, R102 ;  /* 0x00000000660472ca */ /* 0x000fe400000e0000 */
[----:B------:R-:W-:Y:S01]  /*f890*/  R2UR UR5, R103 ;  /* 0x00000000670572ca */ /* 0x000fe200000e0000 */
[----:B------:R-:W4:Y:S01]  /*f8a0*/  LDL.64 R12, [R1+0x20] ;  /* 0x00002000010c7983 */ /* 0x000f220000100a00 */
[----:B------:R-:W-:Y:S02]  /*f8b0*/  MOV.SPILL R4, UR31 ;  /* 0x0000001f00047c02 */ /* 0x000fe40009000f00 */
[----:B------:R-:W-:Y:S01]  /*f8c0*/  @P0 R2UR UR49, R3 ;  /* 0x00000000033102ca */ /* 0x000fe200000e0000 */
[----:B------:R-:W-:Y:S02]  /*f8d0*/  @P0 IMAD.MOV.U32 R2, RZ, RZ, RZ ;  /* 0x000000ffff020224 */ /* 0x000fe400078e00ff */
[----:B------:R-:W5:Y:S01]  /*f8e0*/  LDL.64 R18, [R1+0x8] ;  /* 0x0000080001127983 */ /* 0x000f620000100a00 */
[----:B------:R-:W-:Y:S02]  /*f8f0*/  IMAD.U32 R3, RZ, RZ, UR26 ;  /* 0x0000001aff037e24 */ /* 0x000fe4000f8e00ff */
[----:B------:R-:W-:Y:S02]  /*f900*/  @P0 R2UR UR48, R2 ;  /* 0x00000000023002ca */ /* 0x000fe400000e0000 */
[----:B------:R-:W-:Y:S01]  /*f910*/  ELECT P0, URZ, PT ;  /* 0x0000000000ff782f */ /* 0x000fe20003800000 */
[----:B------:R-:W5:Y:S10]  /*f920*/  LDL.64 R16, [R1] ;  /* 0x0000000001107983 */ /* 0x000f740000100a00 */
[----:B------:R0:W-:Y:S02]  /*f930*/  UTCHMMA.2CTA gdesc[UR66], gdesc[UR64], tmem[UR52], tmem[UR48], idesc[UR49], !UPT ;  /* 0x00ff3040420075ea */ /* 0x0001e4000fa00034 */
        /* <DEDUP_REMOVED lines=8> */
[----:B------:R-:W-:Y:S02]  /*f9c0*/  MOV.SPILL R6, UR29 ;  /* 0x0000001d00067c02 */ /* 0x000fe40009000f00 */
[----:B------:R-:W-:Y:S02]  /*f9d0*/  R2UR UR31, R7 ;  /* 0x00000000071f72ca */ /* 0x000fe400000e0000 */
[----:B---3--:R-:W-:Y:S02]  /*f9e0*/  R2UR UR29, R9 ;  /* 0x00000000091d72ca */ /* 0x008fe400000e0000 */
[----:B------:R-:W-:Y:S02]  /*f9f0*/  MOV.SPILL R9, UR8 ;  /* 0x0000000800097c02 */ /* 0x000fe40009000f00 */
[----:B------:R-:W-:Y:S02]  /*fa00*/  R2UR UR28, R8 ;  /* 0x00000000081c72ca */ /* 0x000fe400000e0000 */
[----:B----4-:R-:W-:Y:S02]  /*fa10*/  R2UR UR8, R12 ;  /* 0x000000000c0872ca */ /* 0x010fe400000e0000 */
[----:B------:R-:W-:Y:S02]  /*fa20*/  R2UR UR9, R13 ;  /* 0x000000000d0972ca */ /* 0x000fe400000e0000 */
[----:B------:R-:W-:Y:S02]  /*fa30*/  MOV.SPILL R13, UR7 ;  /* 0x00000007000d7c02 */ /* 0x000fe40009000f00 */
[----:B------:R-:W-:Y:S02]  /*fa40*/  MOV.SPILL R12, UR6 ;  /* 0x00000006000c7c02 */ /* 0x000fe40009000f00 */
[----:B------:R-:W-:Y:S02]  /*fa50*/  R2UR UR6, R104 ;  /* 0x00000000680672ca */ /* 0x000fe400000e0000 */
[----:B------:R-:W-:Y:S02]  /*fa60*/  R2UR UR7, R105 ;  /* 0x00000000690772ca */ /* 0x000fe400000e0000 */
[----:B------:R-:W-:Y:S02]  /*fa70*/  MOV.SPILL R8, UR11 ;  /* 0x0000000b00087c02 */ /* 0x000fe40009000f00 */
[----:B------:R-:W-:Y:S02]  /*fa80*/  MOV.SPILL R7, UR10 ;  /* 0x0000000a00077c02 */ /* 0x000fe40009000f00 */
[----:B------:R-:W-:Y:S02]  /*fa90*/  R2UR UR10, R100 ;  /* 0x00000000640a72ca */ /* 0x000fe400000e0000 */
[----:B------:R-:W-:Y:S05]  /*faa0*/  R2UR UR11, R101 ;  /* 0x00000000650b72ca */ /* 0x000fea00000e0000 */
[----:B------:R0:W-:Y:S02]  /*fab0*/  UTCHMMA.2CTA gdesc[UR8], gdesc[UR6], tmem[UR52], tmem[UR48], idesc[UR49], UPT ;  /* 0x00ff3006080075ea */ /* 0x0001e4000ba00034 */
[----:B0-----:R-:W-:Y:S02]  /*fac0*/  @P0 R2UR UR48, R2 ;  /* 0x00000000023002ca */ /* 0x001fe400000e0000 */
[----:B------:R-:W-:Y:S02]  /*fad0*/  @P0 R2UR UR49, R3 ;  /* 0x00000000033102ca */ /* 0x000fe400000e0000 */
[----:B------:R-:W-:Y:S02]  /*fae0*/  ELECT P0, URZ, PT ;  /* 0x0000000000ff782f */ /* 0x000fe40003800000 */
[----:B------:R-:W-:Y:S01]  /*faf0*/  R2UR UR8, R98 ;  /* 0x00000000620872ca */ /* 0x000fe200000e0000 */
[----:B------:R-:W-:Y:S01]  /*fb00*/  IMAD.U32 R3, RZ, RZ, UR24 ;  /* 0x00000018ff037e24 */ /* 0x000fe2000f8e00ff */
[----:B------:R-:W-:Y:S02]  /*fb10*/  R2UR UR9, R99 ;  /* 0x00000000630972ca */ /* 0x000fe400000e0000 */
[----:B-----5:R-:W-:Y:S02]  /*fb20*/  R2UR UR6, R18 ;  /* 0x00000000120672ca */ /* 0x020fe400000e0000 */
[----:B------:R-:W-:Y:S03]  /*fb30*/  R2UR UR7, R19 ;  /* 0x00000000130772ca */ /* 0x000fe600000e0000 */
[----:B------:R0:W-:Y:S02]  /*fb40*/  UTCHMMA.2CTA gdesc[UR28], gdesc[UR4], tmem[UR52], tmem[UR48], idesc[UR49], UPT ;  /* 0x00ff30041c0075ea */ /* 0x0001e4000ba00034 */
[----:B------:R-:W-:Y:S05]  /*fb50*/  @P0 IMAD.MOV.U32 R2, RZ, RZ, RZ ;  /* 0x000000ffff020224 */ /* 0x000fea00078e00ff */
[----:B0-----:R-:W-:Y:S02]  /*fb60*/  @P0 R2UR UR48, R2 ;  /* 0x00000000023002ca */ /* 0x001fe400000e0000 */
        /* <DEDUP_REMOVED lines=72> */
[----:B------:R-:W-:Y:S01]  /*fff0*/  R2UR.FILL UR30, R0 ;  /* 0x00000000001e72ca */ /* 0x000fe200004e0000 */
[----:B------:R-:W-:Y:S01]  /*10000*/  IMAD.U32 R3, RZ, RZ, UR16 ;  /* 0x00000010ff037e24 */ /* 0x000fe2000f8e00ff */
[----:B------:R-:W-:Y:S02]  /*10010*/  R2UR UR10, R112 ;  /* 0x00000000700a72ca */ /* 0x000fe400000e0000 */
[----:B------:R-:W-:Y:S02]  /*10020*/  R2UR UR11, R113 ;  /* 0x00000000710b72ca */ /* 0x000fe400000e0000 */
[----:B------:R-:W-:Y:S03]  /*10030*/  R2UR.FILL UR31, R4 ;  /* 0x00000000041f72ca */ /* 0x000fe600004e0000 */
        /* <DEDUP_REMOVED lines=18> */
[----:B------:R-:W-:Y:S02]  /*10160*/  R2UR.FILL UR29, R6 ;  /* 0x00000000061d72ca */ /* 0x000fe400004e0000 */
[----:B------:R-:W-:Y:S03]  /*10170*/  R2UR.FILL UR28, R5 ;  /* 0x00000000051c72ca */ /* 0x000fe600004e0000 */
[----:B------:R0:W-:Y:S02]  /*10180*/  UTCHMMA.2CTA gdesc[UR10], gdesc[UR76], tmem[UR52], tmem[UR48], idesc[UR49], UPT ;  /* 0x00ff304c0a0075ea */ /* 0x0001e4000ba00034 */
[----:B------:R-:W-:Y:S05]  /*10190*/  @P0 IMAD.MOV.U32 R2, RZ, RZ, RZ ;  /* 0x000000ffff020224 */ /* 0x000fea00078e00ff */
[----:B0-----:R-:W-:Y:S02]  /*101a0*/  @P0 R2UR UR48, R2 ;  /* 0x00000000023002ca */ /* 0x001fe400000e0000 */
[----:B------:R-:W-:Y:S02]  /*101b0*/  @P0 R2UR UR49, R3 ;  /* 0x00000000033102ca */ /* 0x000fe400000e0000 */
[----:B------:R-:W-:Y:S02]  /*101c0*/  ELECT P0, URZ, PT ;  /* 0x0000000000ff782f */ /* 0x000fe40003800000 */
[----:B------:R-:W-:Y:S01]  /*101d0*/  R2UR.FILL UR11, R8 ;  /* 0x00000000080b72ca */ /* 0x000fe200004e0000 */
[----:B------:R-:W-:Y:S01]  /*101e0*/  IMAD.U32 R3, RZ, RZ, UR13 ;  /* 0x0000000dff037e24 */ /* 0x000fe2000f8e00ff */
[----:B------:R-:W-:Y:S07]  /*101f0*/  R2UR.FILL UR10, R7 ;  /* 0x00000000070a72ca */ /* 0x000fee00004e0000 */
        /* <DEDUP_REMOVED lines=13> */
[----:B------:R-:W-:Y:S02]  /*102d0*/  R2UR.FILL UR7, R13 ;  /* 0x000000000d0772ca */ /* 0x000fe400004e0000 */
[----:B------:R-:W-:Y:S07]  /*102e0*/  R2UR.FILL UR6, R12 ;  /* 0x000000000c0672ca */ /* 0x000fee00004e0000 */
[----:B------:R0:W-:Y:S02]  /*102f0*/  UTCHMMA.2CTA gdesc[UR4], gdesc[UR60], tmem[UR52], tmem[UR48], idesc[UR49], UPT ;  /* 0x00ff303c040075ea */ /* 0x0001e4000ba00034 */
[----:B------:R-:W-:Y:S05]  /*10300*/  @P0 VIADD R0, R10, 0x90 ;  /* 0x000000900a000836 */ /* 0x000fea0000000000 */
[----:B------:R-:W-:Y:S02]  /*10310*/  @P0 R2UR UR55, R0 ;  /* 0x00000000003702ca */ /* 0x000fe400000e0000 */
[----:B------:R-:W-:Y:S11]  /*10320*/  ELECT P0, URZ, PT ;  /* 0x0000000000ff782f */ /* 0x000ff60003800000 */
[----:B------:R1:W-:Y:S02]  /*10330*/  UTCBAR.2CTA.MULTICAST [UR55], URZ, UR53 ;  /* 0x000000ff370073e9 */ /* 0x0003e40008200835 */
[----:B------:R-:W-:Y:S01]  /*10340*/  @P0 VIADD R2, R10, 0x48 ;  /* 0x000000480a020836 */ /* 0x000fe20000000000 */
[----:B------:R-:W-:Y:S04]  /*10350*/  @P0 LOP3.LUT R0, R27, 0xffff, RZ, 0xc0, !PT ;  /* 0x0000ffff1b000812 */ /* 0x000fe800078ec0ff */
[----:B0-----:R-:W-:Y:S01]  /*10360*/  @P0 R2UR UR49, R2 ;  /* 0x00000000023102ca */ /* 0x001fe200000e0000 */
[----:B------:R-:W-:Y:S01]  /*10370*/  IMAD.U32 R2, R21, -0x80000000, RZ ;  /* 0x8000000015027824 */ /* 0x000fe200078e00ff */
[----:B------:R-:W-:Y:S01]  /*10380*/  @P0 R2UR UR48, R0 ;  /* 0x00000000003002ca */ /* 0x000fe200000e0000 */
[----:B------:R-:W-:Y:S01]  /*10390*/  IMAD.U32 R0, R37, -0x80000000, RZ ;  /* 0x8000000025007824 */ /* 0x000fe200078e00ff */
[----:B------:R-:W-:Y:S02]  /*103a0*/  R2UR.FILL UR5, R15 ;  /* 0x000000000f0572ca */ /* 0x000fe400004e0000 */
[----:B------:R-:W-:Y:S09]  /*103b0*/  R2UR.FILL UR4, R14 ;  /* 0x000000000e0472ca */ /* 0x000ff200004e0000 */
[----:B------:R1:W-:Y:S01]  /*103c0*/  UTCBAR.2CTA.MULTICAST [UR49], URZ, UR48 ;  /* 0x000000ff310073e9 */ /* 0x0003e20008200830 */
[----:B------:R-:W0:Y:S02]  /*103d0*/  SYNCS.PHASECHK.TRANS64.TRYWAIT P0, [R10+URZ+0xa0], R2 ;  /* 0x0000a0020a0075a7 */ /* 0x000e2400080011ff */
[----:B01----:R-:W-:Y:S05]  /*103e0*/  @!P0 BRA `(.L_x_148) ;  /* 0x000000a800988947 */ /* 0x003fea0003800000 */
.L_x_331:
[----:B------:R-:W1:Y:S02]  /*103f0*/  SYNCS.PHASECHK.TRANS64.TRYWAIT P0, [R10+URZ+0x50], R0 ;  /* 0x000050000a0075a7 */ /* 0x000e6400080011ff */
[----:B-1----:R-:W-:Y:S05]  /*10400*/  @!P0 BRA `(.L_x_149) ;  /* 0x000000a800a88947 */ /* 0x002fea0003800000 */
.L_x_333:
[----:B------:R-:W-:Y:S02]  /*10410*/  MOV.SPILL R6, UR21 ;  /* 0x0000001500067c02 */ /* 0x000fe40009000f00 */
[----:B------:R-:W-:Y:S02]  /*10420*/  ELECT P0, URZ, PT ;  /* 0x0000000000ff782f */ /* 0x000fe40003800000 */
[----:B------:R-:W-:Y:S01]  /*10430*/  MOV.SPILL R5, UR20 ;  /* 0x0000001400057c02 */ /* 0x000fe20009000f00 */
[----:B0-----:R-:W-:Y:S01]  /*10440*/  IMAD.U32 R3, RZ, RZ, UR11 ;  /* 0x0000000bff037e24 */ /* 0x001fe2000f8e00ff */
[----:B------:R-:W-:Y:S01]  /*10450*/  MOV.SPILL R4, UR19 ;  /* 0x0000001300047c02 */ /* 0x000fe20009000f00 */
[----:B------:R-:W-:Y:S01]  /*10460*/  UMOV UR53, 0x3 ;  /* 0x0000000300357882 */ /* 0x000fe20000000000 */
[----:B------:R-:W-:Y:S01]  /*10470*/  MOV.SPILL R0, UR18 ;  /* 0x0000001200007c02 */ /* 0x000fe20009000f00 */
[----:B------:R-:W-:Y:S01]  /*10480*/  UPLOP3.LUT UP0, UPT, UPT, UPT, UPT, 0x80, 0x8 ;  /* 0x000000000008789c */ /* 0x000fe20003f0f070 */
[----:B------:R-:W-:Y:S02]  /*10490*/  R2UR UR20, R74 ;  /* 0x000000004a1472ca */ /* 0x000fe400000e0000 */
[----:B------:R-:W-:Y:S02]  /*104a0*/  R2UR UR21, R75 ;  /* 0x000000004b1572ca */ /* 0x000fe400000e0000 */
[----:B------:R-:W-:Y:S02]  /*104b0*/  R2UR UR18, R80 ;  /* 0x00000000501272ca */ /* 0x000fe400000e0000 */
[----:B------:R-:W-:Y:S01]  /*104c0*/  @P0 R2UR UR49, R3 ;  /* 0x00000000033102ca */ /* 0x000fe200000e0000 */
[----:B------:R-:W-:Y:S01]  /*104d0*/  @P0 IMAD.MOV.U32 R2, RZ, RZ, RZ ;  /* 0x000000ffff020224 */ /* 0x000fe200078e00ff */
[----:B------:R-:W-:Y:S01]  /*104e0*/  R2UR UR19, R81 ;  /* 0x00000000511372ca */ /* 0x000fe200000e0000 */
[----:B------:R-:W-:Y:S01]  /*104f0*/  IMAD.U32 R3, RZ, RZ, UR10 ;  /* 0x0000000aff037e24 */ /* 0x000fe2000f8e00ff */
[----:B------:R-:W-:Y:S02]  /*10500*/  MOV.SPILL R11, UR17 ;  /* 0x00000011000b7c02 */ /* 0x000fe40009000f00 */
[----:B------:R-:W-:Y:S02]  /*10510*/  @P0 R2UR UR48, R2 ;  /* 0x00000000023002ca */ /* 0x000fe400000e0000 */
[----:B------:R-:W-:Y:S02]  /*10520*/  ELECT P0, URZ, PT ;  /* 0x0000000000ff782f */ /* 0x000fe40003800000 */
[----:B------:R-:W-:Y:S02]  /*10530*/  MOV.SPILL R9, UR16 ;  /* 0x0000001000097c02 */ /* 0x000fe40009000f00 */
[----:B------:R-:W-:Y:S02]  /*10540*/  MOV.SPILL R8, UR15 ;  /* 0x0000000f00087c02 */ /* 0x000fe40009000f00 */
[----:B------:R-:W-:Y:S02]  /*10550*/  MOV.SPILL R7, UR14 ;  /* 0x0000000e00077c02 */ /* 0x000fe40009000f00 */
[----:B------:R-:W-:Y:S02]  /*10560*/  R2UR UR16, R72 ;  /* 0x00000000481072ca */ /* 0x000fe400000e0000 */
[----:B------:R-:W-:Y:S02]  /*10570*/  R2UR UR17, R73 ;  /* 0x00000000491172ca */ /* 0x000fe400000e0000 */
[----:B------:R-:W-:Y:S01]  /*10580*/  R2UR UR14, R78 ;  /* 0x000000004e0e72ca */ /* 0x000fe200000e0000 */
[----:B------:R0:W-:Y:S01]  /*10590*/  UTCHMMA.2CTA gdesc[UR56], gdesc[UR6], tmem[UR51], tmem[UR48], idesc[UR49], UP1 ;  /* 0x00ff3006380075ea */ /* 0x0001e20008a00033 */
[----:B------:R-:W-:Y:S01]  /*105a0*/  R2UR UR15, R79 ;  /* 0x000000004f0f72ca */ /* 0x000fe200000e0000 */
[----:B------:R-:W-:Y:S01]  /*105b0*/  @P0 IMAD.MOV.U32 R2, RZ, RZ, RZ ;  /* 0x000000ffff020224 */ /* 0x000fe200078e00ff */
[----:B------:R-:W-:Y:S01]  /*105c0*/  MOV.SPILL R15, UR13 ;  /* 0x0000000d000f7c02 */ /* 0x000fe20009000f00 */
[----:B------:R-:W-:Y:S01]  /*105d0*/  UPLOP3.LUT UP1, UPT, UPT, UPT, UPT, 0x80, 0x8 ;  /* 0x000000000008789c */ /* 0x000fe20003f2f070 */
[----:B------:R-:W-:Y:S02]  /*105e0*/  MOV.SPILL R14, UR12 ;  /* 0x0000000c000e7c02 */ /* 0x000fe40009000f00 */
[----:B------:R-:W-:Y:S02]  /*105f0*/  MOV.SPILL R13, UR5 ;  /* 0x00000005000d7c02 */ /* 0x000fe40009000f00 */
[----:B------:R-:W-:Y:S02]  /*10600*/  MOV.SPILL R12, UR4 ;  /* 0x00000004000c7c02 */ /* 0x000fe40009000f00 */
[----:B------:R-:W-:Y:S02]  /*10610*/  R2UR UR12, R70 ;  /* 0x00000000460c72ca */ /* 0x000fe400000e0000 */
[----:B------:R-:W-:Y:S02]  /*10620*/  R2UR UR13, R71 ;  /* 0x00000000470d72ca */ /* 0x000fe400000e0000 */
[----:B------:R-:W-:Y:S02]  /*10630*/  R2UR UR4, R76 ;  /* 0x000000004c0472ca */ /* 0x000fe400000e0000 */
[----:B------:R-:W-:Y:S02]  /*10640*/  R2UR UR5, R77 ;  /* 0x000000004d0572ca */ /* 0x000fe400000e0000 */
[----:B------:R-:W-:Y:S02]  /*10650*/  LOP3.LUT R21, R21, 0x1, RZ, 0x3c, !PT ;  /* 0x0000000115157812 */ /* 0x000fe400078e3cff */
[----:B------:R-:W-:Y:S02]  /*10660*/  LOP3.LUT R37, R37, 0x1, RZ, 0x3c, !PT ;  /* 0x0000000125257812 */ /* 0x000fe400078e3cff */
[----:B------:R-:W-:Y:S02]  /*10670*/  LOP3.LUT R25, R25, 0x1, RZ, 0x3c, !PT ;  /* 0x0000000119197812 */ /* 0x000fe400078e3cff */
[----:B0-----:R-:W-:Y:S02]  /*10680*/  @P0 R2UR UR48, R2 ;  /* 0x00000000023002ca */ /* 0x001fe400000e0000 */
[----:B------:R-:W-:Y:S02]  /*10690*/  @P0 R2UR UR49, R3 ;  /* 0x00000000033102ca */ /* 0x000fe400000e0000 */
[----:B------:R-:W-:Y:S02]  /*106a0*/  ELECT P0, URZ, PT ;  /* 0x0000000000ff782f */ /* 0x000fe40003800000 */
[----:B------:R-:W-:Y:S01]  /*106b0*/  LOP3.LUT R24, R24, 0x1, RZ, 0x3c, !PT ;  /* 0x0000000118187812 */ /* 0x000fe200078e3cff */
[----:B------:R-:W-:Y:S01]  /*106c0*/  IMAD.U32 R3, RZ, RZ, UR9 ;  /* 0x00000009ff037e24 */ /* 0x000fe2000f8e00ff */
[----:B------:R-:W-:Y:S02]  /*106d0*/  LOP3.LUT R22, R22, 0x1, RZ, 0x3c, !PT ;  /* 0x0000000116167812 */ /* 0x000fe400078e3cff */
[----:B------:R-:W-:Y:S02]  /*106e0*/  LOP3.LUT R23, R23, 0x1, RZ, 0x3c, !PT ;  /* 0x0000000117177812 */ /* 0x000fe400078e3cff */
[----:B------:R-:W-:Y:S02]  /*106f0*/  LOP3.LUT R20, R20, 0x1, RZ, 0x3c, !PT ;  /* 0x0000000114147812 */ /* 0x000fe400078e3cff */
[----:B------:R-:W-:Y:S01]  /*10700*/  LOP3.LUT R26, R26, 0x1, RZ, 0x3c, !PT ;  /* 0x000000011a1a7812 */ /* 0x000fe200078e3cff */
[----:B------:R0:W-:Y:S02]  /*10710*/  UTCHMMA.2CTA gdesc[UR18], gdesc[UR20], tmem[UR51], tmem[UR48], idesc[UR49], UPT ;  /* 0x00ff3014120075ea */ /* 0x0001e4000ba00033 */
[----:B------:R-:W-:Y:S05]  /*10720*/  @P0 IMAD.MOV.U32 R2, RZ, RZ, RZ ;  /* 0x000000ffff020224 */ /* 0x000fea00078e00ff */
        /* <DEDUP_REMOVED lines=18> */
[----:B------:R-:W-:Y:S05]  /*10850*/  @P0 VIADD R0, R10, 0xa8 ;  /* 0x000000a80a000836 */ /* 0x000fea0000000000 */
[----:B------:R-:W-:Y:S02]  /*10860*/  @P0 R2UR UR55, R0 ;  /* 0x00000000003702ca */ /* 0x000fe400000e0000 */
[----:B------:R-:W-:Y:S11]  /*10870*/  ELECT P0, URZ, PT ;  /* 0x0000000000ff782f */ /* 0x000ff60003800000 */
[----:B------:R1:W-:Y:S02]  /*10880*/  UTCBAR.2CTA.MULTICAST [UR55], URZ, UR53 ;  /* 0x000000ff370073e9 */ /* 0x0003e40008200835 */
[----:B------:R-:W-:Y:S01]  /*10890*/  @P0 LOP3.LUT R0, R27, 0xffff, RZ, 0xc0, !PT ;  /* 0x0000ffff1b000812 */ /* 0x000fe200078ec0ff */
[----:B------:R-:W-:Y:S03]  /*108a0*/  @P0 VIADD R2, R10, 0x58 ;  /* 0x000000580a020836 */ /* 0x000fe60000000000 */
[----:B0-----:R-:W-:Y:S02]  /*108b0*/  @P0 R2UR UR48, R0 ;  /* 0x00000000003002ca */ /* 0x001fe400000e0000 */
[----:B------:R-:W-:Y:S02]  /*108c0*/  @P0 R2UR UR49, R2 ;  /* 0x00000000023102ca */ /* 0x000fe400000e0000 */
[----:B------:R-:W-:Y:S02]  /*108d0*/  R2UR.FILL UR13, R15 ;  /* 0x000000000f0d72ca */ /* 0x000fe400004e0000 */
[----:B------:R-:W-:Y:S02]  /*108e0*/  R2UR.FILL UR12, R14 ;  /* 0x000000000e0c72ca */ /* 0x000fe400004e0000 */
[----:B------:R-:W-:Y:S02]  /*108f0*/  R2UR.FILL UR5, R13 ;  /* 0x000000000d0572ca */ /* 0x000fe400004e0000 */
[----:B------:R-:W-:Y:S05]  /*10900*/  R2UR.FILL UR4, R12 ;  /* 0x000000000c0472ca */ /* 0x000fea00004e0000 */
[----:B------:R1:W-:Y:S01]  /*10910*/  UTCBAR.2CTA.MULTICAST [UR49], URZ, UR48 ;  /* 0x000000ff310073e9 */ /* 0x0003e20008200830 */
[----:B------:R-:W-:Y:S09]  /*10920*/  NOP ;  /* 0x0000000000007918 */ /* 0x000ff20000000000 */
.L_x_141:
[C---:B-----5:R-:W-:Y:S02]  /*10930*/  ISETP.GT.U32.AND P0, PT, R36.reuse, 0x2, PT ;  /* 0x000000022400780c */ /* 0x060fe40003f04070 */
[----:B------:R-:W-:Y:S11]  /*10940*/  IADD3 R36, PT, PT, R36, -0x1, RZ ;  /* 0xffffffff24247810 */ /* 0x000ff60007ffe0ff */
[----:B------:R-:W-:Y:S05]  /*10950*/  @P0 BRA `(.L_x_150) ;  /* 0xffffffd800ac0947 */ /* 0x000fea000383ffff */
.L_x_140:
[----:B------:R-:W3:Y:S02]  /*10960*/  LDL.LU R0, [R1+0x10c] ;  /* 0x00010c0001007983 */ /* 0x000ee40000300800 */
[----:B---3--:R-:W-:-:S13]  /*10970*/  ISETP.NE.AND P0, PT, R0, RZ, PT ;  /* 0x000000ff0000720c */ /* 0x008fda0003f05270 */
[----:B------:R-:W-:Y:S05]  /*10980*/  @P0 BRA `(.L_x_21) ;  /* 0x0000007800780947 */ /* 0x000fea0003800000 */
[----:B------:R-:W3:Y:S01]  /*10990*/  S2R R0, SR_CgaCtaId ;  /* 0x0000000000007919 */ /* 0x000ee20000008800 */
[----:B------:R-:W-:Y:S01]  /*109a0*/  MOV R8, 0x400 ;  /* 0x0000040000087802 */ /* 0x000fe20000000f00 */
[----:B------:R-:W-:-:S03]  /*109b0*/  IMAD.MOV.U32 R5, RZ, RZ, -0x80000000 ;  /* 0x80000000ff057424 */ /* 0x000fc600078e00ff */
[----:B---3--:R-:W-:Y:S01]  /*109c0*/  LEA R8, R0, R8, 0x18 ;  /* 0x0000000800087211 */ /* 0x008fe200078ec0ff */
[----:B------:R3:W-:Y:S03]  /*109d0*/  STL [R1+0xa0], R0 ;  /* 0x0000a00001007387 */ /* 0x0007e60000100800 */
[----:B------:R-:W4:Y:S02]  /*109e0*/  SYNCS.PHASECHK.TRANS64.TRYWAIT P0, [R8+URZ+0xd0], R5 ;  /* 0x0000d005080075a7 */ /* 0x000f2400080011ff */
[----:B---34-:R-:W-:Y:S05]  /*109f0*/  @!P0 BRA `(.L_x_151) ;  /* 0x000000a400488947 */ /* 0x018fea0003800000 */
.L_x_335:
[----:B------:R-:W-:Y:S02]  /*10a00*/  ELECT P2, URZ, PT ;  /* 0x0000000000ff782f */ /* 0x000fe40003840000 */
[----:B------:R-:W-:Y:S02]  /*10a10*/  ELECT P1, URZ, PT ;  /* 0x0000000000ff782f */ /* 0x000fe40003820000 */
[----:B------:R-:W-:Y:S01]  /*10a20*/  ELECT P0, URZ, PT ;  /* 0x0000000000ff782f */ /* 0x000fe20003800000 */
[----:B--2---:R-:W-:-:S08]  /*10a30*/  UMOV UR6, 0x3 ;  /* 0x0000000300067882 */ /* 0x004fd00000000000 */
[C---:B------:R-:W-:Y:S02]  /*10a40*/  @P2 VIADD R0, R8.reuse, 0xc0 ;  /* 0x000000c008002836 */ /* 0x040fe40000000000 */
[C---:B------:R-:W-:Y:S01]  /*10a50*/  @P1 VIADD R4, R8.reuse, 0x18 ;  /* 0x0000001808041836 */ /* 0x040fe20000000000 */
[C---:B0-----:R-:W-:Y:S01]  /*10a60*/  @P1 LOP3.LUT R3, R27.reuse, 0xffff, RZ, 0xc0, !PT ;  /* 0x0000ffff1b031812 */ /* 0x041fe200078ec0ff */
[----:B------:R-:W-:Y:S01]  /*10a70*/  @P0 VIADD R2, R8, 0x28 ;  /* 0x0000002808020836 */ /* 0x000fe20000000000 */
[----:B------:R-:W-:Y:S02]  /*10a80*/  @P2 R2UR UR11, R0 ;  /* 0x00000000000b22ca */ /* 0x000fe400000e0000 */
[----:B------:R-:W-:Y:S02]  /*10a90*/  @P0 LOP3.LUT R0, R27, 0xffff, RZ, 0xc0, !PT ;  /* 0x0000ffff1b000812 */ /* 0x000fe400078ec0ff */
[----:B------:R-:W-:Y:S01]  /*10aa0*/  @P1 R2UR UR10, R4 ;  /* 0x00000000040a12ca */ /* 0x000fe200000e0000 */
[----:B------:R-:W-:Y:S01]  /*10ab0*/  IMAD.U32 R4, R23, -0x80000000, RZ ;  /* 0x8000000017047824 */ /* 0x000fe200078e00ff */
[----:B------:R-:W-:-:S02]  /*10ac0*/  @P1 R2UR UR8, R3 ;  /* 0x00000000030812ca */ /* 0x000fc400000e0000 */
[----:B------:R-:W-:Y:S02]  /*10ad0*/  @P0 R2UR UR9, R2 ;  /* 0x00000000020902ca */ /* 0x000fe400000e0000 */
[----:B------:R-:W-:-:S03]  /*10ae0*/  @P0 R2UR UR7, R0 ;  /* 0x00000000000702ca */ /* 0x000fc600000e0000 */
[----:B------:R0:W-:Y:S06]  /*10af0*/  UTCBAR.2CTA.MULTICAST [UR11], URZ, UR6 ;  /* 0x000000ff0b0073e9 */ /* 0x0001ec0008200806 */
[----:B------:R0:W-:Y:S04]  /*10b00*/  UTCBAR.2CTA.MULTICAST [UR10], URZ, UR8 ;  /* 0x000000ff0a0073e9 */ /* 0x0001e80008200808 */
[----:B------:R0:W-:Y:S01]  /*10b10*/  UTCBAR.2CTA.MULTICAST [UR9], URZ, UR7 ;  /* 0x000000ff090073e9 */ /* 0x0001e20008200807 */
[----:B------:R-:W2:Y:S02]  /*10b20*/  SYNCS.PHASECHK.TRANS64.TRYWAIT P0, [R8+URZ+0xd8], R5 ;  /* 0x0000d805080075a7 */ /* 0x000ea400080011ff */
[----:B0-2---:R-:W-:Y:S05]  /*10b30*/  @!P0 BRA `(.L_x_152) ;  /* 0x000000a400148947 */ /* 0x005fea0003800000 */
.L_x_337:
[----:B------:R-:W2:Y:S01]  /*10b40*/  SYNCS.PHASECHK.TRANS64.TRYWAIT P0, [R8+URZ+0xb0], R4 ;  /* 0x0000b004080075a7 */ /* 0x000ea200080011ff */
[----:B------:R-:W-:Y:S01]  /*10b50*/  SHF.L.U32 R2, R22, 0x1f, RZ ;  /* 0x0000001f16027819 */ /* 0x000fe200000006ff */
[----:B--2---:R-:W-:Y:S06]  /*10b60*/  @!P0 BRA `(.L_x_153) ;  /* 0x000000a400248947 */ /* 0x004fec0003800000 */
.L_x_339:
[----:B------:R-:W3:Y:S01]  /*10b70*/  SYNCS.PHASECHK.TRANS64.TRYWAIT P0, [R8+URZ+0x30], R2 ;  /* 0x00003002080075a7 */ /* 0x000ee200080011ff */
[----:B------:R-:W4:Y:S08]  /*10b80*/  LDC.U8 R0, c[0x0][0x38a] ;  /* 0x0000e280ff007b82 */ /* 0x000f300000000000 */
[----:B------:R-:W5:Y:S01]  /*10b90*/  LDC.U8 R6, c[0x0][0x38b] ;  /* 0x0000e2c0ff067b82 */ /* 0x000f620000000000 */
[----:B----4-:R-:W-:-:S04]  /*10ba0*/  LOP3.LUT R0, R0, 0x1, RZ, 0xc0, !PT ;  /* 0x0000000100007812 */ /* 0x010fc800078ec0ff */
[----:B------:R-:W-:Y:S01]  /*10bb0*/  ISETP.NE.U32.AND P1, PT, R0, 0x1, PT ;  /* 0x000000010000780c */ /* 0x000fe20003f25070 */
[----:B------:R-:W-:Y:S01]  /*10bc0*/  IMAD.MOV.U32 R0, RZ, RZ, 0x10412010 ;  /* 0x10412010ff007424 */ /* 0x000fe200078e00ff */
[----:B-----5:R-:W-:-:S04]  /*10bd0*/  LOP3.LUT R6, R6, 0x1, RZ, 0xc0, !PT ;  /* 0x0000000106067812 */ /* 0x020fc800078ec0ff */
[----:B------:R-:W-:Y:S02]  /*10be0*/  SEL R0, R0, 0x10410010, !P1 ;  /* 0x1041001000007807 */ /* 0x000fe40004800000 */
[----:B------:R-:W-:-:S04]  /*10bf0*/  ISETP.NE.U32.AND P2, PT, R6, 0x1, PT ;  /* 0x000000010600780c */ /* 0x000fc80003f45070 */
[----:B------:R-:W-:-:S05]  /*10c00*/  SEL R4, RZ, 0x4000, P2 ;  /* 0x00004000ff047807 */ /* 0x000fca0001000000 */
[----:B------:R-:W-:-:S05]  /*10c10*/  IMAD.IADD R0, R4, 0x1, R0 ;  /* 0x0000000104007824 */ /* 0x000fca00078e0200 */
[C---:B------:R-:W-:Y:S02]  /*10c20*/  R2UR UR6, R0.reuse ;  /* 0x00000000000672ca */ /* 0x040fe400000e0000 */
[----:B------:R-:W-:Y:S01]  /*10c30*/  R2UR UR10, R0 ;  /* 0x00000000000a72ca */ /* 0x000fe200000e0000 */
[----:B---3--:R-:W-:-:S14]  /*10c40*/  @!P0 BRA `(.L_x_154) ;  /* 0x000000a400048947 */ /* 0x008fdc0003800000 */
.L_x_341:
[----:B------:R-:W3:Y:S04]  /*10c50*/  LDL.LU R9, [R1+0xa4] ;  /* 0x0000a40001097983 */ /* 0x000ee80000300800 */
[----:B------:R-:W4:Y:S01]  /*10c60*/  LDL.LU R6, [R1+0xa8] ;  /* 0x0000a80001067983 */ /* 0x000f220000300800 */
[----:B------:R-:W-:Y:S02]  /*10c70*/  ELECT P2, URZ, PT ;  /* 0x0000000000ff782f */ /* 0x000fe40003840000 */
[----:B------:R-:W-:Y:S02]  /*10c80*/  R2UR UR9, R0 ;  /* 0x00000000000972ca */ /* 0x000fe400000e0000 */
[----:B------:R-:W-:Y:S01]  /*10c90*/  ELECT P1, URZ, PT ;  /* 0x0000000000ff782f */ /* 0x000fe20003820000 */
[----:B0-----:R-:W-:Y:S01]  /*10ca0*/  IMAD.U32 R3, RZ, RZ, UR6 ;  /* 0x00000006ff037e24 */ /* 0x001fe2000f8e00ff */
[----:B------:R-:W-:-:S02]  /*10cb0*/  ELECT P0, URZ, PT ;  /* 0x0000000000ff782f */ /* 0x000fc40003800000 */
[----:B------:R-:W-:Y:S01]  /*10cc0*/  R2UR UR6, R0 ;  /* 0x00000000000672ca */ /* 0x000fe200000e0000 */
[----:B--2---:R-:W-:Y:S01]  /*10cd0*/  IMAD.U32 R5, RZ, RZ, UR10 ;  /* 0x0000000aff057e24 */ /* 0x004fe2000f8e00ff */
[----:B------:R-:W-:Y:S02]  /*10ce0*/  ELECT P4, URZ, PT ;  /* 0x0000000000ff782f */ /* 0x000fe40003880000 */
[----:B------:R-:W-:Y:S02]  /*10cf0*/  ELECT P3, URZ, PT ;  /* 0x0000000000ff782f */ /* 0x000fe40003860000 */
[----:B------:R-:W-:Y:S01]  /*10d00*/  @P2 R2UR UR19, R3 ;  /* 0x00000000031322ca */ /* 0x000fe200000e0000 */
[----:B------:R-:W-:Y:S02]  /*10d10*/  IMAD.U32 R3, RZ, RZ, UR9 ;  /* 0x00000009ff037e24 */ /* 0x000fe4000f8e00ff */
[----:B------:R-:W-:Y:S01]  /*10d20*/  @P1 R2UR UR17, R5 ;  /* 0x00000000051112ca */ /* 0x000fe200000e0000 */
[----:B-1----:R-:W-:-:S02]  /*10d30*/  @P1 IMAD.MOV.U32 R11, RZ, RZ, 0x40004040 ;  /* 0x40004040ff0b1424 */ /* 0x002fc400078e00ff */
[----:B------:R-:W-:Y:S01]  /*10d40*/  @P1 IMAD.MOV.U32 R7, RZ, RZ, 0x40004040 ;  /* 0x40004040ff071424 */ /* 0x000fe200078e00ff */
[----:B------:R-:W-:Y:S02]  /*10d50*/  @P0 R2UR UR15, R3 ;  /* 0x00000000030f02ca */ /* 0x000fe400000e0000 */
[----:B------:R-:W-:Y:S02]  /*10d60*/  @P1 R2UR UR25, R11 ;  /* 0x000000000b1912ca */ /* 0x000fe400000e0000 */
[----:B------:R-:W-:Y:S01]  /*10d70*/  @P1 R2UR UR31, R7 ;  /* 0x00000000071f12ca */ /* 0x000fe200000e0000 */
[C---:B---3--:R-:W-:Y:S02]  /*10d80*/  VIADD R2, R9.reuse, 0x180 ;  /* 0x0000018009027836 */ /* 0x048fe40000000000 */
[----:B------:R-:W-:Y:S02]  /*10d90*/  @P0 VIADD R0, R9, 0x100 ;  /* 0x0000010009000836 */ /* 0x000fe40000000000 */
[----:B----4-:R-:W-:Y:S01]  /*10da0*/  VIADD R4, R6, 0x6 ;  /* 0x0000000606047836 */ /* 0x010fe20000000000 */
[----:B------:R-:W-:Y:S01]  /*10db0*/  R2UR UR8, R2 ;  /* 0x00000000020872ca */ /* 0x000fe200000e0000 */
[----:B------:R-:W-:-:S02]  /*10dc0*/  @P2 IMAD.MOV.U32 R2, RZ, RZ, RZ ;  /* 0x000000ffff022224 */ /* 0x000fc400078e00ff */
[----:B------:R-:W-:Y:S01]  /*10dd0*/  @P1 VIADD R3, R6, 0x2 ;  /* 0x0000000206031836 */ /* 0x000fe20000000000 */
[----:B------:R-:W-:Y:S01]  /*10de0*/  R2UR UR7, R4 ;  /* 0x00000000040772ca */ /* 0x000fe200000e0000 */
[----:B------:R-:W-:Y:S01]  /*10df0*/  @P1 IMAD.MOV.U32 R4, RZ, RZ, RZ ;  /* 0x000000ffff041224 */ /* 0x000fe200078e00ff */
[----:B------:R-:W-:Y:S02]  /*10e00*/  @P2 R2UR UR18, R2 ;  /* 0x00000000021222ca */ /* 0x000fe400000e0000 */
[----:B------:R-:W-:Y:S01]  /*10e10*/  ELECT P2, URZ, PT ;  /* 0x0000000000ff782f */ /* 0x000fe20003840000 */
[----:B------:R-:W-:Y:S01]  /*10e20*/  @P0 IMAD.MOV.U32 R2, RZ, RZ, RZ ;  /* 0x000000ffff020224 */ /* 0x000fe200078e00ff */
[----:B------:R-:W-:Y:S02]  /*10e30*/  @P1 R2UR UR9, R3 ;  /* 0x00000000030912ca */ /* 0x000fe400000e0000 */
[----:B------:R-:W-:Y:S01]  /*10e40*/  @P1 R2UR UR16, R4 ;  /* 0x00000000041012ca */ /* 0x000fe200000e0000 */
[----:B------:R-:W-:Y:S01]  /*10e50*/  @P1 VIADD R4, R9, 0x80 ;  /* 0x0000008009041836 */ /* 0x000fe20000000000 */
[----:B------:R-:W-:Y:S01]  /*10e60*/  @P0 R2UR UR14, R2 ;  /* 0x00000000020e02ca */ /* 0x000fe200000e0000 */
[----:B------:R-:W-:Y:S01]  /*10e70*/  IMAD.U32 R2, RZ, RZ, UR8 ;  /* 0x00000008ff027e24 */ /* 0x000fe2000f8e00ff */
[----:B------:R-:W-:Y:S01]  /*10e80*/  @P0 R2UR UR8, R0 ;  /* 0x00000000000802ca */ /* 0x000fe200000e0000 */
[----:B------:R-:W-:Y:S01]  /*10e90*/  @P0 VIADD R0, R6, 0x4 ;  /* 0x0000000406000836 */ /* 0x000fe20000000000 */
[----:B------:R-:W-:Y:S01]  /*10ea0*/  @P1 R2UR UR10, R4 ;  /* 0x00000000040a12ca */ /* 0x000fe200000e0000 */
[----:B------:R-:W-:Y:S01]  /*10eb0*/  IMAD.U32 R4, RZ, RZ, UR7 ;  /* 0x00000007ff047e24 */ /* 0x000fe2000f8e00ff */
[----:B------:R0:W-:Y:S01]  /*10ec0*/  UTCHMMA.2CTA gdesc[UR62], gdesc[UR58], tmem[UR5], tmem[UR18], idesc[UR19], UP0 ;  /* 0x00ff123a3e0075ea */ /* 0x0001e20008200005 */
[----:B------:R-:W-:Y:S01]  /*10ed0*/  @P2 IMAD.MOV.U32 R3, RZ, RZ, 0x40004040 ;  /* 0x40004040ff032424 */ /* 0x000fe200078e00ff */
[----:B------:R-:W-:Y:S01]  /*10ee0*/  @P2 R2UR UR12, R2 ;  /* 0x00000000020c22ca */ /* 0x000fe200000e0000 */
[----:B------:R-:W-:Y:S01]  /*10ef0*/  @P2 IMAD.MOV.U32 R5, RZ, RZ, 0x40004040 ;  /* 0x40004040ff052424 */ /* 0x000fe200078e00ff */
[----:B------:R-:W-:Y:S01]  /*10f00*/  @P0 R2UR UR7, R0 ;  /* 0x00000000000702ca */ /* 0x000fe200000e0000 */
[----:B------:R-:W-:Y:S01]  /*10f10*/  @P2 IMAD.MOV.U32 R2, RZ, RZ, RZ ;  /* 0x000000ffff022224 */ /* 0x000fe200078e00ff */
[----:B------:R-:W-:Y:S01]  /*10f20*/  @P2 R2UR UR13, R3 ;  /* 0x00000000030d22ca */ /* 0x000fe200000e0000 */
[----:B------:R-:W-:Y:S01]  /*10f30*/  IMAD.U32 R3, RZ, RZ, UR6 ;  /* 0x00000006ff037e24 */ /* 0x000fe2000f8e00ff */
[----:B------:R-:W-:Y:S01]  /*10f40*/  @P2 R2UR UR20, R4 ;  /* 0x00000000041422ca */ /* 0x000fe200000e0000 */
[----:B------:R-:W-:Y:S01]  /*10f50*/  IMAD.U32 R4, RZ, RZ, UR8 ;  /* 0x00000008ff047e24 */ /* 0x000fe2000f8e00ff */
[----:B------:R-:W-:Y:S01]  /*10f60*/  @P2 R2UR UR21, R5 ;  /* 0x00000000051522ca */ /* 0x000fe200000e0000 */
[----:B------:R-:W-:Y:S01]  /*10f70*/  IMAD.U32 R10, RZ, RZ, UR10 ;  /* 0x0000000aff0a7e24 */ /* 0x000fe2000f8e00ff */
[----:B------:R-:W-:Y:S01]  /*10f80*/  @P2 R2UR UR22, R2 ;  /* 0x00000000021622ca */ /* 0x000fe200000e0000 */
[----:B------:R-:W-:Y:S01]  /*10f90*/  IMAD.U32 R6, RZ, RZ, UR9 ;  /* 0x00000009ff067e24 */ /* 0x000fe2000f8e00ff */
[----:B------:R-:W-:-:S02]  /*10fa0*/  @P2 R2UR UR23, R3 ;  /* 0x00000000031722ca */ /* 0x000fc400000e0000 */
[----:B------:R-:W-:Y:S01]  /*10fb0*/  ELECT P2, URZ, PT ;  /* 0x0000000000ff782f */ /* 0x000fe20003840000 */
[----:B------:R-:W-:Y:S01]  /*10fc0*/  @P0 IMAD.MOV.U32 R3, RZ, RZ, 0x40004040 ;  /* 0x40004040ff030424 */ /* 0x000fe200078e00ff */
[----:B------:R-:W-:Y:S01]  /*10fd0*/  @P0 R2UR UR28, R4 ;  /* 0x00000000041c02ca */ /* 0x000fe200000e0000 */
[----:B------:R-:W-:Y:S01]  /*10fe0*/  IMAD.U32 R2, RZ, RZ, UR7 ;  /* 0x00000007ff027e24 */ /* 0x000fe2000f8e00ff */
[----:B------:R-:W-:Y:S01]  /*10ff0*/  @P1 R2UR UR24, R10 ;  /* 0x000000000a1812ca */ /* 0x000fe200000e0000 */
[----:B------:R-:W-:Y:S01]  /*11000*/  @P0 IMAD.MOV.U32 R5, RZ, RZ, 0x40004040 ;  /* 0x40004040ff050424 */ /* 0x000fe200078e00ff */
[----:B------:R-:W-:Y:S01]  /*11010*/  @P0 R2UR UR27, R3 ;  /* 0x00000000031b02ca */ /* 0x000fe200000e0000 */
[----:B------:R-:W-:Y:S01]  /*11020*/  @P4 VIADD R4, R8, 0xc8 ;  /* 0x000000c808044836 */ /* 0x000fe20000000000 */
[----:B------:R-:W-:Y:S01]  /*11030*/  @P0 R2UR UR26, R2 ;  /* 0x00000000021a02ca */ /* 0x000fe200000e0000 */
[----:B------:R-:W-:Y:S01]  /*11040*/  @P3 VIADD R3, R8, 0x38 ;  /* 0x0000003808033836 */ /* 0x000fe20000000000 */
[----:B------:R-:W-:Y:S01]  /*11050*/  @P1 R2UR UR30, R6 ;  /* 0x00000000061e12ca */ /* 0x000fe200000e0000 */
[----:B------:R-:W-:Y:S01]  /*11060*/  UMOV UR6, 0x3 ;  /* 0x0000000300067882 */ /* 0x000fe20000000000 */
[----:B------:R-:W-:Y:S01]  /*11070*/  @P3 LOP3.LUT R2, R27, 0xffff, RZ, 0xc0, !PT ;  /* 0x0000ffff1b023812 */ /* 0x000fe200078ec0ff */
[----:B------:R-:W-:Y:S01]  /*11080*/  @P2 VIADD R0, R8, 0xb8 ;  /* 0x000000b808002836 */ /* 0x000fe20000000000 */
[----:B------:R-:W-:-:S02]  /*11090*/  @P0 R2UR UR29, R5 ;  /* 0x00000000051d02ca */ /* 0x000fc400000e0000 */
[----:B------:R-:W-:Y:S01]  /*110a0*/  @P4 R2UR UR10, R4 ;  /* 0x00000000040a42ca */ /* 0x000fe200000e0000 */
[----:B------:R-:W-:Y:S01]  /*110b0*/  IMAD.U32 R4, R25, -0x80000000, RZ ;  /* 0x8000000019047824 */ /* 0x000fe200078e00ff */
[----:B------:R-:W-:Y:S02]  /*110c0*/  @P3 R2UR UR9, R3 ;  /* 0x00000000030932ca */ /* 0x000fe400000e0000 */
[----:B------:R-:W-:Y:S01]  /*110d0*/  @P3 R2UR UR8, R2 ;  /* 0x00000000020832ca */ /* 0x000fe200000e0000 */
[----:B------:R-:W-:Y:S01]  /*110e0*/  IMAD.U32 R2, R26, -0x80000000, RZ ;  /* 0x800000001a027824 */ /* 0x000fe200078e00ff */
[----:B------:R-:W-:Y:S01]  /*110f0*/  @P2 R2UR UR7, R0 ;  /* 0x00000000000722ca */ /* 0x000fe200000e0000 */
[----:B------:R0:W-:Y:S04]  /*11100*/  UTCHMMA.2CTA gdesc[UR30], gdesc[UR24], tmem[UR5], tmem[UR16], idesc[UR17], UPT ;  /* 0x00ff10181e0075ea */ /* 0x0001e8000ba00005 */
[----:B------:R0:W-:Y:S01]  /*11110*/  UTCHMMA.2CTA gdesc[UR26], gdesc[UR28], tmem[UR5], tmem[UR14], idesc[UR15], UPT ;  /* 0x00ff0e1c1a0075ea */ /* 0x0001e2000ba00005 */
[----:B------:R0:W-:Y:S01]  /*11120*/  UTCHMMA.2CTA gdesc[UR20], gdesc[UR12], tmem[UR5], tmem[UR22], idesc[UR23], UPT ;  /* 0x00ff160c140075ea */ /* 0x0001e2000ba00005 */
[----:B------:R0:W-:Y:S04]  /*11130*/  UTCBAR.2CTA.MULTICAST [UR10], URZ, UR6 ;  /* 0x000000ff0a0073e9 */ /* 0x0001e80008200806 */
[----:B------:R0:W-:Y:S02]  /*11140*/  UTCBAR.2CTA.MULTICAST [UR9], URZ, UR8 ;  /* 0x000000ff090073e9 */ /* 0x0001e40008200808 */
[----:B------:R0:W-:Y:S01]  /*11150*/  UTCBAR.2CTA.MULTICAST [UR7], URZ, UR6 ;  /* 0x000000ff070073e9 */ /* 0x0001e20008200806 */
[----:B------:R-:W1:Y:S02]  /*11160*/  SYNCS.PHASECHK.TRANS64.TRYWAIT P0, [R8+URZ+0x88], R2 ;  /* 0x00008802080075a7 */ /* 0x000e6400080011ff */
[----:B01----:R-:W-:Y:S05]  /*11170*/  @!P0 BRA `(.L_x_155) ;  /* 0x0000009c00d08947 */ /* 0x003fea0003800000 */
.L_x_343:
[----:B------:R-:W2:Y:S01]  /*11180*/  LDL.LU R0, [R1+0xb8] ;  /* 0x0000b80001007983 */ /* 0x000ea20000300800 */
[----:B------:R-:W1:Y:S01]  /*11190*/  SYNCS.PHASECHK.TRANS64.TRYWAIT P0, [R8+URZ+0x98], R4 ;  /* 0x00009804080075a7 */ /* 0x000e6200080011ff */
[----:B--2---:R-:W-:-:S04]  /*111a0*/  SHF.L.U32 R2, R0, 0x1f, RZ ;  /* 0x0000001f00027819 */ /* 0x004fc800000006ff */
[----:B0-----:R-:W-:Y:S01]  /*111b0*/  MOV R3, R2 ;  /* 0x0000000200037202 */ /* 0x001fe20000000f00 */
[----:B-1----:R-:W-:Y:S06]  /*111c0*/  @!P0 BRA `(.L_x_156) ;  /* 0x0000009c00d48947 */ /* 0x002fec0003800000 */
.L_x_345:
[----:B------:R1:W2:Y:S02]  /*111d0*/  SYNCS.PHASECHK.TRANS64.TRYWAIT P0, [R8+URZ+0xd8], R3 ;  /* 0x0000d803080075a7 */ /* 0x0002a400080011ff */
[----:B--2---:R-:W-:Y:S05]  /*111e0*/  @!P0 NANOSLEEP.SYNCS 0x989680 ;  /* 0x009896800000895d */ /* 0x004fea0003900000 */
[----:B------:R-:W2:Y:S02]  /*111f0*/  @!P0 SYNCS.PHASECHK.TRANS64 P0, [R8+URZ+0xd8], R3 ;  /* 0x0000d803080085a7 */ /* 0x000ea400080010ff */
[----:B--2---:R-:W-:Y:S05]  /*11200*/  @P0 BRA `(.L_x_21) ;  /* 0x0000007000580947 */ /* 0x004fea0003800000 */
.L_x_157:
[----:B--2---:R2:W3:Y:S02]  /*11210*/  SYNCS.PHASECHK.TRANS64.TRYWAIT P0, [R8+URZ+0xd8], R3 ;  /* 0x0000d803080075a7 */ /* 0x0044e400080011ff */
[----:B---3--:R-:W-:Y:S05]  /*11220*/  @!P0 NANOSLEEP.SYNCS 0x989680 ;  /* 0x009896800000895d */ /* 0x008fea0003900000 */
[----:B------:R-:W3:Y:S02]  /*11230*/  @!P0 SYNCS.PHASECHK.TRANS64 P0, [R8+URZ+0xd8], R3 ;  /* 0x0000d803080085a7 */ /* 0x000ee400080010ff */
[----:B---3--:R-:W-:Y:S05]  /*11240*/  @!P0 BRA `(.L_x_157) ;  /* 0xfffffffc00f08947 */ /* 0x008fea000383ffff */
[----:B------:R-:W-:Y:S05]  /*11250*/  BRA `(.L_x_21) ;  /* 0x0000007000447947 */ /* 0x000fea0003800000 */
.L_x_129:
[----:B------:R-:W2:Y:S02]  /*11260*/  LDL R2, [R1+0x110] ;  /* 0x0001100001027983 */ /* 0x000ea40000100800 */
[----:B--2---:R-:W-:-:S13]  /*11270*/  ISETP.GT.U32.AND P0, PT, R2, 0x7, PT ;  /* 0x000000070200780c */ /* 0x004fda0003f04070 */
[----:B------:R-:W-:Y:S05]  /*11280*/  @P0 BRA `(.L_x_158) ;  /* 0x0000007000300947 */ /* 0x000fea0003800000 */
.L_x_159:
[----:B------:R-:W-:-:S08]  /*11290*/  NOP ;  /* 0x0000000000007918 */ /* 0x000fd00000000000 */
[----:B------:R-:W0:Y:S02]  /*112a0*/  USETMAXREG.TRY_ALLOC.CTAPOOL UP0, 0x80 ;  /* 0x00000080000079c8 */ /* 0x000e240008000600 */
[----:B0-----:R-:W-:Y:S05]  /*112b0*/  BRA.U !UP0, `(.L_x_159) ;  /* 0xfffffffd08f47547 */ /* 0x001fea000b83ffff */
[----:B------:R-:W0:Y:S01]  /*112c0*/  S2R R104, SR_CgaCtaId ;  /* 0x0000000000687919 */ /* 0x000e220000008800 */
[--C-:B------:R-:W-:Y:S01]  /*112d0*/  SHF.R.U32.HI R2, RZ, 0x2, R23.reuse ;  /* 0x00000002ff027819 */ /* 0x100fe20000011617 */
[----:B------:R-:W1:Y:S01]  /*112e0*/  LDC.64 R24, c[0x0][0x888] ;  /* 0x00022200ff187b82 */ /* 0x000e620000000a00 */
[----:B------:R-:W-:Y:S01]  /*112f0*/  MOV R3, 0x400 ;  /* 0x0000040000037802 */ /* 0x000fe20000000f00 */
[----:B------:R-:W-:Y:S01]  /*11300*/  IMAD.MOV.U32 R86, RZ, RZ, RZ ;  /* 0x000000ffff567224 */ /* 0x000fe200078e00ff */
[C---:B------:R-:W-:Y:S01]  /*11310*/  LOP3.LUT R100, R23.reuse, 0x7f, RZ, 0xc0, !PT ;  /* 0x0000007f17647812 */ /* 0x040fe200078ec0ff */
[----:B------:R-:W-:Y:S01]  /*11320*/  IMAD R2, R23, 0x80, R2 ;  /* 0x0000008017027824 */ /* 0x000fe200078e0202 */
[--C-:B------:R-:W-:Y:S01]  /*11330*/  SHF.R.U32.HI R27, RZ, 0x1, R23.reuse ;  /* 0x00000001ff1b7819 */ /* 0x100fe20000011617 */
[----:B------:R-:W-:Y:S01]  /*11340*/  IMAD.MOV.U32 R102, RZ, RZ, 0x1 ;  /* 0x00000001ff667424 */ /* 0x000fe200078e00ff */
[----:B------:R-:W-:Y:S01]  /*11350*/  SHF.R.U32.HI R109, RZ, 0x7, R23 ;  /* 0x00000007ff6d7819 */ /* 0x000fe20000011617 */
[----:B------:R-:W2:Y:S01]  /*11360*/  LDC R92, c[0x0][0x860] ;  /* 0x00021800ff5c7b82 */ /* 0x000ea20000000800 */
[----:B------:R-:W-:Y:S01]  /*11370*/  LOP3.LUT R2, R2, 0x3fa0, RZ, 0xc0, !PT ;  /* 0x00003fa002027812 */ /* 0x000fe200078ec0ff */
[----:B------:R-:W-:Y:S01]  /*11380*/  IMAD.IADD R100, R80, 0x1, R100 ;  /* 0x0000000150647824 */ /* 0x000fe200078e0264 */
[----:B------:R-:W-:-:S02]  /*11390*/  LOP3.LUT R27, R27, 0x40, RZ, 0xc0, !PT ;  /* 0x000000401b1b7812 */ /* 0x000fc400078ec0ff */
[----:B------:R-:W-:Y:S02]  /*113a0*/  CS2R R84, SRZ ;  /* 0x0000000000547805 */ /* 0x000fe4000001ff00 */
[----:B------:R-:W-:Y:S01]  /*113b0*/  LOP3.LUT R108, R23, 0x1f, RZ, 0xc0, !PT ;  /* 0x0000001f176c7812 */ /* 0x000fe200078ec0ff */
[----:B------:R-:W-:Y:S01]  /*113c0*/  IMAD.MOV.U32 R101, RZ, RZ, 0x1 ;  /* 0x00000001ff657424 */ /* 0x000fe200078e00ff */
[----:B------:R-:W3:Y:S01]  /*113d0*/  LDC R91, c[0x0][0x888] ;  /* 0x00022200ff5b7b82 */ /* 0x000ee20000000800 */
[----:B------:R-:W-:Y:S02]  /*113e0*/  IMAD.MOV.U32 R83, RZ, RZ, RZ ;  /* 0x000000ffff537224 */ /* 0x000fe400078e00ff */
[----:B------:R-:W-:Y:S02]  /*113f0*/  IMAD.MOV.U32 R82, RZ, RZ, R37 ;  /* 0x000000ffff527224 */ /* 0x000fe400078e0025 */
[----:B-1----:R-:W-:Y:S01]  /*11400*/  IMAD.IADD R24, R25, 0x1, -R24 ;  /* 0x0000000119187824 */ /* 0x002fe200078e0a18 */
[----:B------:R-:W-:-:S02]  /*11410*/  ISETP.GE.AND P2, PT, R100, R25, PT ;  /* 0x000000196400720c */ /* 0x000fc40003f46270 */
[----:B0-----:R-:W-:Y:S01]  /*11420*/  LEA R104, R104, R3, 0x18 ;  /* 0x0000000368687211 */ /* 0x001fe200078ec0ff */
[----:B--2---:R-:W-:-:S04]  /*11430*/  FMUL R92, R92, 1.4426950216293334961 ;  /* 0x3fb8aa3b5c5c7820 */ /* 0x004fc80000400000 */
[C---:B------:R-:W-:Y:S02]  /*11440*/  IMAD.IADD R2, R104.reuse, 0x1, R2 ;  /* 0x0000000168027824 */ /* 0x040fe400078e0202 */
[----:B------:R-:W-:Y:S02]  /*11450*/  IMAD.IADD R27, R104, 0x1, R27 ;  /* 0x00000001681b7824 */ /* 0x000fe400078e021b */
[C---:B------:R-:W-:Y:S02]  /*11460*/  VIADD R4, R2.reuse, 0x341c0 ;  /* 0x000341c002047836 */ /* 0x040fe40000000000 */
[C---:B------:R-:W-:Y:S02]  /*11470*/  VIADD R8, R2.reuse, 0x301c0 ;  /* 0x000301c002087836 */ /* 0x040fe40000000000 */
[C---:B------:R-:W-:Y:S01]  /*11480*/  VIADD R7, R2.reuse, 0x301d0 ;  /* 0x000301d002077836 */ /* 0x040fe20000000000 */
[----:B------:R-:W-:Y:S01]  /*11490*/  SHF.R.U32.HI R3, RZ, 0x3, R4 ;  /* 0x00000003ff037819 */ /* 0x000fe20000011604 */
[----:B------:R-:W-:-:S02]  /*114a0*/  VIADD R9, R2, 0x30190 ;  /* 0x0003019002097836 */ /* 0x000fc40000000000 */
[----:B------:R-:W-:Y:S01]  /*114b0*/  VIADD R10, R2, 0x30180 ;  /* 0x00030180020a7836 */ /* 0x000fe20000000000 */
[----:B------:R-:W-:Y:S02]  /*114c0*/  LOP3.LUT R103, R4, 0x70, R3, 0x78, !PT ;  /* 0x0000007004677812 */ /* 0x000fe400078e7803 */
[----:B------:R-:W-:Y:S02]  /*114d0*/  SHF.R.U32.HI R4, RZ, 0x3, R8 ;  /* 0x00000003ff047819 */ /* 0x000fe40000011608 */
[----:B------:R-:W-:Y:S02]  /*114e0*/  SHF.R.U32.HI R3, RZ, 0x3, R7 ;  /* 0x00000003ff037819 */ /* 0x000fe40000011607 */
[----:B------:R-:W-:Y:S01]  /*114f0*/  LOP3.LUT R97, R8, 0x70, R4, 0x78, !PT ;  /* 0x0000007008617812 */ /* 0x000fe200078e7804 */
[C---:B------:R-:W-:Y:S01]  /*11500*/  VIADD R4, R2.reuse, 0x34180 ;  /* 0x0003418002047836 */ /* 0x040fe20000000000 */
[----:B------:R-:W-:Y:S01]  /*11510*/  LOP3.LUT R96, R7, 0x70, R3, 0x78, !PT ;  /* 0x0000007007607812 */ /* 0x000fe200078e7803 */
[C---:B------:R-:W-:Y:S01]  /*11520*/  VIADD R3, R2.reuse, 0x34190 ;  /* 0x0003419002037836 */ /* 0x040fe20000000000 */
[----:B------:R-:W-:Y:S01]  /*11530*/  SHF.R.U32.HI R5, RZ, 0x3, R9 ;  /* 0x00000003ff057819 */ /* 0x000fe20000011609 */
[----:B------:R-:W-:Y:S01]  /*11540*/  VIADD R2, R2, 0x341d0 ;  /* 0x000341d002027836 */ /* 0x000fe20000000000 */
[----:B------:R-:W-:-:S02]  /*11550*/  SHF.R.U32.HI R6, RZ, 0x3, R10 ;  /* 0x00000003ff067819 */ /* 0x000fc4000001160a */
[----:B------:R-:W-:Y:S02]  /*11560*/  LOP3.LUT R98, R9, 0x70, R5, 0x78, !PT ;  /* 0x0000007009627812 */ /* 0x000fe400078e7805 */
[----:B------:R-:W-:Y:S02]  /*11570*/  LOP3.LUT R99, R10, 0x70, R6, 0x78, !PT ;  /* 0x000000700a637812 */ /* 0x000fe400078e7806 */
[----:B------:R-:W-:Y:S02]  /*11580*/  SHF.R.U32.HI R5, RZ, 0x3, R2 ;  /* 0x00000003ff057819 */ /* 0x000fe40000011602 */
[----:B------:R-:W-:Y:S02]  /*11590*/  SHF.R.U32.HI R6, RZ, 0x3, R3 ;  /* 0x00000003ff067819 */ /* 0x000fe40000011603 */
[----:B------:R-:W-:Y:S01]  /*115a0*/  LOP3.LUT R93, R2, 0x70, R5, 0x78, !PT ;  /* 0x00000070025d7812 */ /* 0x000fe200078e7805 */
[----:B------:R-:W-:Y:S01]  /*115b0*/  VIADD R5, R104, 0xa0 ;  /* 0x000000a068057836 */ /* 0x000fe20000000000 */
[----:B------:R-:W-:-:S02]  /*115c0*/  LOP3.LUT R94, R3, 0x70, R6, 0x78, !PT ;  /* 0x00000070035e7812 */ /* 0x000fc400078e7806 */
[--C-:B------:R-:W-:Y:S02]  /*115d0*/  SHF.R.U32.HI R2, RZ, 0x5, R23.reuse ;  /* 0x00000005ff027819 */ /* 0x100fe40000011617 */
[----:B------:R-:W-:Y:S02]  /*115e0*/  SHF.R.U32.HI R3, RZ, 0x3, R23 ;  /* 0x00000003ff037819 */ /* 0x000fe40000011617 */
[----:B------:R-:W-:Y:S01]  /*115f0*/  SHF.R.U32.HI R7, RZ, 0x3, R4 ;  /* 0x00000003ff077819 */ /* 0x000fe20000011604 */
[----:B------:R0:W-:Y:S01]  /*11600*/  STL [R1+0x110], R2 ;  /* 0x0001100201007387 */ /* 0x0001e20000100800 */
[----:B------:R-:W-:Y:S02]  /*11610*/  LOP3.LUT R106, R3, 0x10, RZ, 0xc0, !PT ;  /* 0x00000010036a7812 */ /* 0x000fe400078ec0ff */
[----:B------:R-:W-:Y:S01]  /*11620*/  LOP3.LUT R95, R4, 0x70, R7, 0x78, !PT ;  /* 0x00000070045f7812 */ /* 0x000fe200078e7807 */
[----:B------:R-:W-:Y:S01]  /*11630*/  VIADD R4, R104, 0x88 ;  /* 0x0000008868047836 */ /* 0x000fe20000000000 */
[----:B------:R-:W-:-:S04]  /*11640*/  PRMT R90, R123, 0x654, R5 ;  /* 0x000006547b5a7816 */ /* 0x000fc80000000005 */
[----:B------:R-:W-:Y:S01]  /*11650*/  PRMT R89, R123, 0x654, R4 ;  /* 0x000006547b597816 */ /* 0x000fe20000000004 */
[----:B0-----:R-:W-:Y:S02]  /*11660*/  IMAD R2, R23, 0x10000, R3 ;  /* 0x0001000017027824 */ /* 0x001fe400078e0203 */
[----:B------:R-:W-:-:S03]  /*11670*/  VIADD R3, R104, 0x98 ;  /* 0x0000009868037836 */ /* 0x000fc60000000000 */
[----:B------:R-:W-:Y:S01]  /*11680*/  LOP3.LUT R105, R2, 0x600010, RZ, 0xc0, !PT ;  /* 0x0060001002697812 */ /* 0x000fe200078ec0ff */
[----:B------:R-:W-:Y:S01]  /*11690*/  VIADD R2, R104, 0xb0 ;  /* 0x000000b068027836 */ /* 0x000fe20000000000 */
[----:B------:R-:W-:-:S03]  /*116a0*/  PRMT R88, R123, 0x654, R3 ;  /* 0x000006547b587816 */ /* 0x000fc60000000003 */
[----:B------:R-:W-:Y:S01]  /*116b0*/  VIADD R81, R105, UR5 ;  /* 0x0000000569517c36 */ /* 0x000fe20008000000 */
[----:B---3--:R-:W-:-:S07]  /*116c0*/  PRMT R87, R123, 0x654, R2 ;  /* 0x000006547b577816 */ /* 0x008fce0000000002 */
.L_x_166:
[----:B------:R-:W-:Y:S02]  /*116d0*/  SHF.L.U32 R2, R83, 0x1f, RZ ;  /* 0x0000001f53027819 */ /* 0x000fe400000006ff */
[----:B------:R-:W-:Y:S02]  /*116e0*/  SHF.L.U32 R3, R101, 0x1f, RZ ;  /* 0x0000001f65037819 */ /* 0x000fe400000006ff */
[----:B------:R-:W0:Y:S02]  /*116f0*/  SYNCS.PHASECHK.TRANS64.TRYWAIT P0, [R104+URZ+0x80], R2 ;  /* 0x00008002680075a7 */ /* 0x000e2400080011ff */
[----:B0-2---:R-:W-:Y:S05]  /*11700*/  @!P0 BRA `(.L_x_160) ;  /* 0x00000098009c8947 */ /* 0x005fea0003800000 */
.L_x_347:
[----:B------:R-:W1:Y:S01]  /*11710*/  SYNCS.PHASECHK.TRANS64.TRYWAIT P0, [R104+URZ+0xa8], R3 ;  /* 0x0000a803680075a7 */ /* 0x000e6200080011ff */
[----:B------:R-:W-:Y:S01]  /*11720*/  SHF.L.U32 R2, R85, 0x1f, RZ ;  /* 0x0000001f55027819 */ /* 0x000fe200000006ff */
[----:B-1----:R-:W-:Y:S06]  /*11730*/  @!P0 BRA `(.L_x_161) ;  /* 0x0000009800ac8947 */ /* 0x002fec0003800000 */
.L_x_349:
[----:B------:R-:W1:Y:S01]  /*11740*/  SYNCS.PHASECHK.TRANS64.TRYWAIT P0, [R104+URZ+0x60], R2 ;  /* 0x00006002680075a7 */ /* 0x000e6200080011ff */
[----:B------:R-:W-:Y:S01]  /*11750*/  R2UR UR6, R81 ;  /* 0x00000000510672ca */ /* 0x000fe200000e0000 */
[----:B-1----:R-:W-:-:S14]  /*11760*/  @!P0 BRA `(.L_x_162) ;  /* 0x0000009800bc8947 */ /* 0x002fdc0003800000 */
.L_x_351:
[----:B------:R-:W2:Y:S01]  /*11770*/  LDS.128 R28, [R27+0x38180] ;  /* 0x038180001b1c7984 */ /* 0x000ea20000000c00 */
[----:B------:R-:W-:Y:S01]  /*11780*/  IMAD R2, R82, 0x40, R106 ;  /* 0x0000004052027824 */ /* 0x000fe200078e026a */
[----:B------:R-:W-:Y:S01]  /*11790*/  LOP3.LUT R0, R0, 0xfbffffff, RZ, 0xc0, !PT ;  /* 0xfbffffff00007812 */ /* 0x000fe200078ec0ff */
[----:B------:R-:W-:Y:S01]  /*117a0*/  IMAD.MOV.U32 R125, RZ, RZ, 0x1 ;  /* 0x00000001ff7d7424 */ /* 0x000fe200078e00ff */
[----:B------:R-:W3:Y:S01]  /*117b0*/  LDTM.x16 R8, tmem[UR6+0x100] ;  /* 0x00010006000879ee */ /* 0x000ee20008240000 */
[----:B0-----:R-:W-:Y:S01]  /*117c0*/  IMAD.IADD R5, R24, 0x1, R2 ;  /* 0x0000000118057824 */ /* 0x001fe200078e0202 */
[CC--:B------:R-:W-:Y:S01]  /*117d0*/  ISETP.GE.OR P1, PT, R2.reuse, R91.reuse, P2 ;  /* 0x0000005b0200720c */ /* 0x0c0fe20001726670 */
[C---:B-1----:R-:W-:Y:S01]  /*117e0*/  VIADD R3, R2.reuse, 0x1 ;  /* 0x0000000102037836 */ /* 0x042fe20000000000 */
[----:B------:R-:W0:Y:S01]  /*117f0*/  LDS.128 R32, [R27+0x38190] ;  /* 0x038190001b207984 */ /* 0x000e220000000c00 */
[----:B------:R-:W-:Y:S01]  /*11800*/  VIADD R25, R2, 0xf ;  /* 0x0000000f02197836 */ /* 0x000fe20000000000 */
[-C--:B------:R-:W-:Y:S01]  /*11810*/  ISETP.LT.OR P4, PT, R5, R100.reuse, P1 ;  /* 0x000000640500720c */ /* 0x080fe20000f81670 */
[----:B------:R-:W-:Y:S01]  /*11820*/  IMAD.IADD R4, R24, 0x1, R3 ;  /* 0x0000000118047824 */ /* 0x000fe200078e0203 */
[-C--:B------:R-:W-:Y:S01]  /*11830*/  ISETP.GE.OR P0, PT, R3, R91.reuse, P2 ;  /* 0x0000005b0300720c */ /* 0x080fe20001706670 */
[----:B------:R-:W-:Y:S01]  /*11840*/  VIADD R3, R2, 0x2 ;  /* 0x0000000202037836 */ /* 0x000fe20000000000 */
[----:B------:R-:W-:Y:S01]  /*11850*/  R2UR UR6, R81 ;  /* 0x00000000510672ca */ /* 0x000fe200000e0000 */
[----:B------:R-:W-:Y:S01]  /*11860*/  IMAD.IADD R26, R24, 0x1, R25 ;  /* 0x00000001181a7824 */ /* 0x000fe200078e0219 */
[----:B------:R-:W-:Y:S01]  /*11870*/  ISETP.LT.OR P3, PT, R4, R100, P0 ;  /* 0x000000640400720c */ /* 0x000fe20000761670 */
[----:B------:R-:W-:Y:S01]  /*11880*/  IMAD.IADD R6, R24, 0x1, R3 ;  /* 0x0000000118067824 */ /* 0x000fe200078e0203 */
[----:B------:R-:W-:Y:S01]  /*11890*/  ISETP.GE.OR P0, PT, R3, R91, P2 ;  /* 0x0000005b0300720c */ /* 0x000fe20001706670 */
[----:B------:R-:W-:-:S04]  /*118a0*/  VIADD R3, R2, 0x3 ;  /* 0x0000000302037836 */ /* 0x000fc80000000000 */
[----:B------:R-:W-:-:S04]  /*118b0*/  @P4 LOP3.LUT R0, R0, 0x4000000, RZ, 0xfc, !PT ;  /* 0x0400000000004812 */ /* 0x000fc800078efcff */
[----:B------:R-:W-:Y:S02]  /*118c0*/  LOP3.LUT R0, R0, 0xfdffffff, RZ, 0xc0, !PT ;  /* 0xfdffffff00007812 */ /* 0x000fe400078ec0ff */
[----:B---3--:R-:W-:Y:S02]  /*118d0*/  FSEL R4, R8, -INF , !P4 ;  /* 0xff80000008047808 */ /* 0x008fe40006000000 */
[----:B------:R-:W-:Y:S02]  /*118e0*/  FSEL R5, R9, -INF , !P3 ;  /* 0xff80000009057808 */ /* 0x000fe40005800000 */
[----:B------:R-:W-:Y:S02]  /*118f0*/  ISETP.LT.OR P4, PT, R6, R100, P0 ;  /* 0x000000640600720c */ /* 0x000fe40000781670 */
[----:B------:R-:W-:Y:S02]  /*11900*/  ISETP.GE.OR P0, PT, R3, R91, P2 ;  /* 0x0000005b0300720c */ /* 0x000fe40001706670 */
[----:B------:R-:W-:Y:S01]  /*11910*/  @P3 LOP3.LUT R0, R0, 0x2000000, RZ, 0xfc, !PT ;  /* 0x0200000000003812 */ /* 0x000fe200078efcff */
[----:B--2---:R-:W-:-:S02]  /*11920*/  FFMA2 R6, R4.F32x2.HI_LO, R92.F32, R28.F32x2.HI_LO ;  /* 0x0000005c04067249 */ /* 0x004fc4000100001c */
[----:B------:R-:W-:Y:S01]  /*11930*/  IMAD.IADD R5, R24, 0x1, R3 ;  /* 0x0000000118057824 */ /* 0x000fe200078e0203 */
[----:B------:R-:W-:Y:S01]  /*11940*/  LOP3.LUT R0, R0, 0xfeffffff, RZ, 0xc0, !PT ;  /* 0xfeffffff00007812 */ /* 0x000fe200078ec0ff */
[C---:B------:R-:W-:Y:S01]  /*11950*/  VIADD R4, R2.reuse, 0x4 ;  /* 0x0000000402047836 */ /* 0x040fe20000000000 */
[----:B------:R1:W-:Y:S01]  /*11960*/  MUFU.EX2 R76, R6 ;  /* 0x00000006004c7308 */ /* 0x0003e20000000800 */
[----:B------:R-:W-:Y:S01]  /*11970*/  VIADD R3, R2, 0x5 ;  /* 0x0000000502037836 */ /* 0x000fe20000000000 */
[-C--:B------:R-:W-:Y:S01]  /*11980*/  ISETP.LT.OR P3, PT, R5, R100.reuse, P0 ;  /* 0x000000640500720c */ /* 0x080fe20000761670 */
[----:B------:R-:W-:Y:S01]  /*11990*/  IMAD.IADD R8, R24, 0x1, R4 ;  /* 0x0000000118087824 */ /* 0x000fe200078e0204 */
[----:B------:R-:W-:Y:S02]  /*119a0*/  ISETP.GE.OR P1, PT, R4, R91, P2 ;  /* 0x0000005b0400720c */ /* 0x000fe40001726670 */
[----:B------:R-:W-:Y:S02]  /*119b0*/  @P4 LOP3.LUT R0, R0, 0x1000000, RZ, 0xfc, !PT ;  /* 0x0100000000004812 */ /* 0x000fe400078efcff */
[----:B------:R-:W-:Y:S01]  /*119c0*/  ISETP.LT.OR P1, PT, R8, R100, P1 ;  /* 0x000000640800720c */ /* 0x000fe20000f21670 */
[----:B------:R0:W-:Y:S01]  /*119d0*/  MUFU.EX2 R77, R7 ;  /* 0x00000007004d7308 */ /* 0x0001e20000000800 */
[----:B------:R-:W-:-:S02]  /*119e0*/  LOP3.LUT R0, R0, 0xff7fffff, RZ, 0xc0, !PT ;  /* 0xff7fffff00007812 */ /* 0x000fc400078ec0ff */
[----:B------:R-:W-:Y:S01]  /*119f0*/  ISETP.GE.OR P0, PT, R3, R91, P2 ;  /* 0x0000005b0300720c */ /* 0x000fe20001706670 */
[----:B------:R-:W-:Y:S01]  /*11a00*/  IMAD.IADD R3, R24, 0x1, R3 ;  /* 0x0000000118037824 */ /* 0x000fe200078e0203 */
[----:B------:R-:W-:Y:S02]  /*11a10*/  FSEL R4, R10, -INF , !P4 ;  /* 0xff8000000a047808 */ /* 0x000fe40006000000 */
[----:B------:R-:W-:Y:S01]  /*11a20*/  @P3 LOP3.LUT R0, R0, 0x800000, RZ, 0xfc, !PT ;  /* 0x0080000000003812 */ /* 0x000fe200078efcff */
[----:B-1----:R-:W-:Y:S01]  /*11a30*/  VIADD R6, R2, 0x6 ;  /* 0x0000000602067836 */ /* 0x002fe20000000000 */
[----:B------:R-:W-:Y:S02]  /*11a40*/  ISETP.LT.OR P0, PT, R3, R100, P0 ;  /* 0x000000640300720c */ /* 0x000fe40000701670 */
[----:B------:R-:W-:Y:S01]  /*11a50*/  LOP3.LUT R0, R0, 0xffbfffff, RZ, 0xc0, !PT ;  /* 0xffbfffff00007812 */ /* 0x000fe200078ec0ff */
[----:B------:R-:W-:Y:S01]  /*11a60*/  IMAD.IADD R3, R24, 0x1, R6 ;  /* 0x0000000118037824 */ /* 0x000fe200078e0206 */
[----:B------:R-:W-:-:S02]  /*11a70*/  FSEL R5, R11, -INF , !P3 ;  /* 0xff8000000b057808 */ /* 0x000fc40005800000 */
[----:B------:R-:W-:-:S03]  /*11a80*/  @P1 LOP3.LUT R0, R0, 0x400000, RZ, 0xfc, !PT ;  /* 0x0040000000001812 */ /* 0x000fc600078efcff */
[----:B------:R-:W-:Y:S01]  /*11a90*/  FFMA2 R8, R4.F32x2.HI_LO, R92.F32, R30.F32x2.HI_LO ;  /* 0x0000005c04087249 */ /* 0x000fe2000100001e */
[----:B------:R-:W-:Y:S01]  /*11aa0*/  LOP3.LUT R0, R0, 0xffdfffff, RZ, 0xc0, !PT ;  /* 0xffdfffff00007812 */ /* 0x000fe200078ec0ff */
[----:B------:R-:W1:Y:S01]  /*11ab0*/  LDS.128 R28, [R27+0x381a0] ;  /* 0x0381a0001b1c7984 */ /* 0x000e620000000c00 */
[----:B------:R-:W-:Y:S01]  /*11ac0*/  FSEL R5, R13, -INF , !P0 ;  /* 0xff8000000d057808 */ /* 0x000fe20004000000 */
[----:B------:R2:W-:Y:S01]  /*11ad0*/  MUFU.EX2 R74, R8 ;  /* 0x00000008004a7308 */ /* 0x0005e20000000800 */
[----:B------:R-:W-:Y:S02]  /*11ae0*/  @P0 LOP3.LUT R0, R0, 0x200000, RZ, 0xfc, !PT ;  /* 0x0020000000000812 */ /* 0x000fe400078efcff */
[----:B------:R-:W-:Y:S02]  /*11af0*/  ISETP.GE.OR P0, PT, R6, R91, P2 ;  /* 0x0000005b0600720c */ /* 0x000fe40001706670 */
[----:B------:R-:W-:Y:S02]  /*11b00*/  FSEL R4, R12, -INF , !P1 ;  /* 0xff8000000c047808 */ /* 0x000fe40004800000 */
[----:B------:R-:W-:Y:S01]  /*11b10*/  ISETP.LT.OR P4, PT, R3, R100, P0 ;  /* 0x000000640300720c */ /* 0x000fe20000781670 */
[----:B------:R-:W-:Y:S01]  /*11b20*/  VIADD R3, R2, 0x8 ;  /* 0x0000000802037836 */ /* 0x000fe20000000000 */
[----:B------:R-:W-:Y:S01]  /*11b30*/  LOP3.LUT R0, R0, 0xffefffff, RZ, 0xc0, !PT ;  /* 0xffefffff00007812 */ /* 0x000fe200078ec0ff */
[----:B0-----:R-:W-:Y:S01]  /*11b40*/  FFMA2 R6, R4.F32x2.HI_LO, R92.F32, R32.F32x2.HI_LO ;  /* 0x0000005c04067249 */ /* 0x001fe20001000020 */
[----:B------:R-:W-:Y:S01]  /*11b50*/  MUFU.EX2 R75, R9 ;  /* 0x00000009004b7308 */ /* 0x000fe20000000800 */
[----:B--2---:R-:W-:-:S07]  /*11b60*/  VIADD R8, R2, 0x7 ;  /* 0x0000000702087836 */ /* 0x004fce0000000000 */
[----:B------:R0:W-:Y:S01]  /*11b70*/  MUFU.EX2 R72, R6 ;  /* 0x0000000600487308 */ /* 0x0001e20000000800 */
[----:B------:R-:W-:Y:S01]  /*11b80*/  @P4 LOP3.LUT R0, R0, 0x100000, RZ, 0xfc, !PT ;  /* 0x0010000000004812 */ /* 0x000fe200078efcff */
[----:B------:R-:W-:Y:S01]  /*11b90*/  IMAD.IADD R4, R24, 0x1, R8 ;  /* 0x0000000118047824 */ /* 0x000fe200078e0208 */
[-C--:B------:R-:W-:Y:S01]  /*11ba0*/  ISETP.GE.OR P0, PT, R8, R91.reuse, P2 ;  /* 0x0000005b0800720c */ /* 0x080fe20001706670 */
[----:B------:R-:W-:Y:S01]  /*11bb0*/  VIADD R8, R2, 0x9 ;  /* 0x0000000902087836 */ /* 0x000fe20000000000 */
[----:B------:R-:W-:Y:S02]  /*11bc0*/  LOP3.LUT R0, R0, 0xfff7ffff, RZ, 0xc0, !PT ;  /* 0xfff7ffff00007812 */ /* 0x000fe400078ec0ff */
[-C--:B------:R-:W-:Y:S01]  /*11bd0*/  ISETP.LT.OR P1, PT, R4, R100.reuse, P0 ;  /* 0x000000640400720c */ /* 0x080fe20000721670 */
[C---:B------:R-:W-:Y:S01]  /*11be0*/  IMAD.IADD R4, R24.reuse, 0x1, R3 ;  /* 0x0000000118047824 */ /* 0x040fe200078e0203 */
[----:B------:R-:W-:Y:S01]  /*11bf0*/  ISETP.GE.OR P0, PT, R3, R91, P2 ;  /* 0x0000005b0300720c */ /* 0x000fe20001706670 */
[----:B------:R-:W-:Y:S01]  /*11c00*/  IMAD.IADD R3, R24, 0x1, R8 ;  /* 0x0000000118037824 */ /* 0x000fe200078e0208 */
[----:B------:R-:W-:Y:S01]  /*11c10*/  FSEL R5, R15, -INF , !P1 ;  /* 0xff8000000f057808 */ /* 0x000fe20004800000 */
[----:B------:R1:W-:Y:S01]  /*11c20*/  MUFU.EX2 R73, R7 ;  /* 0x0000000700497308 */ /* 0x0003e20000000800 */
[----:B------:R-:W-:-:S02]  /*11c30*/  ISETP.LT.OR P3, PT, R4, R100, P0 ;  /* 0x000000640400720c */ /* 0x000fc40000761670 */
[-C--:B------:R-:W-:Y:S02]  /*11c40*/  ISETP.GE.OR P0, PT, R8, R91.reuse, P2 ;  /* 0x0000005b0800720c */ /* 0x080fe40001706670 */
[----:B------:R-:W-:Y:S01]  /*11c50*/  FSEL R4, R14, -INF , !P4 ;  /* 0xff8000000e047808 */ /* 0x000fe20006000000 */
[----:B0-----:R-:W-:Y:S02]  /*11c60*/  VIADD R6, R2, 0xa ;  /* 0x0000000a02067836 */ /* 0x001fe40000000000 */
[----:B------:R-:W-:Y:S02]  /*11c70*/  @P1 LOP3.LUT R0, R0, 0x80000, RZ, 0xfc, !PT ;  /* 0x0008000000001812 */ /* 0x000fe400078efcff */
[----:B------:R-:W-:Y:S01]  /*11c80*/  ISETP.LT.OR P1, PT, R3, R100, P0 ;  /* 0x000000640300720c */ /* 0x000fe20000721670 */
[----:B------:R-:W-:Y:S01]  /*11c90*/  FFMA2 R8, R4.F32x2.HI_LO, R92.F32, R34.F32x2.HI_LO ;  /* 0x0000005c04087249 */ /* 0x000fe20001000022 */
[----:B------:R-:W-:Y:S01]  /*11ca0*/  LOP3.LUT R0, R0, 0xfffbffff, RZ, 0xc0, !PT ;  /* 0xfffbffff00007812 */ /* 0x000fe200078ec0ff */
[----:B------:R-:W-:Y:S01]  /*11cb0*/  IMAD.IADD R3, R24, 0x1, R6 ;  /* 0x0000000118037824 */ /* 0x000fe200078e0206 */
[----:B------:R-:W-:Y:S01]  /*11cc0*/  ISETP.GE.OR P0, PT, R6, R91, P2 ;  /* 0x0000005b0600720c */ /* 0x000fe20001706670 */
[----:B------:R0:W-:Y:S01]  /*11cd0*/  MUFU.EX2 R68, R8 ;  /* 0x0000000800447308 */ /* 0x0001e20000000800 */
[----:B------:R-:W-:Y:S01]  /*11ce0*/  @P3 LOP3.LUT R0, R0, 0x40000, RZ, 0xfc, !PT ;  /* 0x0004000000003812 */ /* 0x000fe200078efcff */
[----:B------:R-:W2:Y:S01]  /*11cf0*/  LDS.128 R32, [R27+0x381b0] ;  /* 0x0381b0001b207984 */ /* 0x000ea20000000c00 */
[----:B------:R-:W-:-:S02]  /*11d00*/  FSEL R4, R16, -INF , !P3 ;  /* 0xff80000010047808 */ /* 0x000fc40005800000 */
[----:B------:R-:W-:Y:S02]  /*11d10*/  FSEL R5, R17, -INF , !P1 ;  /* 0xff80000011057808 */ /* 0x000fe40004800000 */
[----:B------:R-:W-:Y:S01]  /*11d20*/  ISETP.LT.OR P4, PT, R3, R100, P0 ;  /* 0x000000640300720c */ /* 0x000fe20000781670 */
[----:B------:R-:W-:Y:S01]  /*11d30*/  VIADD R3, R2, 0xc ;  /* 0x0000000c02037836 */ /* 0x000fe20000000000 */
[----:B------:R-:W-:Y:S01]  /*11d40*/  LOP3.LUT R0, R0, 0xfffdffff, RZ, 0xc0, !PT ;  /* 0xfffdffff00007812 */ /* 0x000fe200078ec0ff */
[----:B-1----:R-:W-:Y:S01]  /*11d50*/  FFMA2 R6, R4.F32x2.HI_LO, R92.F32, R28.F32x2.HI_LO ;  /* 0x0000005c04067249 */ /* 0x002fe2000100001c */
[----:B------:R1:W-:Y:S02]  /*11d60*/  MUFU.EX2 R69, R9 ;  /* 0x0000000900457308 */ /* 0x0003e40000000800 */
[----:B------:R-:W-:Y:S01]  /*11d70*/  @P1 LOP3.LUT R0, R0, 0x20000, RZ, 0xfc, !PT ;  /* 0x0002000000001812 */ /* 0x000fe200078efcff */
[----:B0-----:R-:W-:-:S03]  /*11d80*/  VIADD R8, R2, 0xb ;  /* 0x0000000b02087836 */ /* 0x001fc60000000000 */
[----:B------:R-:W-:Y:S02]  /*11d90*/  LOP3.LUT R0, R0, 0xfffeffff, RZ, 0xc0, !PT ;  /* 0xfffeffff00007812 */ /* 0x000fe400078ec0ff */
[----:B------:R-:W-:Y:S01]  /*11da0*/  MUFU.EX2 R64, R6 ;  /* 0x0000000600407308 */ /* 0x000fe20000000800 */
[----:B------:R-:W-:Y:S01]  /*11db0*/  IMAD.IADD R4, R24, 0x1, R8 ;  /* 0x0000000118047824 */ /* 0x000fe200078e0208 */
[-C--:B------:R-:W-:Y:S01]  /*11dc0*/  ISETP.GE.OR P0, PT, R8, R91.reuse, P2 ;  /* 0x0000005b0800720c */ /* 0x080fe20001706670 */
[----:B------:R-:W-:Y:S01]  /*11dd0*/  VIADD R8, R2, 0xd ;  /* 0x0000000d02087836 */ /* 0x000fe20000000000 */
[----:B------:R-:W-:Y:S02]  /*11de0*/  @P4 LOP3.LUT R0, R0, 0x10000, RZ, 0xfc, !PT ;  /* 0x0001000000004812 */ /* 0x000fe400078efcff */
[-C--:B------:R-:W-:Y:S01]  /*11df0*/  ISETP.LT.OR P1, PT, R4, R100.reuse, P0 ;  /* 0x000000640400720c */ /* 0x080fe20000721670 */
[C---:B------:R-:W-:Y:S01]  /*11e00*/  IMAD.IADD R4, R24.reuse, 0x1, R3 ;  /* 0x0000000118047824 */ /* 0x040fe200078e0203 */
[-C--:B------:R-:W-:Y:S01]  /*11e10*/  ISETP.GE.OR P0, PT, R3, R91.reuse, P2 ;  /* 0x0000005b0300720c */ /* 0x080fe20001706670 */
[----:B------:R-:W-:Y:S01]  /*11e20*/  IMAD.IADD R3, R24, 0x1, R8 ;  /* 0x0000000118037824 */ /* 0x000fe200078e0208 */
[----:B------:R-:W-:Y:S01]  /*11e30*/  LOP3.LUT R0, R0, 0xffff7fff, RZ, 0xc0, !PT ;  /* 0xffff7fff00007812 */ /* 0x000fe200078ec0ff */
[----:B-1----:R-:W-:Y:S01]  /*11e40*/  VIADD R9, R2, 0xe ;  /* 0x0000000e02097836 */ /* 0x002fe20000000000 */
[----:B------:R-:W-:Y:S01]  /*11e50*/  ISETP.LT.OR P3, PT, R4, R100, P0 ;  /* 0x000000640400720c */ /* 0x000fe20000761670 */
[----:B------:R0:W-:Y:S01]  /*11e60*/  MUFU.EX2 R65, R7 ;  /* 0x0000000700417308 */ /* 0x0001e20000000800 */
[----:B------:R-:W-:-:S02]  /*11e70*/  ISETP.GE.OR P0, PT, R8, R91, P2 ;  /* 0x0000005b0800720c */ /* 0x000fc40001706670 */
[----:B------:R-:W-:Y:S02]  /*11e80*/  FSEL R5, R19, -INF , !P1 ;  /* 0xff80000013057808 */ /* 0x000fe40004800000 */
[----:B------:R-:W-:Y:S02]  /*11e90*/  FSEL R4, R18, -INF , !P4 ;  /* 0xff80000012047808 */ /* 0x000fe40006000000 */
[----:B------:R-:W-:Y:S02]  /*11ea0*/  @P1 LOP3.LUT R0, R0, 0x8000, RZ, 0xfc, !PT ;  /* 0x0000800000001812 */ /* 0x000fe400078efcff */
[----:B------:R-:W-:Y:S01]  /*11eb0*/  ISETP.LT.OR P1, PT, R3, R100, P0 ;  /* 0x000000640300720c */ /* 0x000fe20000721670 */
[----:B------:R-:W-:Y:S01]  /*11ec0*/  IMAD.IADD R3, R24, 0x1, R9 ;  /* 0x0000000118037824 */ /* 0x000fe200078e0209 */
[----:B------:R-:W-:Y:S02]  /*11ed0*/  LOP3.LUT R0, R0, 0xffffbfff, RZ, 0xc0, !PT ;  /* 0xffffbfff00007812 */ /* 0x000fe400078ec0ff */
[----:B------:R-:W-:-:S02]  /*11ee0*/  ISETP.GE.OR P0, PT, R9, R91, P2 ;  /* 0x0000005b0900720c */ /* 0x000fc40001706670 */
[----:B------:R-:W-:Y:S02]  /*11ef0*/  @P3 LOP3.LUT R0, R0, 0x4000, RZ, 0xfc, !PT ;  /* 0x0000400000003812 */ /* 0x000fe400078efcff */
[----:B------:R-:W-:Y:S01]  /*11f00*/  ISETP.LT.OR P4, PT, R3, R100, P0 ;  /* 0x000000640300720c */ /* 0x000fe20000781670 */
[----:B0-----:R-:W-:Y:S01]  /*11f10*/  FFMA2 R6, R4.F32x2.HI_LO, R92.F32, R30.F32x2.HI_LO ;  /* 0x0000005c04067249 */ /* 0x001fe2000100001e */
[----:B------:R-:W-:Y:S01]  /*11f20*/  LOP3.LUT R0, R0, 0xffffdfff, RZ, 0xc0, !PT ;  /* 0xffffdfff00007812 */ /* 0x000fe200078ec0ff */
[----:B------:R-:W-:Y:S01]  /*11f30*/  VIADD R3, R2, 0x20 ;  /* 0x0000002002037836 */ /* 0x000fe20000000000 */
[----:B------:R-:W-:Y:S01]  /*11f40*/  ISETP.GE.OR P0, PT, R25, R91, P2 ;  /* 0x0000005b1900720c */ /* 0x000fe20001706670 */
[----:B------:R-:W-:Y:S01]  /*11f50*/  MUFU.EX2 R40, R6 ;  /* 0x0000000600287308 */ /* 0x000fe20000000800 */
[----:B------:R-:W-:Y:S01]  /*11f60*/  @P1 LOP3.LUT R0, R0, 0x2000, RZ, 0xfc, !PT ;  /* 0x0000200000001812 */ /* 0x000fe200078efcff */
[----:B------:R-:W-:Y:S01]  /*11f70*/  IMAD.IADD R25, R24, 0x1, R3 ;  /* 0x0000000118197824 */ /* 0x000fe200078e0203 */
[----:B------:R-:W-:Y:S01]  /*11f80*/  FSEL R4, R20, -INF , !P3 ;  /* 0xff80000014047808 */ /* 0x000fe20005800000 */
[----:B------:R-:W0:Y:S01]  /*11f90*/  LDS.128 R28, [R27+0x38200] ;  /* 0x038200001b1c7984 */ /* 0x000e220000000c00 */
[----:B------:R-:W-:-:S02]  /*11fa0*/  FSEL R5, R21, -INF , !P1 ;  /* 0xff80000015057808 */ /* 0x000fc40004800000 */
[----:B------:R-:W-:Y:S01]  /*11fb0*/  ISETP.LT.OR P1, PT, R26, R100, P0 ;  /* 0x000000641a00720c */ /* 0x000fe20000721670 */
[----:B------:R1:W-:Y:S01]  /*11fc0*/  MUFU.EX2 R41, R7 ;  /* 0x0000000700297308 */ /* 0x0003e20000000800 */
[----:B------:R-:W-:Y:S01]  /*11fd0*/  LOP3.LUT R0, R0, 0xffffefff, RZ, 0xc0, !PT ;  /* 0xffffefff00007812 */ /* 0x000fe200078ec0ff */
[----:B--2---:R-:W-:Y:S01]  /*11fe0*/  FFMA2 R20, R4.F32x2.HI_LO, R92.F32, R32.F32x2.HI_LO ;  /* 0x0000005c04147249 */ /* 0x004fe20001000020 */
[----:B------:R-:W-:Y:S02]  /*11ff0*/  ISETP.GE.OR P0, PT, R3, R91, P2 ;  /* 0x0000005b0300720c */ /* 0x000fe40001706670 */
[----:B------:R-:W-:Y:S02]  /*12000*/  @P4 LOP3.LUT R0, R0, 0x1000, RZ, 0xfc, !PT ;  /* 0x0000100000004812 */ /* 0x000fe400078efcff */
[----:B------:R-:W-:Y:S01]  /*12010*/  ISETP.LT.OR P3, PT, R25, R100, P0 ;  /* 0x000000641900720c */ /* 0x000fe20000761670 */
[----:B------:R2:W-:Y:S01]  /*12020*/  MUFU.EX2 R58, R20 ;  /* 0x00000014003a7308 */ /* 0x0005e20000000800 */
[----:B------:R-:W-:Y:S01]  /*12030*/  LOP3.LUT R0, R0, 0xfffff7ff, RZ, 0xc0, !PT ;  /* 0xfffff7ff00007812 */ /* 0x000fe200078ec0ff */
[----:B------:R-:W-:Y:S01]  /*12040*/  VIADD R25, R2, 0x22 ;  /* 0x0000002202197836 */ /* 0x000fe20000000000 */
[----:B------:R-:W-:-:S02]  /*12050*/  FSEL R22, R22, -INF , !P4 ;  /* 0xff80000016167808 */ /* 0x000fc40006000000 */
[----:B------:R-:W-:Y:S02]  /*12060*/  FSEL R23, R23, -INF , !P1 ;  /* 0xff80000017177808 */ /* 0x000fe40004800000 */
[----:B------:R-:W-:Y:S01]  /*12070*/  @P1 LOP3.LUT R0, R0, 0x800, RZ, 0xfc, !PT ;  /* 0x0000080000001812 */ /* 0x000fe200078efcff */
[----:B------:R3:W-:Y:S01]  /*12080*/  MUFU.EX2 R59, R21 ;  /* 0x00000015003b7308 */ /* 0x0007e20000000800 */
[----:B-1----:R-:W1:Y:S01]  /*12090*/  LDTM.x16 R4, tmem[UR6+0x120] ;  /* 0x00012006000479ee */ /* 0x002e620008240000 */
[----:B------:R-:W-:Y:S01]  /*120a0*/  FFMA2 R22, R22.F32x2.HI_LO, R92.F32, R34.F32x2.HI_LO ;  /* 0x0000005c16167249 */ /* 0x000fe20001000022 */
[----:B------:R-:W-:Y:S01]  /*120b0*/  LOP3.LUT R0, R0, 0xfffffbff, RZ, 0xc0, !PT ;  /* 0xfffffbff00007812 */ /* 0x000fe200078ec0ff */
[----:B------:R-:W4:Y:S03]  /*120c0*/  LDS.128 R32, [R27+0x38210] ;  /* 0x038210001b207984 */ /* 0x000f260000000c00 */
[----:B------:R-:W-:Y:S01]  /*120d0*/  @P3 LOP3.LUT R0, R0, 0x400, RZ, 0xfc, !PT ;  /* 0x0000040000003812 */ /* 0x000fe200078efcff */
[----:B------:R5:W-:Y:S01]  /*120e0*/  MUFU.EX2 R50, R22 ;  /* 0x0000001600327308 */ /* 0x000be20000000800 */
[----:B--2---:R-:W-:-:S02]  /*120f0*/  VIADD R20, R2, 0x21 ;  /* 0x0000002102147836 */ /* 0x004fc40000000000 */
[----:B------:R-:W-:Y:S02]  /*12100*/  LOP3.LUT R0, R0, 0xfffffdff, RZ, 0xc0, !PT ;  /* 0xfffffdff00007812 */ /* 0x000fe400078ec0ff */
[----:B------:R-:W-:Y:S01]  /*12110*/  IMAD.IADD R3, R24, 0x1, R20 ;  /* 0x0000000118037824 */ /* 0x000fe200078e0214 */
[-C--:B------:R-:W-:Y:S02]  /*12120*/  ISETP.GE.OR P0, PT, R20, R91.reuse, P2 ;  /* 0x0000005b1400720c */ /* 0x080fe40001706670 */
[----:B------:R-:W2:Y:S01]  /*12130*/  MUFU.EX2 R51, R23 ;  /* 0x0000001700337308 */ /* 0x000ea20000000800 */
[----:B---3--:R-:W-:Y:S01]  /*12140*/  VIADD R21, R2, 0x23 ;  /* 0x0000002302157836 */ /* 0x008fe20000000000 */
[----:B------:R-:W-:Y:S01]  /*12150*/  ISETP.LT.OR P1, PT, R3, R100, P0 ;  /* 0x000000640300720c */ /* 0x000fe20000721670 */
[C---:B------:R-:W-:Y:S01]  /*12160*/  IMAD.IADD R3, R24.reuse, 0x1, R25 ;  /* 0x0000000118037824 */ /* 0x040fe200078e0219 */
[----:B------:R-:W-:Y:S01]  /*12170*/  ISETP.GE.OR P0, PT, R25, R91, P2 ;  /* 0x0000005b1900720c */ /* 0x000fe20001706670 */
[----:B------:R-:W-:-:S03]  /*12180*/  IMAD.IADD R20, R24, 0x1, R21 ;  /* 0x0000000118147824 */ /* 0x000fc600078e0215 */
[-C--:B------:R-:W-:Y:S01]  /*12190*/  ISETP.LT.OR P4, PT, R3, R100.reuse, P0 ;  /* 0x000000640300720c */ /* 0x080fe20000781670 */
[C---:B------:R-:W-:Y:S01]  /*121a0*/  VIADD R3, R2.reuse, 0x24 ;  /* 0x0000002402037836 */ /* 0x040fe20000000000 */
[-C--:B------:R-:W-:Y:S01]  /*121b0*/  ISETP.GE.OR P0, PT, R21, R91.reuse, P2 ;  /* 0x0000005b1500720c */ /* 0x080fe20001706670 */
[C---:B------:R-:W-:Y:S01]  /*121c0*/  VIADD R21, R2.reuse, 0x25 ;  /* 0x0000002502157836 */ /* 0x040fe20000000000 */
[----:B-1----:R-:W-:Y:S01]  /*121d0*/  FSEL R5, R5, -INF , !P1 ;  /* 0xff80000005057808 */ /* 0x002fe20004800000 */
[----:B-----5:R-:W-:Y:S01]  /*121e0*/  VIADD R22, R2, 0x26 ;  /* 0x0000002602167836 */ /* 0x020fe20000000000 */
[----:B------:R-:W-:Y:S02]  /*121f0*/  FSEL R4, R4, -INF , !P3 ;  /* 0xff80000004047808 */ /* 0x000fe40005800000 */
[----:B------:R-:W-:Y:S02]  /*12200*/  @P1 LOP3.LUT R0, R0, 0x200, RZ, 0xfc, !PT ;  /* 0x0000020000001812 */ /* 0x000fe400078efcff */
[----:B------:R-:W-:Y:S01]  /*12210*/  ISETP.LT.OR P1, PT, R20, R100, P0 ;  /* 0x000000641400720c */ /* 0x000fe20000721670 */
[----:B------:R-:W-:Y:S01]  /*12220*/  IMAD.IADD R20, R24, 0x1, R3 ;  /* 0x0000000118147824 */ /* 0x000fe200078e0203 */
[----:B------:R-:W-:Y:S01]  /*12230*/  LOP3.LUT R0, R0, 0xfffffeff, RZ, 0xc0, !PT ;  /* 0xfffffeff00007812 */ /* 0x000fe200078ec0ff */
[----:B0-----:R-:W-:Y:S01]  /*12240*/  FFMA2 R4, R4.F32x2.HI_LO, R92.F32, R28.F32x2.HI_LO ;  /* 0x0000005c04047249 */ /* 0x001fe2000100001c */
[----:B------:R-:W-:Y:S01]  /*12250*/  ISETP.GE.OR P0, PT, R3, R91, P2 ;  /* 0x0000005b0300720c */ /* 0x000fe20001706670 */
[----:B------:R-:W-:Y:S01]  /*12260*/  IMAD.IADD R3, R24, 0x1, R21 ;  /* 0x0000000118037824 */ /* 0x000fe200078e0215 */
[----:B------:R-:W-:Y:S01]  /*12270*/  @P4 LOP3.LUT R0, R0, 0x100, RZ, 0xfc, !PT ;  /* 0x0000010000004812 */ /* 0x000fe200078efcff */
[----:B------:R0:W-:Y:S01]  /*12280*/  MUFU.EX2 R66, R4 ;  /* 0x0000000400427308 */ /* 0x0001e20000000800 */
[----:B------:R-:W-:-:S02]  /*12290*/  ISETP.LT.OR P3, PT, R20, R100, P0 ;  /* 0x000000641400720c */ /* 0x000fc40000761670 */
[----:B------:R-:W-:Y:S02]  /*122a0*/  LOP3.LUT R0, R0, 0xffffff7f, RZ, 0xc0, !PT ;  /* 0xffffff7f00007812 */ /* 0x000fe400078ec0ff */
[-C--:B------:R-:W-:Y:S02]  /*122b0*/  ISETP.GE.OR P0, PT, R21, R91.reuse, P2 ;  /* 0x0000005b1500720c */ /* 0x080fe40001706670 */
[----:B------:R-:W-:Y:S01]  /*122c0*/  @P1 LOP3.LUT R0, R0, 0x80, RZ, 0xfc, !PT ;  /* 0x0000008000001812 */ /* 0x000fe200078efcff */
[----:B------:R1:W-:Y:S01]  /*122d0*/  MUFU.EX2 R67, R5 ;  /* 0x0000000500437308 */ /* 0x0003e20000000800 */
[----:B------:R-:W-:Y:S02]  /*122e0*/  FSEL R6, R6, -INF , !P4 ;  /* 0xff80000006067808 */ /* 0x000fe40006000000 */
[----:B------:R-:W-:Y:S02]  /*122f0*/  FSEL R7, R7, -INF , !P1 ;  /* 0xff80000007077808 */ /* 0x000fe40004800000 */
[----:B------:R-:W-:Y:S01]  /*12300*/  ISETP.LT.OR P1, PT, R3, R100, P0 ;  /* 0x000000640300720c */ /* 0x000fe20000721670 */
[----:B------:R-:W-:Y:S01]  /*12310*/  IMAD.IADD R3, R24, 0x1, R22 ;  /* 0x0000000118037824 */ /* 0x000fe200078e0216 */
[----:B------:R-:W-:Y:S01]  /*12320*/  LOP3.LUT R0, R0, 0xffffffbf, RZ, 0xc0, !PT ;  /* 0xffffffbf00007812 */ /* 0x000fe200078ec0ff */
[----:B------:R-:W-:Y:S01]  /*12330*/  FFMA2 R20, R6.F32x2.HI_LO, R92.F32, R30.F32x2.HI_LO ;  /* 0x0000005c06147249 */ /* 0x000fe2000100001e */
[----:B------:R-:W-:Y:S01]  /*12340*/  ISETP.GE.OR P0, PT, R22, R91, P2 ;  /* 0x0000005b1600720c */ /* 0x000fe20001706670 */
[----:B------:R-:W3:Y:S01]  /*12350*/  LDS.128 R28, [R27+0x38220] ;  /* 0x038220001b1c7984 */ /* 0x000ee20000000c00 */
[----:B------:R-:W-:Y:S01]  /*12360*/  @P3 LOP3.LUT R0, R0, 0x40, RZ, 0xfc, !PT ;  /* 0x0000004000003812 */ /* 0x000fe200078efcff */
[----:B------:R-:W-:Y:S01]  /*12370*/  MUFU.EX2 R56, R20 ;  /* 0x0000001400387308 */ /* 0x000fe20000000800 */
[----:B0-----:R-:W-:Y:S01]  /*12380*/  FSEL R4, R8, -INF , !P3 ;  /* 0xff80000008047808 */ /* 0x001fe20005800000 */
[C---:B------:R-:W-:Y:S01]  /*12390*/  VIADD R8, R2.reuse, 0x27 ;  /* 0x0000002702087836 */ /* 0x040fe20000000000 */
[----:B------:R-:W-:Y:S01]  /*123a0*/  ISETP.LT.OR P4, PT, R3, R100, P0 ;  /* 0x000000640300720c */ /* 0x000fe20000781670 */
[----:B------:R-:W-:Y:S01]  /*123b0*/  VIADD R3, R2, 0x28 ;  /* 0x0000002802037836 */ /* 0x000fe20000000000 */
[----:B-1----:R-:W-:-:S02]  /*123c0*/  FSEL R5, R9, -INF , !P1 ;  /* 0xff80000009057808 */ /* 0x002fc40004800000 */
[----:B------:R-:W-:Y:S01]  /*123d0*/  LOP3.LUT R0, R0, 0xffffffdf, RZ, 0xc0, !PT ;  /* 0xffffffdf00007812 */ /* 0x000fe200078ec0ff */
[----:B------:R0:W1:Y:S01]  /*123e0*/  MUFU.EX2 R57, R21 ;  /* 0x0000001500397308 */ /* 0x0000620000000800 */
[----:B------:R-:W-:Y:S01]  /*123f0*/  ISETP.GE.OR P0, PT, R8, R91, P2 ;  /* 0x0000005b0800720c */ /* 0x000fe20001706670 */
[----:B----4-:R-:W-:Y:S02]  /*12400*/  FFMA2 R6, R4.F32x2.HI_LO, R92.F32, R32.F32x2.HI_LO ;  /* 0x0000005c04067249 */ /* 0x010fe40001000020 */
[----:B------:R-:W-:Y:S01]  /*12410*/  IMAD.IADD R4, R24, 0x1, R8 ;  /* 0x0000000118047824 */ /* 0x000fe200078e0208 */
[----:B------:R-:W-:Y:S01]  /*12420*/  @P1 LOP3.LUT R0, R0, 0x20, RZ, 0xfc, !PT ;  /* 0x0000002000001812 */ /* 0x000fe200078efcff */
[----:B------:R-:W-:-:S03]  /*12430*/  VIADD R8, R2, 0x29 ;  /* 0x0000002902087836 */ /* 0x000fc60000000000 */
[-C--:B------:R-:W-:Y:S01]  /*12440*/  ISETP.LT.OR P1, PT, R4, R100.reuse, P0 ;  /* 0x000000640400720c */ /* 0x080fe20000721670 */
[----:B------:R-:W-:Y:S01]  /*12450*/  IMAD.IADD R4, R24, 0x1, R3 ;  /* 0x0000000118047824 */ /* 0x000fe200078e0203 */
[----:B------:R-:W-:Y:S01]  /*12460*/  LOP3.LUT R0, R0, 0xffffffef, RZ, 0xc0, !PT ;  /* 0xffffffef00007812 */ /* 0x000fe200078ec0ff */
[----:B------:R4:W-:Y:S01]  /*12470*/  MUFU.EX2 R60, R6 ;  /* 0x00000006003c7308 */ /* 0x0009e20000000800 */
[-C--:B------:R-:W-:Y:S01]  /*12480*/  ISETP.GE.OR P0, PT, R3, R91.reuse, P2 ;  /* 0x0000005b0300720c */ /* 0x080fe20001706670 */
[----:B------:R-:W-:Y:S01]  /*12490*/  IMAD.IADD R3, R24, 0x1, R8 ;  /* 0x0000000118037824 */ /* 0x000fe200078e0208 */
[----:B------:R-:W-:Y:S02]  /*124a0*/  @P4 LOP3.LUT R0, R0, 0x10, RZ, 0xfc, !PT ;  /* 0x0000001000004812 */ /* 0x000fe400078efcff */
[----:B------:R-:W-:Y:S01]  /*124b0*/  ISETP.LT.OR P3, PT, R4, R100, P0 ;  /* 0x000000640400720c */ /* 0x000fe20000761670 */
[----:B0-----:R-:W0:Y:S01]  /*124c0*/  LDS.128 R20, [R27+0x38230] ;  /* 0x038230001b147984 */ /* 0x001e220000000c00 */
[----:B------:R-:W-:Y:S01]  /*124d0*/  LOP3.LUT R0, R0, 0xfffffff7, RZ, 0xc0, !PT ;  /* 0xfffffff700007812 */ /* 0x000fe200078ec0ff */
[----:B------:R3:W-:Y:S01]  /*124e0*/  MUFU.EX2 R61, R7 ;  /* 0x00000007003d7308 */ /* 0x0007e20000000800 */
[----:B------:R-:W-:-:S02]  /*124f0*/  ISETP.GE.OR P0, PT, R8, R91, P2 ;  /* 0x0000005b0800720c */ /* 0x000fc40001706670 */
[----:B------:R-:W-:Y:S02]  /*12500*/  @P1 LOP3.LUT R0, R0, 0x8, RZ, 0xfc, !PT ;  /* 0x0000000800001812 */ /* 0x000fe400078efcff */
[----:B------:R-:W-:Y:S02]  /*12510*/  FSEL R5, R11, -INF , !P1 ;  /* 0xff8000000b057808 */ /* 0x000fe40004800000 */
[----:B------:R-:W-:Y:S02]  /*12520*/  ISETP.LT.OR P1, PT, R3, R100, P0 ;  /* 0x000000640300720c */ /* 0x000fe40000721670 */
[----:B------:R-:W-:Y:S01]  /*12530*/  LOP3.LUT R0, R0, 0xfffffffb, RZ, 0xc0, !PT ;  /* 0xfffffffb00007812 */ /* 0x000fe200078ec0ff */
[----:B----4-:R-:W-:Y:S01]  /*12540*/  VIADD R6, R2, 0x2a ;  /* 0x0000002a02067836 */ /* 0x010fe20000000000 */
[----:B------:R-:W-:Y:S01]  /*12550*/  FSEL R4, R10, -INF , !P4 ;  /* 0xff8000000a047808 */ /* 0x000fe20006000000 */
[----:B------:R-:W-:Y:S01]  /*12560*/  VIADD R10, R2, 0x2b ;  /* 0x0000002b020a7836 */ /* 0x000fe20000000000 */
[----:B------:R-:W-:Y:S01]  /*12570*/  @P3 LOP3.LUT R0, R0, 0x4, RZ, 0xfc, !PT ;  /* 0x0000000400003812 */ /* 0x000fe200078efcff */
[----:B------:R-:W-:Y:S01]  /*12580*/  IMAD.IADD R3, R24, 0x1, R6 ;  /* 0x0000000118037824 */ /* 0x000fe200078e0206 */
[----:B------:R-:W-:Y:S01]  /*12590*/  ISETP.GE.OR P0, PT, R6, R91, P2 ;  /* 0x0000005b0600720c */ /* 0x000fe20001706670 */
[----:B------:R-:W-:Y:S01]  /*125a0*/  FFMA2 R8, R4.F32x2.HI_LO, R92.F32, R34.F32x2.HI_LO ;  /* 0x0000005c04087249 */ /* 0x000fe20001000022 */
[----:B------:R-:W-:-:S02]  /*125b0*/  FSEL R4, R12, -INF , !P3 ;  /* 0xff8000000c047808 */ /* 0x000fc40005800000 */
[----:B------:R-:W-:Y:S01]  /*125c0*/  FSEL R5, R13, -INF , !P1 ;  /* 0xff8000000d057808 */ /* 0x000fe20004800000 */
[----:B------:R4:W-:Y:S01]  /*125d0*/  MUFU.EX2 R52, R8 ;  /* 0x0000000800347308 */ /* 0x0009e20000000800 */
[----:B------:R-:W-:Y:S02]  /*125e0*/  LOP3.LUT R0, R0, 0xfffffffd, RZ, 0xc0, !PT ;  /* 0xfffffffd00007812 */ /* 0x000fe400078ec0ff */
[----:B--2---:R-:W-:Y:S01]  /*125f0*/  F2FP.F16.F32.PACK_AB R11, R51, R50 ;  /* 0x00000032330b723e */ /* 0x004fe200000000ff */
[----:B---3--:R-:W-:Y:S01]  /*12600*/  FFMA2 R6, R4.F32x2.HI_LO, R92.F32, R28.F32x2.HI_LO ;  /* 0x0000005c04067249 */ /* 0x008fe2000100001c */
[----:B------:R-:W-:Y:S01]  /*12610*/  @P1 LOP3.LUT R0, R0, 0x2, RZ, 0xfc, !PT ;  /* 0x0000000200001812 */ /* 0x000fe200078efcff */
[----:B------:R-:W-:Y:S01]  /*12620*/  IMAD.IADD R4, R24, 0x1, R10 ;  /* 0x0000000118047824 */ /* 0x000fe200078e020a */
[----:B------:R-:W-:Y:S01]  /*12630*/  ISETP.LT.OR P1, PT, R3, R100, P0 ;  /* 0x000000640300720c */ /* 0x000fe20000721670 */
[----:B------:R-:W-:Y:S01]  /*12640*/  VIADD R3, R2, 0x2c ;  /* 0x0000002c02037836 */ /* 0x000fe20000000000 */
[----:B------:R-:W-:Y:S01]  /*12650*/  ISETP.GE.OR P0, PT, R10, R91, P2 ;  /* 0x0000005b0a00720c */ /* 0x000fe20001706670 */
[----:B------:R2:W3:Y:S01]  /*12660*/  MUFU.EX2 R53, R9 ;  /* 0x0000000900357308 */ /* 0x0004e20000000800 */
[----:B------:R-:W-:-:S02]  /*12670*/  LOP3.LUT R0, R0, 0xfffffffe, RZ, 0xc0, !PT ;  /* 0xfffffffe00007812 */ /* 0x000fc400078ec0ff */
[-C--:B------:R-:W-:Y:S01]  /*12680*/  ISETP.LT.OR P6, PT, R4, R100.reuse, P0 ;  /* 0x000000640400720c */ /* 0x080fe200007c1670 */
[----:B------:R-:W-:Y:S01]  /*12690*/  IMAD.IADD R4, R24, 0x1, R3 ;  /* 0x0000000118047824 */ /* 0x000fe200078e0203 */
[-C--:B------:R-:W-:Y:S01]  /*126a0*/  ISETP.GE.OR P0, PT, R3, R91.reuse, P2 ;  /* 0x0000005b0300720c */ /* 0x080fe20001706670 */
[----:B----4-:R-:W-:Y:S01]  /*126b0*/  VIADD R8, R2, 0x2d ;  /* 0x0000002d02087836 */ /* 0x010fe20000000000 */
[----:B------:R-:W-:Y:S01]  /*126c0*/  FSEL R5, R15, -INF , !P6 ;  /* 0xff8000000f057808 */ /* 0x000fe20007000000 */
[----:B------:R-:W-:Y:S01]  /*126d0*/  MUFU.EX2 R54, R6 ;  /* 0x0000000600367308 */ /* 0x000fe20000000800 */
[----:B------:R-:W-:Y:S01]  /*126e0*/  ISETP.LT.OR P5, PT, R4, R100, P0 ;  /* 0x000000640400720c */ /* 0x000fe200007a1670 */
[----:B------:R-:W-:Y:S01]  /*126f0*/  IMAD.IADD R3, R24, 0x1, R8 ;  /* 0x0000000118037824 */ /* 0x000fe200078e0208 */
[----:B------:R-:W-:Y:S01]  /*12700*/  ISETP.GE.OR P0, PT, R8, R91, P2 ;  /* 0x0000005b0800720c */ /* 0x000fe20001706670 */
[----:B------:R-:W-:Y:S01]  /*12710*/  VIADD R8, R2, 0x2f ;  /* 0x0000002f02087836 */ /* 0x000fe20000000000 */
[----:B------:R-:W-:-:S02]  /*12720*/  FSEL R4, R14, -INF , !P1 ;  /* 0xff8000000e047808 */ /* 0x000fc40004800000 */
[----:B------:R-:W-:Y:S01]  /*12730*/  ISETP.LT.OR P4, PT, R3, R100, P0 ;  /* 0x000000640300720c */ /* 0x000fe20000781670 */
[----:B--2---:R-:W-:Y:S01]  /*12740*/  VIADD R9, R2, 0x2e ;  /* 0x0000002e02097836 */ /* 0x004fe20000000000 */
[----:B------:R2:W4:Y:S01]  /*12750*/  MUFU.EX2 R55, R7 ;  /* 0x0000000700377308 */ /* 0x0005220000000800 */
[----:B------:R-:W-:Y:S02]  /*12760*/  FSEL R2, R16, -INF , !P5 ;  /* 0xff80000010027808 */ /* 0x000fe40006800000 */
[----:B------:R-:W-:Y:S02]  /*12770*/  FSEL R3, R17, -INF , !P4 ;  /* 0xff80000011037808 */ /* 0x000fe40006000000 */
[----:B------:R-:W-:Y:S02]  /*12780*/  ISETP.GE.OR P0, PT, R9, R91, P2 ;  /* 0x0000005b0900720c */ /* 0x000fe40001706670 */
[----:B------:R-:W-:Y:S02]  /*12790*/  @P1 LOP3.LUT R0, R0, 0x1, RZ, 0xfc, !PT ;  /* 0x0000000100001812 */ /* 0x000fe400078efcff */
[----:B------:R-:W-:-:S02]  /*127a0*/  F2FP.F16.F32.PACK_AB R10, R59, R58 ;  /* 0x0000003a3b0a723e */ /* 0x000fc400000000ff */
[----:B-1----:R-:W-:Y:S02]  /*127b0*/  F2FP.F16.F32.PACK_AB R13, R57, R56 ;  /* 0x00000038390d723e */ /* 0x002fe400000000ff */
[----:B------:R-:W-:Y:S02]  /*127c0*/  F2FP.F16.F32.PACK_AB R12, R67, R66 ;  /* 0x00000042430c723e */ /* 0x000fe400000000ff */
[----:B---3--:R-:W-:Y:S01]  /*127d0*/  F2FP.F16.F32.PACK_AB R15, R53, R52 ;  /* 0x00000034350f723e */ /* 0x008fe200000000ff */
[----:B--2---:R-:W-:Y:S02]  /*127e0*/  FFMA2 R6, R4.F32x2.HI_LO, R92.F32, R30.F32x2.HI_LO ;  /* 0x0000005c04067249 */ /* 0x004fe4000100001e */
[----:B------:R-:W-:Y:S01]  /*127f0*/  IMAD.IADD R4, R24, 0x1, R9 ;  /* 0x0000000118047824 */ /* 0x000fe200078e0209 */
[----:B------:R-:W-:Y:S01]  /*12800*/  F2FP.F16.F32.PACK_AB R9, R41, R40 ;  /* 0x000000282909723e */ /* 0x000fe200000000ff */
[----:B------:R1:W-:Y:S01]  /*12810*/  MUFU.EX2 R48, R6 ;  /* 0x0000000600307308 */ /* 0x0003e20000000800 */
[----:B------:R-:W-:-:S02]  /*12820*/  F2FP.F16.F32.PACK_AB R14, R61, R60 ;  /* 0x0000003c3d0e723e */ /* 0x000fc400000000ff */
[----:B------:R-:W-:Y:S01]  /*12830*/  ISETP.LT.OR P3, PT, R4, R100, P0 ;  /* 0x000000640400720c */ /* 0x000fe20000761670 */
[----:B0-----:R-:W-:Y:S02]  /*12840*/  FFMA2 R4, R2.F32x2.HI_LO, R92.F32, R20.F32x2.HI_LO ;  /* 0x0000005c02047249 */ /* 0x001fe40001000014 */
[----:B------:R-:W-:Y:S01]  /*12850*/  IMAD.IADD R2, R24, 0x1, R8 ;  /* 0x0000000118027824 */ /* 0x000fe200078e0208 */
[----:B------:R-:W-:Y:S01]  /*12860*/  ISETP.GE.OR P0, PT, R8, R91, P2 ;  /* 0x0000005b0800720c */ /* 0x000fe20001706670 */
[----:B------:R0:W2:Y:S01]  /*12870*/  MUFU.EX2 R49, R7 ;  /* 0x0000000700317308 */ /* 0x0000a20000000800 */
[----:B------:R-:W-:Y:S02]  /*12880*/  F2FP.F16.F32.PACK_AB R8, R65, R64 ;  /* 0x000000404108723e */ /* 0x000fe400000000ff */
[----:B------:R-:W-:Y:S02]  /*12890*/  ISETP.LT.OR P1, PT, R2, R100, P0 ;  /* 0x000000640200720c */ /* 0x000fe40000721670 */
[----:B------:R-:W-:-:S02]  /*128a0*/  FSEL R2, R18, -INF , !P3 ;  /* 0xff80000012027808 */ /* 0x000fc40005800000 */
[----:B------:R-:W-:Y:S01]  /*128b0*/  FSEL R3, R19, -INF , !P1 ;  /* 0xff80000013037808 */ /* 0x000fe20004800000 */
[----:B------:R3:W-:Y:S01]  /*128c0*/  MUFU.EX2 R44, R4 ;  /* 0x00000004002c7308 */ /* 0x0007e20000000800 */
[----:B-1----:R-:W-:Y:S02]  /*128d0*/  F2FP.F16.F32.PACK_AB R6, R73, R72 ;  /* 0x000000484906723e */ /* 0x002fe400000000ff */
[----:B----4-:R-:W-:Y:S01]  /*128e0*/  F2FP.F16.F32.PACK_AB R16, R55, R54 ;  /* 0x000000363710723e */ /* 0x010fe200000000ff */
[----:B------:R-:W-:-:S04]  /*128f0*/  FFMA2 R2, R2.F32x2.HI_LO, R92.F32, R22.F32x2.HI_LO ;  /* 0x0000005c02027249 */ /* 0x000fc80001000016 */
[----:B------:R1:W4:Y:S01]  /*12900*/  MUFU.EX2 R45, R5 ;  /* 0x00000005002d7308 */ /* 0x0003220000000800 */
[----:B0-----:R-:W-:Y:S02]  /*12910*/  F2FP.F16.F32.PACK_AB R7, R69, R68 ;  /* 0x000000444507723e */ /* 0x001fe400000000ff */
[----:B--2---:R-:W-:-:S05]  /*12920*/  F2FP.F16.F32.PACK_AB R17, R49, R48 ;  /* 0x000000303111723e */ /* 0x004fca00000000ff */
[----:B------:R0:W-:Y:S01]  /*12930*/  MUFU.EX2 R42, R2 ;  /* 0x00000002002a7308 */ /* 0x0001e20000000800 */
[----:B---3--:R-:W-:-:S07]  /*12940*/  F2FP.F16.F32.PACK_AB R4, R77, R76 ;  /* 0x0000004c4d04723e */ /* 0x008fce00000000ff */
[----:B------:R-:W2:Y:S01]  /*12950*/  MUFU.EX2 R43, R3 ;  /* 0x00000003002b7308 */ /* 0x000ea20000000800 */
[----:B-1----:R-:W-:Y:S02]  /*12960*/  F2FP.F16.F32.PACK_AB R5, R75, R74 ;  /* 0x0000004a4b05723e */ /* 0x002fe400000000ff */
[----:B----4-:R-:W-:-:S03]  /*12970*/  F2FP.F16.F32.PACK_AB R18, R45, R44 ;  /* 0x0000002c2d12723e */ /* 0x010fc600000000ff */
[----:B------:R1:W-:Y:S01]  /*12980*/  STS.128 [R99], R4 ;  /* 0x0000000463007388 */ /* 0x0003e20000000c00 */
[----:B0-----:R-:W-:-:S03]  /*12990*/  IMAD.U32 R2, R102, -0x80000000, RZ ;  /* 0x8000000066027824 */ /* 0x001fc600078e00ff */
[----:B------:R0:W-:Y:S04]  /*129a0*/  STS.128 [R98], R8 ;  /* 0x0000000862007388 */ /* 0x0001e80000000c00 */
[----:B------:R0:W-:Y:S01]  /*129b0*/  STS.128 [R97], R12 ;  /* 0x0000000c61007388 */ /* 0x0001e20000000c00 */
[----:B--2---:R-:W-:Y:S01]  /*129c0*/  F2FP.F16.F32.PACK_AB R19, R43, R42 ;  /* 0x0000002a2b13723e */ /* 0x004fe200000000ff */
[----:B------:R-:W-:-:S04]  /*129d0*/  IMAD.U32 R3, R86, -0x80000000, RZ ;  /* 0x8000000056037824 */ /* 0x000fc800078e00ff */
[----:B------:R0:W-:Y:S01]  /*129e0*/  STS.128 [R96], R16 ;  /* 0x0000001060007388 */ /* 0x0001e20000000c00 */
[----:B------:R-:W-:Y:S01]  /*129f0*/  @!PT LDS RZ, [RZ] ;  /* 0x00000000fffff984 */ /* 0x000fe20000000800 */
[----:B------:R-:W-:Y:S01]  /*12a00*/  @!PT LDS RZ, [RZ] ;  /* 0x00000000fffff984 */ /* 0x000fe20000000800 */
[----:B------:R-:W-:Y:S01]  /*12a10*/  @!PT LDS RZ, [RZ] ;  /* 0x00000000fffff984 */ /* 0x000fe20000000800 */
[----:B------:R-:W-:Y:S01]  /*12a20*/  @!PT LDS RZ, [RZ] ;  /* 0x00000000fffff984 */ /* 0x000fe20000000800 */
[----:B------:R2:W-:Y:S06]  /*12a30*/  MEMBAR.ALL.CTA ;  /* 0x0000000000007992 */ /* 0x0005ec0000008000 */
[----:B--2---:R-:W2:Y:S01]  /*12a40*/  FENCE.VIEW.ASYNC.S ;  /* 0x00000000000073c6 */ /* 0x004ea20000000000 */
[----:B-1----:R-:W-:Y:S01]  /*12a50*/  IMAD.U32 R4, R84, -0x80000000, RZ ;  /* 0x8000000054047824 */ /* 0x002fe200078e00ff */
[----:B--2---:R-:W-:Y:S06]  /*12a60*/  BAR.SYNC.DEFER_BLOCKING 0x2, 0x100 ;  /* 0x0084000000007b1d */ /* 0x004fec0000010000 */
[----:B------:R0:W-:Y:S01]  /*12a70*/  SYNCS.ARRIVE.TRANS64.RED.ART0 RZ, [R90+URZ], R125 ;  /* 0x0000007d5aff79a7 */ /* 0x0001e200085004ff */
[----:B------:R0:W-:Y:S01]  /*12a80*/  SYNCS.ARRIVE.TRANS64.RED.ART0 RZ, [R89+URZ], R125 ;  /* 0x0000007d59ff79a7 */ /* 0x0001e200085004ff */
[----:B------:R0:W-:Y:S01]  /*12a90*/  SYNCS.ARRIVE.TRANS64.ART0 RZ, [R104+URZ+0x68], R125 ;  /* 0x0000687d68ff79a7 */ /* 0x0001e200085000ff */
[----:B------:R-:W1:Y:S02]  /*12aa0*/  SYNCS.PHASECHK.TRANS64.TRYWAIT P0, [R104+URZ+0x70], R4 ;  /* 0x00007004680075a7 */ /* 0x000e6400080011ff */
[----:B01----:R-:W-:Y:S05]  /*12ab0*/  @!P0 BRA `(.L_x_163) ;  /* 0x0000008800008947 */ /* 0x003fea0003800000 */
.L_x_353:
[----:B------:R-:W1:Y:S01]  /*12ac0*/  SYNCS.PHASECHK.TRANS64.TRYWAIT P0, [R104+URZ+0x90], R3 ;  /* 0x00009003680075a7 */ /* 0x000e6200080011ff */
[----:B------:R-:W-:Y:S01]  /*12ad0*/  LOP3.LUT R83, R83, 0x1, RZ, 0x3c, !PT ;  /* 0x0000000153537812 */ /* 0x000fe200078e3cff */
[----:B-1----:R-:W-:Y:S06]  /*12ae0*/  @!P0 BRA `(.L_x_164) ;  /* 0x00000088000c8947 */ /* 0x002fec0003800000 */
.L_x_355:
[----:B------:R-:W1:Y:S01]  /*12af0*/  SYNCS.PHASECHK.TRANS64.TRYWAIT P0, [R104+URZ+0xb8], R2 ;  /* 0x0000b802680075a7 */ /* 0x000e6200080011ff */
[----:B------:R-:W-:Y:S02]  /*12b00*/  LOP3.LUT R101, R101, 0x1, RZ, 0x3c, !PT ;  /* 0x0000000165657812 */ /* 0x000fe400078e3cff */
[----:B------:R-:W-:Y:S02]  /*12b10*/  LOP3.LUT R85, R85, 0x1, RZ, 0x3c, !PT ;  /* 0x0000000155557812 */ /* 0x000fe400078e3cff */
[----:B------:R-:W-:Y:S02]  /*12b20*/  LOP3.LUT R84, R84, 0x1, RZ, 0x3c, !PT ;  /* 0x0000000154547812 */ /* 0x000fe400078e3cff */
[----:B------:R-:W-:Y:S01]  /*12b30*/  LOP3.LUT R86, R86, 0x1, RZ, 0x3c, !PT ;  /* 0x0000000156567812 */ /* 0x000fe200078e3cff */
[----:B-1----:R-:W-:Y:S05]  /*12b40*/  @!P0 BRA `(.L_x_165) ;  /* 0x0000008800108947 */ /* 0x002fea0003800000 */
.L_x_357:
[----:B------:R-:W2:Y:S01]  /*12b50*/  LDS.128 R20, [R27+0x38280] ;  /* 0x038280001b147984 */ /* 0x000ea20000000c00 */
[----:B------:R-:W-:Y:S02]  /*12b60*/  R2UR UR6, R81 ;  /* 0x00000000510672ca */ /* 0x000fe400000e0000 */
[----:B------:R-:W-:Y:S02]  /*12b70*/  P2R R78, PR, RZ, 0x2 ;  /* 0x00000002ff4e7803 */ /* 0x000fe40000000000 */
[C---:B------:R-:W-:Y:S02]  /*12b80*/  LOP3.LUT P0, RZ, R0.reuse, 0x2000000, RZ, 0xc0, !PT ;  /* 0x0200000000ff7812 */ /* 0x040fe4000780c0ff */
[----:B------:R-:W-:Y:S02]  /*12b90*/  LOP3.LUT P1, RZ, R0, 0x4000000, RZ, 0xc0, !PT ;  /* 0x0400000000ff7812 */ /* 0x000fe4000782c0ff */
[----:B------:R-:W-:Y:S02]  /*12ba0*/  P2R R26, PR, RZ, 0x40 ;  /* 0x00000040ff1a7803 */ /* 0x000fe40000000000 */
[----:B------:R-:W-:-:S02]  /*12bb0*/  P2R R70, PR, RZ, 0x8 ;  /* 0x00000008ff467803 */ /* 0x000fc40000000000 */
[C---:B------:R-:W-:Y:S01]  /*12bc0*/  LOP3.LUT P6, RZ, R0.reuse, 0x800000, RZ, 0xc0, !PT ;  /* 0x0080000000ff7812 */ /* 0x040fe200078cc0ff */
[----:B0-----:R-:W2:Y:S01]  /*12bd0*/  LDTM.x16 R4, tmem[UR6+0x120] ;  /* 0x00012006000479ee */ /* 0x001ea20008240000 */
[C---:B------:R-:W-:Y:S02]  /*12be0*/  LOP3.LUT P3, RZ, R0.reuse, 0x1000000, RZ, 0xc0, !PT ;  /* 0x0100000000ff7812 */ /* 0x040fe4000786c0ff */
[----:B------:R-:W-:Y:S02]  /*12bf0*/  P2R R46, PR, RZ, 0x20 ;  /* 0x00000020ff2e7803 */ /* 0x000fe40000000000 */
[----:B------:R-:W-:Y:S02]  /*12c00*/  P2R R63, PR, RZ, 0x10 ;  /* 0x00000010ff3f7803 */ /* 0x000fe40000000000 */
[C---:B------:R-:W-:Y:S02]  /*12c10*/  LOP3.LUT P5, RZ, R0.reuse, 0x200000, RZ, 0xc0, !PT ;  /* 0x0020000000ff7812 */ /* 0x040fe400078ac0ff */
[----:B------:R-:W-:-:S02]  /*12c20*/  LOP3.LUT P4, RZ, R0, 0x400000, RZ, 0xc0, !PT ;  /* 0x0040000000ff7812 */ /* 0x000fc4000788c0ff */
[----:B------:R-:W-:Y:S02]  /*12c30*/  P2R R79, PR, RZ, 0x4 ;  /* 0x00000004ff4f7803 */ /* 0x000fe40000000000 */
[----:B------:R-:W-:Y:S02]  /*12c40*/  LOP3.LUT P2, RZ, R0, 0x4000, RZ, 0xc0, !PT ;  /* 0x0000400000ff7812 */ /* 0x000fe4000784c0ff */
[----:B------:R-:W-:Y:S01]  /*12c50*/  LOP3.LUT R102, R102, 0x1, RZ, 0x3c, !PT ;  /* 0x0000000166667812 */ /* 0x000fe200078e3cff */
[----:B-12---:R-:W-:-:S04]  /*12c60*/  FADD2 R2, R4.F32x2.HI_LO, R20.F32x2.HI_LO ;  /* 0x000000140402724b */ /* 0x006fc80000000000 */
[----:B------:R-:W-:-:S05]  /*12c70*/  FMUL2 R2, R2.F32x2.HI_LO, R76.F32x2.HI_LO ;  /* 0x0000004c0202724a */ /* 0x000fca0000000000 */
[----:B------:R-:W-:Y:S02]  /*12c80*/  FSEL R77, R2, RZ, !P1 ;  /* 0x000000ff024d7208 */ /* 0x000fe40004800000 */
[----:B------:R-:W-:Y:S01]  /*12c90*/  FSEL R76, R3, RZ, !P0 ;  /* 0x000000ff034c7208 */ /* 0x000fe20004000000 */
[----:B------:R-:W-:Y:S01]  /*12ca0*/  FADD2 R2, R6.F32x2.HI_LO, R22.F32x2.HI_LO ;  /* 0x000000160602724b */ /* 0x000fe20000000000 */
[C---:B------:R-:W-:Y:S01]  /*12cb0*/  LOP3.LUT P1, RZ, R0.reuse, 0x100000, RZ, 0xc0, !PT ;  /* 0x0010000000ff7812 */ /* 0x040fe2000782c0ff */
[----:B------:R-:W0:Y:S01]  /*12cc0*/  LDS.128 R4, [R27+0x38290] ;  /* 0x038290001b047984 */ /* 0x000e220000000c00 */
[----:B------:R-:W-:Y:S01]  /*12cd0*/  LOP3.LUT P0, RZ, R0, 0x80000, RZ, 0xc0, !PT ;  /* 0x0008000000ff7812 */ /* 0x000fe2000780c0ff */
[----:B------:R-:W-:-:S05]  /*12ce0*/  FMUL2 R2, R2.F32x2.HI_LO, R74.F32x2.HI_LO ;  /* 0x0000004a0202724a */ /* 0x000fca0000000000 */
[----:B------:R-:W-:Y:S02]  /*12cf0*/  FSEL R75, R2, RZ, !P3 ;  /* 0x000000ff024b7208 */ /* 0x000fe40005800000 */
[----:B------:R-:W-:Y:S02]  /*12d00*/  FSEL R74, R3, RZ, !P6 ;  /* 0x000000ff034a7208 */ /* 0x000fe40007000000 */
[C---:B------:R-:W-:Y:S02]  /*12d10*/  LOP3.LUT P6, RZ, R0.reuse, 0x20000, RZ, 0xc0, !PT ;  /* 0x0002000000ff7812 */ /* 0x040fe400078cc0ff */
[C---:B------:R-:W-:Y:S02]  /*12d20*/  LOP3.LUT P3, RZ, R0.reuse, 0x1000, RZ, 0xc0, !PT ;  /* 0x0000100000ff7812 */ /* 0x040fe4000786c0ff */
[----:B------:R-:W-:Y:S02]  /*12d30*/  P2R R20, PR, RZ, 0x40 ;  /* 0x00000040ff147803 */ /* 0x000fe40000000000 */
[----:B------:R-:W-:Y:S01]  /*12d40*/  LOP3.LUT P6, RZ, R0, 0x40000, RZ, 0xc0, !PT ;  /* 0x0004000000ff7812 */ /* 0x000fe200078cc0ff */
[----:B0-----:R-:W-:-:S04]  /*12d50*/  FADD2 R2, R8.F32x2.HI_LO, R4.F32x2.HI_LO ;  /* 0x000000040802724b */ /* 0x001fc80000000000 */
        /* <DEDUP_REMOVED lines=11> */
[----:B------:R-:W-:Y:S01]  /*12e10*/  LOP3.LUT P0, RZ, R0, 0x800, RZ, 0xc0, !PT ;  /* 0x0000080000ff7812 */ /* 0x000fe2000780c0ff */
[----:B0-----:R-:W-:-:S04]  /*12e20*/  FADD2 R2, R12.F32x2.HI_LO, R4.F32x2.HI_LO ;  /* 0x000000040c02724b */ /* 0x001fc80000000000 */
[----:B------:R-:W-:-:S05]  /*12e30*/  FMUL2 R2, R2.F32x2.HI_LO, R64.F32x2.HI_LO ;  /* 0x000000400202724a */ /* 0x000fca0000000000 */
[----:B------:R-:W-:Y:S02]  /*12e40*/  FSEL R62, R2, RZ, !P6 ;  /* 0x000000ff023e7208 */ /* 0x000fe40007000000 */
[----:B------:R-:W-:Y:S02]  /*12e50*/  ISETP.NE.AND P6, PT, R20, RZ, PT ;  /* 0x000000ff1400720c */ /* 0x000fe40003fc5270 */
[----:B------:R-:W-:Y:S02]  /*12e60*/  LDS.128 R20, [R27+0x38300] ;  /* 0x038300001b147984 */ /* 0x000fe40000000c00 */
[----:B------:R-:W-:Y:S01]  /*12e70*/  FSEL R47, R3, RZ, !P6 ;  /* 0x000000ff032f7208 */ /* 0x000fe20007000000 */
[----:B------:R-:W-:Y:S01]  /*12e80*/  FADD2 R2, R14.F32x2.HI_LO, R6.F32x2.HI_LO ;  /* 0x000000060e02724b */ /* 0x000fe20000000000 */
[----:B------:R-:W-:Y:S01]  /*12e90*/  LOP3.LUT P6, RZ, R0, 0x80, RZ, 0xc0, !PT ;  /* 0x0000008000ff7812 */ /* 0x000fe200078cc0ff */
[----:B------:R-:W0:Y:S02]  /*12ea0*/  LDS.128 R4, [R27+0x382b0] ;  /* 0x0382b0001b047984 */ /* 0x000e240000000c00 */
[----:B------:R-:W-:Y:S01]  /*12eb0*/  FMUL2 R2, R2.F32x2.HI_LO, R40.F32x2.HI_LO ;  /* 0x000000280202724a */ /* 0x000fe20000000000 */
[----:B------:R-:W-:-:S02]  /*12ec0*/  P2R R25, PR, RZ, 0x40 ;  /* 0x00000040ff197803 */ /* 0x000fc40000000000 */
[----:B------:R-:W-:Y:S02]  /*12ed0*/  LOP3.LUT P6, RZ, R0, 0x100, RZ, 0xc0, !PT ;  /* 0x0000010000ff7812 */ /* 0x000fe400078cc0ff */
[----:B------:R-:W-:Y:S02]  /*12ee0*/  FSEL R41, R2, RZ, !P5 ;  /* 0x000000ff02297208 */ /* 0x000fe40006800000 */
[----:B------:R-:W-:Y:S02]  /*12ef0*/  FSEL R40, R3, RZ, !P4 ;  /* 0x000000ff03287208 */ /* 0x000fe40006000000 */
[C---:B------:R-:W-:Y:S02]  /*12f00*/  LOP3.LUT P5, RZ, R0.reuse, 0x40, RZ, 0xc0, !PT ;  /* 0x0000004000ff7812 */ /* 0x040fe400078ac0ff */
[----:B------:R-:W-:Y:S01]  /*12f10*/  LOP3.LUT P4, RZ, R0, 0x10, RZ, 0xc0, !PT ;  /* 0x0000001000ff7812 */ /* 0x000fe2000788c0ff */
[----:B0-----:R-:W-:-:S04]  /*12f20*/  FADD2 R2, R16.F32x2.HI_LO, R4.F32x2.HI_LO ;  /* 0x000000041002724b */ /* 0x001fc80000000000 */
[----:B------:R-:W-:-:S05]  /*12f30*/  FMUL2 R2, R2.F32x2.HI_LO, R58.F32x2.HI_LO ;  /* 0x0000003a0202724a */ /* 0x000fca0000000000 */
[----:B------:R-:W-:Y:S02]  /*12f40*/  FSEL R39, R2, RZ, !P2 ;  /* 0x000000ff02277208 */ /* 0x000fe40005000000 */
[----:B------:R-:W-:Y:S01]  /*12f50*/  FSEL R35, R3, RZ, !P1 ;  /* 0x000000ff03237208 */ /* 0x000fe20004800000 */
[----:B------:R-:W-:Y:S01]  /*12f60*/  FADD2 R2, R18.F32x2.HI_LO, R6.F32x2.HI_LO ;  /* 0x000000061202724b */ /* 0x000fe20000000000 */
[C---:B------:R-:W-:Y:S01]  /*12f70*/  LOP3.LUT P2, RZ, R0.reuse, 0x400, RZ, 0xc0, !PT ;  /* 0x0000040000ff7812 */ /* 0x040fe2000784c0ff */
[----:B------:R-:W0:Y:S01]  /*12f80*/  LDTM.x16 R4, tmem[UR6+0x140] ;  /* 0x00014006000479ee */ /* 0x000e220008240000 */
        /* <DEDUP_REMOVED lines=16> */
[----:B------:R-:W-:-:S04]  /*13090*/  ISETP.NE.AND P6, PT, R25, RZ, PT ;  /* 0x000000ff1900720c */ /* 0x000fc80003fc5270 */
[----:B------:R-:W-:Y:S02]  /*130a0*/  FSEL R29, R3, RZ, !P6 ;  /* 0x000000ff031d7208 */ /* 0x000fe40007000000 */
[----:B------:R-:W-:Y:S01]  /*130b0*/  ISETP.NE.AND P6, PT, R26, RZ, PT ;  /* 0x000000ff1a00720c */ /* 0x000fe20003fc5270 */
[----:B0-----:R-:W-:-:S04]  /*130c0*/  FADD2 R2, R8.F32x2.HI_LO, R4.F32x2.HI_LO ;  /* 0x000000040802724b */ /* 0x001fc80000000000 */
[----:B------:R-:W-:-:S05]  /*130d0*/  FMUL2 R2, R2.F32x2.HI_LO, R60.F32x2.HI_LO ;  /* 0x0000003c0202724a */ /* 0x000fca0000000000 */
[----:B------:R-:W-:Y:S02]  /*130e0*/  FSEL R28, R2, RZ, !P5 ;  /* 0x000000ff021c7208 */ /* 0x000fe40006800000 */
[----:B------:R-:W-:Y:S01]  /*130f0*/  FSEL R26, R3, RZ, !P0 ;  /* 0x000000ff031a7208 */ /* 0x000fe20004000000 */
[----:B------:R-:W-:Y:S01]  /*13100*/  FADD2 R2, R10.F32x2.HI_LO, R6.F32x2.HI_LO ;  /* 0x000000060a02724b */ /* 0x000fe20000000000 */
[----:B------:R-:W-:Y:S01]  /*13110*/  LOP3.LUT P0, RZ, R0, 0x1, RZ, 0xc0, !PT ;  /* 0x0000000100ff7812 */ /* 0x000fe2000780c0ff */
[----:B------:R-:W0:Y:S01]  /*13120*/  LDS.128 R8, [R27+0x38320] ;  /* 0x038320001b087984 */ /* 0x000e220000000c00 */
[----:B------:R-:W-:Y:S01]  /*13130*/  ISETP.NE.AND P5, PT, R46, RZ, PT ;  /* 0x000000ff2e00720c */ /* 0x000fe20003fa5270 */
[----:B------:R-:W-:Y:S02]  /*13140*/  FMUL2 R2, R2.F32x2.HI_LO, R52.F32x2.HI_LO ;  /* 0x000000340202724a */ /* 0x000fe40000000000 */
[----:B------:R-:W1:Y:S01]  /*13150*/  LDS.128 R4, [R27+0x38330] ;  /* 0x038330001b047984 */ /* 0x000e620000000c00 */
[----:B------:R-:W-:Y:S01]  /*13160*/  NOP ;  /* 0x0000000000007918 */ /* 0x000fe20000000000 */
[----:B------:R2:W-:Y:S01]  /*13170*/  SYNCS.ARRIVE.TRANS64.RED.ART0 RZ, [R88+URZ], R125 ;  /* 0x0000007d58ff79a7 */ /* 0x0005e200085004ff */
[----:B------:R-:W-:-:S02]  /*13180*/  FSEL R25, R2, RZ, !P4 ;  /* 0x000000ff02197208 */ /* 0x000fc40006000000 */
[----:B------:R-:W-:Y:S02]  /*13190*/  FSEL R23, R3, RZ, !P3 ;  /* 0x000000ff03177208 */ /* 0x000fe40005800000 */
[----:B------:R-:W-:Y:S02]  /*131a0*/  ISETP.NE.AND P4, PT, R63, RZ, PT ;  /* 0x000000ff3f00720c */ /* 0x000fe40003f85270 */
[----:B------:R-:W-:Y:S01]  /*131b0*/  ISETP.NE.AND P3, PT, R70, RZ, PT ;  /* 0x000000ff4600720c */ /* 0x000fe20003f65270 */
[----:B0-----:R-:W-:Y:S01]  /*131c0*/  FADD2 R2, R12.F32x2.HI_LO, R8.F32x2.HI_LO ;  /* 0x000000080c02724b */ /* 0x001fe20000000000 */
[----:B------:R-:W-:Y:S02]  /*131d0*/  F2FP.F16.F32.PACK_AB R13, R29, R30 ;  /* 0x0000001e1d0d723e */ /* 0x000fe400000000ff */
[----:B------:R-:W-:Y:S01]  /*131e0*/  F2FP.F16.F32.PACK_AB R12, R31, R32 ;  /* 0x000000201f0c723e */ /* 0x000fe200000000ff */
[----:B------:R-:W-:Y:S02]  /*131f0*/  FMUL2 R2, R2.F32x2.HI_LO, R54.F32x2.HI_LO ;  /* 0x000000360202724a */ /* 0x000fe40000000000 */
[----:B-1----:R-:W-:-:S03]  /*13200*/  FADD2 R4, R16.F32x2.HI_LO, R4.F32x2.HI_LO ;  /* 0x000000041004724b */ /* 0x002fc60000000000 */
[----:B------:R-:W-:Y:S01]  /*13210*/  FSEL R22, R2, RZ, !P1 ;  /* 0x000000ff02167208 */ /* 0x000fe20004800000 */
[----:B------:R-:W-:Y:S01]  /*13220*/  FMUL2 R4, R4.F32x2.HI_LO, R44.F32x2.HI_LO ;  /* 0x0000002c0404724a */ /* 0x000fe20000000000 */
[----:B------:R-:W-:Y:S01]  /*13230*/  FSEL R21, R3, RZ, !P2 ;  /* 0x000000ff03157208 */ /* 0x000fe20005000000 */
[----:B------:R-:W-:Y:S01]  /*13240*/  FADD2 R2, R14.F32x2.HI_LO, R10.F32x2.HI_LO ;  /* 0x0000000a0e02724b */ /* 0x000fe20000000000 */
[----:B------:R-:W-:Y:S02]  /*13250*/  ISETP.NE.AND P1, PT, R78, RZ, PT ;  /* 0x000000ff4e00720c */ /* 0x000fe40003f25270 */
[----:B------:R-:W-:Y:S01]  /*13260*/  FSEL R20, R4, RZ, !P5 ;  /* 0x000000ff04147208 */ /* 0x000fe20006800000 */
[----:B------:R-:W-:Y:S01]  /*13270*/  FMUL2 R8, R2.F32x2.HI_LO, R48.F32x2.HI_LO ;  /* 0x000000300208724a */ /* 0x000fe20000000000 */
[----:B------:R-:W-:Y:S01]  /*13280*/  F2FP.F16.F32.PACK_AB R4, R76, R77 ;  /* 0x0000004d4c04723e */ /* 0x000fe200000000ff */
[----:B------:R-:W-:Y:S01]  /*13290*/  FADD2 R2, R18.F32x2.HI_LO, R6.F32x2.HI_LO ;  /* 0x000000061202724b */ /* 0x000fe20000000000 */
[----:B------:R-:W-:-:S02]  /*132a0*/  FSEL R18, R5, RZ, !P4 ;  /* 0x000000ff05127208 */ /* 0x000fc40006000000 */
[----:B------:R-:W-:Y:S01]  /*132b0*/  FSEL R16, R8, RZ, !P0 ;  /* 0x000000ff08107208 */ /* 0x000fe20004000000 */
[----:B------:R-:W-:Y:S01]  /*132c0*/  FMUL2 R2, R2.F32x2.HI_LO, R42.F32x2.HI_LO ;  /* 0x0000002a0202724a */ /* 0x000fe20000000000 */
[----:B------:R-:W-:Y:S02]  /*132d0*/  FSEL R17, R9, RZ, !P6 ;  /* 0x000000ff09117208 */ /* 0x000fe40007000000 */
[----:B------:R-:W-:Y:S02]  /*132e0*/  F2FP.F16.F32.PACK_AB R5, R74, R75 ;  /* 0x0000004b4a05723e */ /* 0x000fe400000000ff */
[----:B------:R-:W-:Y:S02]  /*132f0*/  FSEL R2, R2, RZ, !P3 ;  /* 0x000000ff02027208 */ /* 0x000fe40005800000 */
[----:B------:R-:W-:Y:S02]  /*13300*/  FSEL R3, R3, RZ, !P1 ;  /* 0x000000ff03037208 */ /* 0x000fe40004800000 */
[----:B------:R-:W-:-:S02]  /*13310*/  F2FP.F16.F32.PACK_AB R7, R68, R69 ;  /* 0x000000454407723e */ /* 0x000fc400000000ff */
[----:B------:R-:W-:Y:S02]  /*13320*/  F2FP.F16.F32.PACK_AB R6, R71, R72 ;  /* 0x000000484706723e */ /* 0x000fe400000000ff */
[----:B------:R-:W-:Y:S02]  /*13330*/  F2FP.F16.F32.PACK_AB R9, R40, R41 ;  /* 0x000000292809723e */ /* 0x000fe400000000ff */
[----:B------:R-:W-:Y:S01]  /*13340*/  F2FP.F16.F32.PACK_AB R8, R47, R62 ;  /* 0x0000003e2f08723e */ /* 0x000fe200000000ff */
[----:B------:R2:W-:Y:S01]  /*13350*/  STS.128 [R95], R4 ;  /* 0x000000045f007388 */ /* 0x0005e20000000c00 */
[----:B------:R-:W-:Y:S02]  /*13360*/  F2FP.F16.F32.PACK_AB R11, R33, R34 ;  /* 0x00000022210b723e */ /* 0x000fe400000000ff */
[----:B------:R-:W-:Y:S02]  /*13370*/  F2FP.F16.F32.PACK_AB R10, R35, R39 ;  /* 0x00000027230a723e */ /* 0x000fe400000000ff */
[----:B------:R-:W-:-:S02]  /*13380*/  F2FP.F16.F32.PACK_AB R15, R23, R25 ;  /* 0x00000019170f723e */ /* 0x000fc400000000ff */
[----:B------:R-:W-:Y:S01]  /*13390*/  F2FP.F16.F32.PACK_AB R14, R26, R28 ;  /* 0x0000001c1a0e723e */ /* 0x000fe200000000ff */
[----:B------:R2:W-:Y:S01]  /*133a0*/  STS.128 [R94], R8 ;  /* 0x000000085e007388 */ /* 0x0005e20000000c00 */
[----:B------:R-:W-:Y:S02]  /*133b0*/  F2FP.F16.F32.PACK_AB R17, R17, R16 ;  /* 0x000000101111723e */ /* 0x000fe400000000ff */
[----:B------:R-:W-:Y:S01]  /*133c0*/  F2FP.F16.F32.PACK_AB R16, R21, R22 ;  /* 0x000000161510723e */ /* 0x000fe200000000ff */
[----:B------:R2:W-:Y:S01]  /*133d0*/  STS.128 [R103], R12 ;  /* 0x0000000c67007388 */ /* 0x0005e20000000c00 */
[----:B------:R-:W-:Y:S01]  /*133e0*/  F2FP.F16.F32.PACK_AB R19, R3, R2 ;  /* 0x000000020313723e */ /* 0x000fe200000000ff */
[----:B------:R-:W-:Y:S01]  /*133f0*/  VIADD R2, R82, 0x1 ;  /* 0x0000000152027836 */ /* 0x000fe20000000000 */
[----:B------:R-:W-:Y:S01]  /*13400*/  F2FP.F16.F32.PACK_AB R18, R18, R20 ;  /* 0x000000141212723e */ /* 0x000fe200000000ff */
[C---:B------:R-:W-:Y:S01]  /*13410*/  VIADD R3, R36.reuse, 0xffffffff ;  /* 0xffffffff24037836 */ /* 0x040fe20000000000 */
[----:B------:R-:W-:-:S02]  /*13420*/  ISETP.GT.U32.AND P0, PT, R36, 0x1, PT ;  /* 0x000000012400780c */ /* 0x000fc40003f04070 */
[-C--:B------:R-:W-:Y:S01]  /*13430*/  ISETP.NE.AND P1, PT, R38, R2.reuse, PT ;  /* 0x000000022600720c */ /* 0x080fe20003f25270 */
[----:B------:R2:W-:Y:S01]  /*13440*/  STS.128 [R93], R16 ;  /* 0x000000105d007388 */ /* 0x0005e20000000c00 */
[----:B------:R-:W-:Y:S01]  /*13450*/  ISETP.NE.AND P2, PT, R79, RZ, PT ;  /* 0x000000ff4f00720c */ /* 0x000fe20003f45270 */
[----:B------:R-:W-:Y:S01]  /*13460*/  IMAD.MOV.U32 R36, RZ, RZ, R3 ;  /* 0x000000ffff247224 */ /* 0x000fe200078e0003 */
[----:B------:R-:W-:Y:S01]  /*13470*/  SEL R82, R37, R2, !P1 ;  /* 0x0000000225527207 */ /* 0x000fe20004800000 */
[----:B------:R-:W-:Y:S01]  /*13480*/  @!PT LDS RZ, [RZ] ;  /* 0x00000000fffff984 */ /* 0x000fe20000000800 */
[----:B------:R-:W-:Y:S01]  /*13490*/  @!PT LDS RZ, [RZ] ;  /* 0x00000000fffff984 */ /* 0x000fe20000000800 */
[----:B------:R-:W-:Y:S01]  /*134a0*/  @!PT LDS RZ, [RZ] ;  /* 0x00000000fffff984 */ /* 0x000fe20000000800 */
[----:B------:R-:W-:Y:S01]  /*134b0*/  @!PT LDS RZ, [RZ] ;  /* 0x00000000fffff984 */ /* 0x000fe20000000800 */
[----:B------:R0:W-:Y:S06]  /*134c0*/  MEMBAR.ALL.CTA ;  /* 0x0000000000007992 */ /* 0x0001ec0000008000 */
[----:B0-----:R-:W0:Y:S02]  /*134d0*/  FENCE.VIEW.ASYNC.S ;  /* 0x00000000000073c6 */ /* 0x001e240000000000 */
[----:B0-----:R-:W-:Y:S06]  /*134e0*/  BAR.SYNC.DEFER_BLOCKING 0x2, 0x100 ;  /* 0x0084000000007b1d */ /* 0x001fec0000010000 */
[----:B------:R2:W-:Y:S01]  /*134f0*/  SYNCS.ARRIVE.TRANS64.RED.ART0 RZ, [R87+URZ], R125 ;  /* 0x0000007d57ff79a7 */ /* 0x0005e200085004ff */
[----:B------:R2:W-:Y:S01]  /*13500*/  SYNCS.ARRIVE.TRANS64.ART0 RZ, [R104+URZ+0x78], R125 ;  /* 0x0000787d68ff79a7 */ /* 0x0005e200085000ff */
[----:B------:R-:W-:Y:S05]  /*13510*/  @P0 BRA `(.L_x_166) ;  /* 0xffffffe0006c0947 */ /* 0x000fea000383ffff */
[----:B------:R-:W3:Y:S01]  /*13520*/  LDL R110, [R1+0x110] ;  /* 0x00011000016e7983 */ /* 0x000ee20000100800 */
[----:B------:R-:W0:Y:S01]  /*13530*/  SYNCS.PHASECHK.TRANS64.TRYWAIT P0, [R104+URZ+0xc0], RZ ;  /* 0x0000c0ff680075a7 */ /* 0x000e2200080011ff */
[----:B--2---:R-:W-:Y:S01]  /*13540*/  SHF.L.U32 R103, R109, 0x5, RZ ;  /* 0x000000056d677819 */ /* 0x004fe200000006ff */
[----:B------:R-:W1:Y:S01]  /*13550*/  S2R R2, SR_CTAID.Y ;  /* 0x0000000000027919 */ /* 0x000e620000002600 */
[----:B------:R-:W2:Y:S08]  /*13560*/  LDC R3, c[0x0][0x88c] ;  /* 0x00022300ff037b82 */ /* 0x000eb00000000800 */
[----:B------:R-:W4:Y:S01]  /*13570*/  LDC R4, c[0x0][0x83c] ;  /* 0x00020f00ff047b82 */ /* 0x000f220000000800 */
[----:B-1----:R-:W-:Y:S01]  /*13580*/  IMAD.SHL.U32 R120, R2, 0x100, RZ ;  /* 0x0000010002787824 */ /* 0x002fe200078e00ff */
[----:B--2---:R-:W-:-:S03]  /*13590*/  ISETP.GE.AND P4, PT, R80, R3, PT ;  /* 0x000000035000720c */ /* 0x004fc60003f86270 */
[----:B----4-:R-:W-:Y:S02]  /*135a0*/  IMAD R2, R4, UR54, R120 ;  /* 0x0000003604027c24 */ /* 0x010fe4000f8e0278 */
[----:B---3--:R-:W-:-:S05]  /*135b0*/  IMAD.SHL.U32 R0, R110, 0x8000, RZ ;  /* 0x000080006e007824 */ /* 0x008fca00078e00ff */
[----:B------:R-:W-:-:S04]  /*135c0*/  LOP3.LUT R0, R0, 0x18000, RZ, 0xe2, !PT ;  /* 0x0001800000007812 */ /* 0x000fc800078ee2ff */
[----:B------:R-:W-:Y:S01]  /*135d0*/  LEA R3, R108, R0, 0xa ;  /* 0x000000006c037211 */ /* 0x000fe200078e50ff */
[----:B0-----:R-:W-:Y:S06]  /*135e0*/  @!P0 BRA `(.L_x_167) ;  /* 0x0000007c00808947 */ /* 0x001fec0003800000 */
.L_x_358:
[----:B------:R-:W-:Y:S02]  /*135f0*/  LEA R2, R107, R2, 0x11 ;  /* 0x000000026b027211 */ /* 0x000fe400078e88ff */
[----:B------:R-:W-:Y:S01]  /*13600*/  LOP3.LUT R103, R103, 0x20, RZ, 0xe2, !PT ;  /* 0x0000002067677812 */ /* 0x000fe200078ee2ff */
[----:B------:R-:W-:Y:S06]  /*13610*/  @P4 BRA `(.L_x_168) ;  /* 0x0000002000d04947 */ /* 0x000fec0003800000 */
[----:B------:R-:W-:Y:S01]  /*13620*/  IADD3 R0, PT, PT, R105, UR51, R106 ;  /* 0x0000003369007c10 */ /* 0x000fe2000fffe06a */
[----:B------:R-:W1:Y:S01]  /*13630*/  LDC R121, c[0x0][0x890] ;  /* 0x00022400ff797b82 */ /* 0x000e620000000800 */
[----:B------:R-:W-:Y:S01]  /*13640*/  IADD3 R3, P1, P0, R2, R3, R103 ;  /* 0x0000000302037210 */ /* 0x000fe2000783e067 */
[----:B------:R-:W-:Y:S01]  /*13650*/  BSSY.RECONVERGENT B0, `(.L_x_169) ;  /* 0x00000f0000007945 */ /* 0x000fe20003800200 */
[C---:B------:R-:W-:Y:S02]  /*13660*/  R2UR UR9, R0.reuse ;  /* 0x00000000000972ca */ /* 0x040fe400000e0000 */
[----:B------:R-:W-:Y:S02]  /*13670*/  SHF.R.S32.HI R6, RZ, 0x1f, R2 ;  /* 0x0000001fff067819 */ /* 0x000fe40000011402 */
[C---:B------:R-:W-:Y:S01]  /*13680*/  R2UR UR8, R0.reuse ;  /* 0x00000000000872ca */ /* 0x040fe200000e0000 */
[----:B------:R-:W2:Y:S01]  /*13690*/  LDC R122, c[0x0][0x88c] ;  /* 0x00022300ff7a7b82 */ /* 0x000ea20000000800 */
[----:B------:R-:W-:-:S02]  /*136a0*/  R2UR UR7, R0 ;  /* 0x00000000000772ca */ /* 0x000fc400000e0000 */
[----:B------:R-:W-:Y:S02]  /*136b0*/  R2UR UR6, R0 ;  /* 0x00000000000672ca */ /* 0x000fe400000e0000 */
[----:B------:R-:W-:-:S03]  /*136c0*/  IADD3.X R0, PT, PT, R6, RZ, RZ, P1, P0 ;  /* 0x000000ff06007210 */ /* 0x000fc60000fe04ff */
[----:B------:R-:W3:Y:S01]  /*136d0*/  LDTM.x32 R8, tmem[UR9] ;  /* 0x00000009000879ee */ /* 0x000ee200082c0000 */
[----:B------:R-:W4:Y:S03]  /*136e0*/  LDC.64 R4, c[0x0][0x828] ;  /* 0x00020a00ff047b82 */ /* 0x000f260000000a00 */
[----:B------:R-:W0:Y:S01]  /*136f0*/  LDTM.x32 R68, tmem[UR8+0x40] ;  /* 0x00004008004479ee */ /* 0x000e2200082c0000 */
[----:B-1----:R-:W-:-:S04]  /*13700*/  ISETP.GE.AND P0, PT, R103, R121, PT ;  /* 0x000000796700720c */ /* 0x002fc80003f06270 */
[----:B--2---:R-:W-:Y:S01]  /*13710*/  ISETP.GE.OR P0, PT, R100, R122, P0 ;  /* 0x0000007a6400720c */ /* 0x004fe20000706670 */
[----:B---3--:R-:W-:Y:S01]  /*13720*/  STL.64 [R1], R8 ;  /* 0x0000000801007387 */ /* 0x008fe20000100a00 */
[----:B----4-:R-:W-:Y:S01]  /*13730*/  IADD3 R2, P3, P2, R3, R4, R3 ;  /* 0x0000000403027210 */ /* 0x010fe20007a7e003 */
[----:B------:R-:W-:Y:S02]  /*13740*/  IMAD.MOV.U32 R119, RZ, RZ, R12 ;  /* 0x000000ffff777224 */ /* 0x000fe400078e000c */
[----:B------:R-:W-:Y:S01]  /*13750*/  STL.64 [R1+0x8], R10 ;  /* 0x0000080a01007387 */ /* 0x000fe20000100a00 */
[----:B------:R-:W-:-:S03]  /*13760*/  IADD3.X R3, PT, PT, R0, R5, R0, P3, P2 ;  /* 0x0000000500037210 */ /* 0x000fc60001fe4400 */
[----:B------:R-:W-:Y:S04]  /*13770*/  STL.64 [R1+0x10], R12 ;  /* 0x0000100c01007387 */ /* 0x000fe80000100a00 */
        /* <DEDUP_REMOVED lines=12> */
[----:B------:R1:W-:Y:S02]  /*13840*/  STL.64 [R1+0x78], R38 ;  /* 0x0000782601007387 */ /* 0x0003e40000100a00 */
[----:B-1----:R-:W1:Y:S01]  /*13850*/  LDTM.x32 R36, tmem[UR7+0x80] ;  /* 0x00008007002479ee */ /* 0x002e6200082c0000 */
[----:B------:R-:W2:Y:S01]  /*13860*/  LDTM.x32 R4, tmem[UR6+0xc0] ;  /* 0x0000c006000479ee */ /* 0x000ea200082c0000 */
[----:B0-----:R-:W-:Y:S05]  /*13870*/  @P0 BRA `(.L_x_170) ;  /* 0x0000000c00340947 */ /* 0x001fea0003800000 */
[----:B--2---:R0:W-:Y:S04]  /*13880*/  STL [R1+0x188], R32 ;  /* 0x0001882001007387 */ /* 0x0041e80000100800 */
[----:B0-----:R-:W2:Y:S04]  /*13890*/  LDL.LU R32, [R1+0x7c] ;  /* 0x00007c0001207983 */ /* 0x001ea80000300800 */
[----:B------:R0:W-:Y:S04]  /*138a0*/  STL [R1+0x184], R31 ;  /* 0x0001841f01007387 */ /* 0x0001e80000100800 */
[----:B0-----:R-:W2:Y:S04]  /*138b0*/  LDL.LU R31, [R1+0x78] ;  /* 0x00007800011f7983 */ /* 0x001ea80000300800 */
[----:B------:R0:W-:Y:S04]  /*138c0*/  STL [R1+0x180], R30 ;  /* 0x0001801e01007387 */ /* 0x0001e80000100800 */
[----:B0-----:R-:W3:Y:S04]  /*138d0*/  LDL.LU R30, [R1+0x74] ;  /* 0x00007400011e7983 */ /* 0x001ee80000300800 */
[----:B------:R0:W-:Y:S04]  /*138e0*/  STL [R1+0x17c], R29 ;  /* 0x00017c1d01007387 */ /* 0x0001e80000100800 */
[----:B0-----:R-:W3:Y:S04]  /*138f0*/  LDL.LU R29, [R1+0x70] ;  /* 0x00007000011d7983 */ /* 0x001ee80000300800 */
[----:B------:R0:W-:Y:S04]  /*13900*/  STL [R1+0x178], R28 ;  /* 0x0001781c01007387 */ /* 0x0001e80000100800 */
[----:B0-----:R-:W4:Y:S04]  /*13910*/  LDL.LU R28, [R1+0x6c] ;  /* 0x00006c00011c7983 */ /* 0x001f280000300800 */
[----:B------:R0:W-:Y:S04]  /*13920*/  STL [R1+0x174], R27 ;  /* 0x0001741b01007387 */ /* 0x0001e80000100800 */
[----:B0-----:R-:W4:Y:S04]  /*13930*/  LDL.LU R27, [R1+0x68] ;  /* 0x00006800011b7983 */ /* 0x001f280000300800 */
[----:B------:R0:W-:Y:S04]  /*13940*/  STL [R1+0x170], R26 ;  /* 0x0001701a01007387 */ /* 0x0001e80000100800 */
[----:B0-----:R-:W2:Y:S04]  /*13950*/  LDL.LU R26, [R1+0x64] ;  /* 0x00006400011a7983 */ /* 0x001ea80000300800 */
        /* <DEDUP_REMOVED lines=23> */
[----:B0-----:R-:W4:Y:S04]  /*13ad0*/  LDL.LU R14, [R1+0x2c] ;  /* 0x00002c00010e7983 */ /* 0x001f280000300800 */
        /* <DEDUP_REMOVED lines=13> */
[----:B0-----:R-:W4:Y:S04]  /*13bb0*/  LDL.LU R7, [R1] ;  /* 0x0000000001077983 */ /* 0x001f280000300800 */
[----:B------:R0:W-:Y:S04]  /*13bc0*/  STL [R1+0x120], R6 ;  /* 0x0001200601007387 */ /* 0x0001e80000100800 */
[----:B0-----:R-:W4:Y:S04]  /*13bd0*/  LDL.LU R6, [R1+0xc] ;  /* 0x00000c0001067983 */ /* 0x001f280000300800 */
[----:B------:R-:W4:Y:S04]  /*13be0*/  LDL.LU R121, [R1+0x8] ;  /* 0x0000080001797983 */ /* 0x000f280000300800 */
[----:B------:R-:W4:Y:S04]  /*13bf0*/  LDL.LU R120, [R1+0x14] ;  /* 0x0000140001787983 */ /* 0x000f280000300800 */
[----:B------:R0:W-:Y:S04]  /*13c00*/  STL.64 [R1+0x118], R4 ;  /* 0x0001180401007387 */ /* 0x0001e80000100a00 */
[----:B0-----:R-:W4:Y:S04]  /*13c10*/  LDL.LU R4, [R1+0x34] ;  /* 0x0000340001047983 */ /* 0x001f280000300800 */
[----:B------:R-:W4:Y:S01]  /*13c20*/  LDL.LU R5, [R1+0x30] ;  /* 0x0000300001057983 */ /* 0x000f220000300800 */
[----:B--2---:R-:W-:-:S02]  /*13c30*/  F2FP.F16.F32.PACK_AB R118, R32, R31 ;  /* 0x0000001f2076723e */ /* 0x004fc400000000ff */
[----:B---3--:R-:W-:Y:S01]  /*13c40*/  F2FP.F16.F32.PACK_AB R117, R30, R29 ;  /* 0x0000001d1e75723e */ /* 0x008fe200000000ff */
[----:B------:R0:W5:Y:S01]  /*13c50*/  LDL.LU R32, [R1+0x188] ;  /* 0x0001880001207983 */ /* 0x0001620000300800 */
[----:B----4-:R-:W-:-:S03]  /*13c60*/  F2FP.F16.F32.PACK_AB R116, R28, R27 ;  /* 0x0000001b1c74723e */ /* 0x010fc600000000ff */
[----:B------:R0:W5:Y:S01]  /*13c70*/  LDL.LU R31, [R1+0x184] ;  /* 0x00018400011f7983 */ /* 0x0001620000300800 */
[----:B------:R-:W-:-:S03]  /*13c80*/  F2FP.F16.F32.PACK_AB R115, R26, R25 ;  /* 0x000000191a73723e */ /* 0x000fc600000000ff */
[----:B------:R0:W5:Y:S04]  /*13c90*/  LDL.LU R30, [R1+0x180] ;  /* 0x00018000011e7983 */ /* 0x0001680000300800 */
        /* <DEDUP_REMOVED lines=18> */
[----:B------:R0:W5:Y:S04]  /*13dc0*/  LDL.LU R17, [R1+0x14c] ;  /* 0x00014c0001117983 */ /* 0x0001680000300800 */
[----:B------:R0:W5:Y:S04]  /*13dd0*/  LDL.LU R16, [R1+0x148] ;  /* 0x0001480001107983 */ /* 0x0001680000300800 */
[----:B------:R0:W5:Y:S04]  /*13de0*/  LDL.LU R15, [R1+0x144] ;  /* 0x00014400010f7983 */ /* 0x0001680000300800 */
        /* <DEDUP_REMOVED lines=12> */
[----:B------:R0:W5:Y:S01]  /*13eb0*/  LDL.LU R6, [R1+0x120] ;  /* 0x0001200001067983 */ /* 0x0001620000300800 */
[----:B------:R-:W3:Y:S01]  /*13ec0*/  LDC R121, c[0x0][0x890] ;  /* 0x00022400ff797b82 */ /* 0x000ee20000000800 */
[----:B------:R-:W-:-:S07]  /*13ed0*/  F2FP.F16.F32.PACK_AB R109, R4, R5 ;  /* 0x00000005046d723e */ /* 0x000fce00000000ff */
[----:B------:R-:W2:Y:S02]  /*13ee0*/  LDC.64 R4, c[0x0][0x358] ;  /* 0x0000d600ff047b82 */ /* 0x000ea40000000a00 */
[C---:B--2---:R-:W-:Y:S02]  /*13ef0*/  R2UR UR10, R4.reuse ;  /* 0x00000000040a72ca */ /* 0x044fe400000e0000 */
[C---:B------:R-:W-:Y:S02]  /*13f00*/  R2UR UR11, R5.reuse ;  /* 0x00000000050b72ca */ /* 0x040fe400000e0000 */
        /* <DEDUP_REMOVED lines=10> */
[----:B------:R-:W-:Y:S02]  /*13fb0*/  R2UR UR12, R4 ;  /* 0x00000000040c72ca */ /* 0x000fe400000e0000 */
[----:B------:R-:W-:Y:S02]  /*13fc0*/  R2UR UR13, R5 ;  /* 0x00000000050d72ca */ /* 0x000fe400000e0000 */
[----:B------:R0:W5:Y:S04]  /*13fd0*/  LDL.LU.64 R4, [R1+0x118] ;  /* 0x0001180001047983 */ /* 0x0001680000300a00 */
[----:B------:R2:W-:Y:S01]  /*13fe0*/  STG.E.U16 desc[UR10][R2.64], R105 ;  /* 0x0000006902007986 */ /* 0x0005e2000c10150a */
[----:B------:R-:W-:Y:S01]  /*13ff0*/  F2FP.F16.F32.PACK_AB R0, R120, R119 ;  /* 0x000000777800723e */ /* 0x000fe200000000ff */
[----:B------:R-:W-:-:S02]  /*14000*/  IMAD.MOV.U32 R119, RZ, RZ, R104 ;  /* 0x000000ffff777224 */ /* 0x000fc400078e0068 */
[----:B------:R-:W-:Y:S01]  /*14010*/  STG.E.U16 desc[UR8][R2.64+0x4], R104 ;  /* 0x0000046802007986 */ /* 0x000fe2000c101508 */
[----:B--2---:R-:W-:-:S05]  /*14020*/  SHF.R.U32.HI R105, RZ, 0x10, R105 ;  /* 0x00000010ff697819 */ /* 0x004fca0000011669 */
[----:B------:R2:W-:Y:S04]  /*14030*/  STG.E.U16 desc[UR18][R2.64+0x2], R105 ;  /* 0x0000026902007986 */ /* 0x0005e8000c101512 */
[----:B------:R-:W-:Y:S01]  /*14040*/  STG.E.U16 desc[UR14][R2.64+0x14], R108 ;  /* 0x0000146c02007986 */ /* 0x000fe2000c10150e */
[----:B--2---:R-:W2:Y:S03]  /*14050*/  LDC.64 R104, c[0x0][0x358] ;  /* 0x0000d600ff687b82 */ /* 0x004ea60000000a00 */
[----:B------:R-:W-:Y:S04]  /*14060*/  STG.E.U16 desc[UR12][R2.64+0x18], R109 ;  /* 0x0000186d02007986 */ /* 0x000fe8000c10150c */
[----:B------:R-:W-:Y:S04]  /*14070*/  STG.E.U16 desc[UR14][R2.64+0x2c], R114 ;  /* 0x00002c7202007986 */ /* 0x000fe8000c10150e */
[----:B------:R-:W-:Y:S04]  /*14080*/  STG.E.U16 desc[UR12][R2.64+0x30], R115 ;  /* 0x0000307302007986 */ /* 0x000fe8000c10150c */
[----:B------:R-:W-:Y:S04]  /*14090*/  STG.E.U16 desc[UR6][R2.64+0x8], R0 ;  /* 0x0000080002007986 */ /* 0x000fe8000c101506 */
[----:B------:R-:W-:Y:S01]  /*140a0*/  STG.E.U16 desc[UR10][R2.64+0x1c], R110 ;  /* 0x00001c6e02007986 */ /* 0x000fe2000c10150a */
[----:B--2---:R-:W-:-:S02]  /*140b0*/  R2UR UR14, R104 ;  /* 0x00000000680e72ca */ /* 0x004fc400000e0000 */
[C---:B------:R-:W-:Y:S02]  /*140c0*/  R2UR UR15, R105.reuse ;  /* 0x00000000690f72ca */ /* 0x040fe400000e0000 */
[C---:B------:R-:W-:Y:S02]  /*140d0*/  R2UR UR12, R104.reuse ;  /* 0x00000000680c72ca */ /* 0x040fe400000e0000 */
[----:B------:R-:W-:Y:S01]  /*140e0*/  R2UR UR13, R105 ;  /* 0x00000000690d72ca */ /* 0x000fe200000e0000 */
[----:B------:R-:W-:Y:S04]  /*140f0*/  STG.E.U16 desc[UR8][R2.64+0x20], R111 ;  /* 0x0000206f02007986 */ /* 0x000fe8000c101508 */
[----:B------:R-:W-:Y:S04]  /*14100*/  STG.E.U16 desc[UR6][R2.64+0x24], R112 ;  /* 0x0000247002007986 */ /* 0x000fe8000c101506 */
[----:B------:R-:W-:Y:S01]  /*14110*/  STG.E.U16 desc[UR10][R2.64+0x34], R116 ;  /* 0x0000347402007986 */ /* 0x000fe2000c10150a */
[----:B------:R-:W-:-:S02]  /*14120*/  R2UR UR10, R104 ;  /* 0x00000000680a72ca */ /* 0x000fc400000e0000 */
[C---:B------:R-:W-:Y:S01]  /*14130*/  R2UR UR11, R105.reuse ;  /* 0x00000000690b72ca */ /* 0x040fe200000e0000 */
[----:B------:R-:W-:Y:S01]  /*14140*/  STG.E.U16 desc[UR8][R2.64+0x38], R117 ;  /* 0x0000387502007986 */ /* 0x000fe2000c101508 */
[C---:B------:R-:W-:Y:S02]  /*14150*/  R2UR UR8, R104.reuse ;  /* 0x00000000680872ca */ /* 0x040fe400000e0000 */
[C---:B------:R-:W-:Y:S01]  /*14160*/  R2UR UR9, R105.reuse ;  /* 0x00000000690972ca */ /* 0x040fe200000e0000 */
[----:B------:R-:W-:Y:S01]  /*14170*/  STG.E.U16 desc[UR6][R2.64+0x3c], R118 ;  /* 0x00003c7602007986 */ /* 0x000fe2000c101506 */
[----:B------:R-:W-:Y:S01]  /*14180*/  R2UR UR6, R104 ;  /* 0x00000000680672ca */ /* 0x000fe200000e0000 */
[----:B------:R-:W-:Y:S01]  /*14190*/  IMAD.MOV.U32 R104, RZ, RZ, R107 ;  /* 0x000000ffff687224 */ /* 0x000fe200078e006b */
[----:B------:R-:W-:Y:S01]  /*141a0*/  R2UR UR7, R105 ;  /* 0x00000000690772ca */ /* 0x000fe200000e0000 */
[----:B------:R2:W-:Y:S01]  /*141b0*/  STG.E.U16 desc[UR18][R2.64+0xc], R106 ;  /* 0x00000c6a02007986 */ /* 0x0005e2000c101512 */
[----:B------:R-:W-:-:S03]  /*141c0*/  IMAD.MOV.U32 R105, RZ, RZ, R106 ;  /* 0x000000ffff697224 */ /* 0x000fc600078e006a */
[----:B------:R4:W-:Y:S01]  /*141d0*/  STG.E.U16 desc[UR16][R2.64+0x10], R107 ;  /* 0x0000106b02007986 */ /* 0x0009e2000c101510 */
[----:B--2---:R-:W-:Y:S02]  /*141e0*/  SHF.R.U32.HI R106, RZ, 0x10, R0 ;  /* 0x00000010ff6a7819 */ /* 0x004fe40000011600 */
[----:B----4-:R-:W-:-:S03]  /*141f0*/  SHF.R.U32.HI R107, RZ, 0x10, R119 ;  /* 0x00000010ff6b7819 */ /* 0x010fc60000011677 */
[----:B------:R-:W-:Y:S04]  /*14200*/  STG.E.U16 desc[UR12][R2.64+0xa], R106 ;  /* 0x00000a6a02007986 */ /* 0x000fe8000c10150c */
[----:B------:R2:W-:Y:S01]  /*14210*/  STG.E.U16 desc[UR14][R2.64+0x6], R107 ;  /* 0x0000066b02007986 */ /* 0x0005e2000c10150e */
[----:B------:R-:W-:Y:S02]  /*14220*/  SHF.R.U32.HI R105, RZ, 0x10, R105 ;  /* 0x00000010ff697819 */ /* 0x000fe40000011669 */
[----:B------:R-:W-:Y:S02]  /*14230*/  SHF.R.U32.HI R104, RZ, 0x10, R104 ;  /* 0x00000010ff687819 */ /* 0x000fe40000011668 */
[----:B------:R-:W-:Y:S01]  /*14240*/  SHF.R.U32.HI R0, RZ, 0x10, R108 ;  /* 0x00000010ff007819 */ /* 0x000fe2000001166c */
[----:B--2---:R-:W2:Y:S01]  /*14250*/  LDC.64 R106, c[0x0][0x358] ;  /* 0x0000d600ff6a7b82 */ /* 0x004ea20000000a00 */
[----:B------:R4:W-:Y:S04]  /*14260*/  STG.E.U16 desc[UR10][R2.64+0xe], R105 ;  /* 0x00000e6902007986 */ /* 0x0009e8000c10150a */
[----:B------:R1:W-:Y:S04]  /*14270*/  STG.E.U16 desc[UR8][R2.64+0x12], R104 ;  /* 0x0000126802007986 */ /* 0x0003e8000c101508 */
[----:B------:R0:W-:Y:S01]  /*14280*/  STG.E.U16 desc[UR6][R2.64+0x16], R0 ;  /* 0x0000160002007986 */ /* 0x0001e2000c101506 */
[----:B--2---:R-:W-:-:S02]  /*14290*/  R2UR UR15, R107 ;  /* 0x000000006b0f72ca */ /* 0x004fc400000e0000 */
[C---:B------:R-:W-:Y:S02]  /*142a0*/  R2UR UR13, R107.reuse ;  /* 0x000000006b0d72ca */ /* 0x040fe400000e0000 */
[C---:B------:R-:W-:Y:S02]  /*142b0*/  R2UR UR11, R107.reuse ;  /* 0x000000006b0b72ca */ /* 0x040fe400000e0000 */
[C---:B------:R-:W-:Y:S02]  /*142c0*/  R2UR UR9, R107.reuse ;  /* 0x000000006b0972ca */ /* 0x040fe400000e0000 */
[----:B------:R-:W-:Y:S02]  /*142d0*/  R2UR UR7, R107 ;  /* 0x000000006b0772ca */ /* 0x000fe400000e0000 */
[----:B------:R-:W-:Y:S02]  /*142e0*/  SHF.R.U32.HI R107, RZ, 0x10, R109 ;  /* 0x00000010ff6b7819 */ /* 0x000fe4000001166d */
[----:B------:R-:W2:Y:S01]  /*142f0*/  LDC.64 R108, c[0x0][0x358] ;  /* 0x0000d600ff6c7b82 */ /* 0x000ea20000000a00 */
[----:B------:R-:W-:-:S02]  /*14300*/  R2UR UR14, R106 ;  /* 0x000000006a0e72ca */ /* 0x000fc400000e0000 */
[C---:B------:R-:W-:Y:S02]  /*14310*/  R2UR UR12, R106.reuse ;  /* 0x000000006a0c72ca */ /* 0x040fe400000e0000 */
[C---:B------:R-:W-:Y:S02]  /*14320*/  R2UR UR10, R106.reuse ;  /* 0x000000006a0a72ca */ /* 0x040fe400000e0000 */
[C---:B------:R-:W-:Y:S02]  /*14330*/  R2UR UR8, R106.reuse ;  /* 0x000000006a0872ca */ /* 0x040fe400000e0000 */
[----:B------:R-:W-:Y:S02]  /*14340*/  R2UR UR6, R106 ;  /* 0x000000006a0672ca */ /* 0x000fe400000e0000 */
[----:B------:R-:W-:Y:S02]  /*14350*/  SHF.R.U32.HI R106, RZ, 0x10, R110 ;  /* 0x00000010ff6a7819 */ /* 0x000fe4000001166e */
[----:B----4-:R-:W-:-:S02]  /*14360*/  SHF.R.U32.HI R105, RZ, 0x10, R111 ;  /* 0x00000010ff697819 */ /* 0x010fc4000001166f */
[----:B-1----:R-:W-:Y:S02]  /*14370*/  SHF.R.U32.HI R104, RZ, 0x10, R112 ;  /* 0x00000010ff687819 */ /* 0x002fe40000011670 */
[----:B0-----:R-:W-:Y:S01]  /*14380*/  SHF.R.U32.HI R0, RZ, 0x10, R113 ;  /* 0x00000010ff007819 */ /* 0x001fe20000011671 */
[----:B------:R0:W-:Y:S04]  /*14390*/  STG.E.U16 desc[UR14][R2.64+0x1a], R107 ;  /* 0x00001a6b02007986 */ /* 0x0001e8000c10150e */
[----:B------:R1:W-:Y:S01]  /*143a0*/  STG.E.U16 desc[UR12][R2.64+0x1e], R106 ;  /* 0x00001e6a02007986 */ /* 0x0003e2000c10150c */
[----:B--2---:R-:W-:-:S03]  /*143b0*/  R2UR UR14, R108 ;  /* 0x000000006c0e72ca */ /* 0x004fc600000e0000 */
[----:B------:R2:W-:Y:S01]  /*143c0*/  STG.E.U16 desc[UR10][R2.64+0x22], R105 ;  /* 0x0000226902007986 */ /* 0x0005e2000c10150a */
[C---:B------:R-:W-:Y:S02]  /*143d0*/  R2UR UR15, R109.reuse ;  /* 0x000000006d0f72ca */ /* 0x040fe400000e0000 */
[C---:B------:R-:W-:Y:S01]  /*143e0*/  R2UR UR12, R108.reuse ;  /* 0x000000006c0c72ca */ /* 0x040fe200000e0000 */
[----:B------:R4:W-:Y:S01]  /*143f0*/  STG.E.U16 desc[UR8][R2.64+0x26], R104 ;  /* 0x0000266802007986 */ /* 0x0009e2000c101508 */
[C---:B------:R-:W-:Y:S02]  /*14400*/  R2UR UR13, R109.reuse ;  /* 0x000000006d0d72ca */ /* 0x040fe400000e0000 */
[C---:B------:R-:W-:Y:S01]  /*14410*/  R2UR UR10, R108.reuse ;  /* 0x000000006c0a72ca */ /* 0x040fe200000e0000 */
[----:B------:R3:W-:Y:S01]  /*14420*/  STG.E.U16 desc[UR6][R2.64+0x2a], R0 ;  /* 0x00002a0002007986 */ /* 0x0007e2000c101506 */
[C---:B------:R-:W-:Y:S02]  /*14430*/  R2UR UR11, R109.reuse ;  /* 0x000000006d0b72ca */ /* 0x040fe400000e0000 */
[----:B------:R-:W-:Y:S01]  /*14440*/  R2UR UR8, R108 ;  /* 0x000000006c0872ca */ /* 0x000fe200000e0000 */
[----:B------:R-:W3:Y:S01]  /*14450*/  S2R R120, SR_CTAID.Y ;  /* 0x0000000000787919 */ /* 0x000ee20000002600 */
[----:B------:R-:W-:-:S02]  /*14460*/  R2UR UR9, R109 ;  /* 0x000000006d0972ca */ /* 0x000fc400000e0000 */
[----:B------:R-:W-:Y:S02]  /*14470*/  R2UR UR6, R108 ;  /* 0x000000006c0672ca */ /* 0x000fe400000e0000 */
[----:B------:R-:W-:Y:S02]  /*14480*/  R2UR UR7, R109 ;  /* 0x000000006d0772ca */ /* 0x000fe400000e0000 */
[----:B0-----:R-:W-:Y:S02]  /*14490*/  SHF.R.U32.HI R107, RZ, 0x10, R114 ;  /* 0x00000010ff6b7819 */ /* 0x001fe40000011672 */
[----:B-1----:R-:W-:Y:S02]  /*144a0*/  SHF.R.U32.HI R106, RZ, 0x10, R115 ;  /* 0x00000010ff6a7819 */ /* 0x002fe40000011673 */
[----:B--2---:R-:W-:Y:S02]  /*144b0*/  SHF.R.U32.HI R105, RZ, 0x10, R116 ;  /* 0x00000010ff697819 */ /* 0x004fe40000011674 */
[----:B----4-:R-:W-:-:S02]  /*144c0*/  SHF.R.U32.HI R104, RZ, 0x10, R117 ;  /* 0x00000010ff687819 */ /* 0x010fc40000011675 */
[----:B---3--:R-:W-:Y:S01]  /*144d0*/  SHF.R.U32.HI R0, RZ, 0x10, R118 ;  /* 0x00000010ff007819 */ /* 0x008fe20000011676 */
[----:B------:R0:W-:Y:S04]  /*144e0*/  STG.E.U16 desc[UR16][R2.64+0x28], R113 ;  /* 0x0000287102007986 */ /* 0x0001e8000c101510 */
[----:B------:R0:W-:Y:S04]  /*144f0*/  STG.E.U16 desc[UR14][R2.64+0x2e], R107 ;  /* 0x00002e6b02007986 */ /* 0x0001e8000c10150e */
[----:B------:R0:W-:Y:S04]  /*14500*/  STG.E.U16 desc[UR12][R2.64+0x32], R106 ;  /* 0x0000326a02007986 */ /* 0x0001e8000c10150c */
[----:B------:R0:W-:Y:S04]  /*14510*/  STG.E.U16 desc[UR10][R2.64+0x36], R105 ;  /* 0x0000366902007986 */ /* 0x0001e8000c10150a */
[----:B------:R0:W-:Y:S04]  /*14520*/  STG.E.U16 desc[UR8][R2.64+0x3a], R104 ;  /* 0x00003a6802007986 */ /* 0x0001e8000c101508 */
[----:B------:R0:W-:Y:S01]  /*14530*/  STG.E.U16 desc[UR6][R2.64+0x3e], R0 ;  /* 0x00003e0002007986 */ /* 0x0001e2000c101506 */
[----:B------:R-:W-:-:S03]  /*14540*/  IMAD.SHL.U32 R120, R120, 0x100, RZ ;  /* 0x0000010078787824 */ /* 0x000fc600078e00ff */
.L_x_170:
[----:B------:R-:W-:Y:S05]  /*14550*/  BSYNC.RECONVERGENT B0 ;  /* 0x0000000000007941 */ /* 0x000fea0003800200 */
.L_x_169:
[C---:B0-----:R-:W-:Y:S01]  /*14560*/  LOP3.LUT R104, R103.reuse, 0x40, RZ, 0xfc, !PT ;  /* 0x0000004067687812 */ /* 0x041fe200078efcff */
[----:B------:R-:W0:Y:S01]  /*14570*/  LDC.64 R106, c[0x0][0x358] ;  /* 0x0000d600ff6a7b82 */ /* 0x000e220000000a00 */
[C---:B------:R-:W-:Y:S01]  /*14580*/  LOP3.LUT R0, R103.reuse, 0x80, RZ, 0xfc, !PT ;  /* 0x0000008067007812 */ /* 0x040fe200078efcff */
[----:B------:R-:W-:Y:S01]  /*14590*/  BSSY.RECONVERGENT B0, `(.L_x_171) ;  /* 0x0000066000007945 */ /* 0x000fe20003800200 */
[-C--:B------:R-:W-:Y:S02]  /*145a0*/  ISETP.GE.AND P1, PT, R104, R121.reuse, PT ;  /* 0x000000796800720c */ /* 0x080fe40003f26270 */
[----:B------:R-:W-:Y:S02]  /*145b0*/  LOP3.LUT R103, R103, 0xc0, RZ, 0xfc, !PT ;  /* 0x000000c067677812 */ /* 0x000fe400078efcff */
[----:B------:R-:W-:Y:S02]  /*145c0*/  ISETP.GE.OR P3, PT, R100, R122, P1 ;  /* 0x0000007a6400720c */ /* 0x000fe40000f66670 */
[----:B------:R-:W-:-:S02]  /*145d0*/  ISETP.GE.AND P0, PT, R0, R121, PT ;  /* 0x000000790000720c */ /* 0x000fc40003f06270 */
[----:B------:R-:W-:Y:S02]  /*145e0*/  ISETP.GE.AND P2, PT, R103, R121, PT ;  /* 0x000000796700720c */ /* 0x000fe40003f46270 */
[CC--:B------:R-:W-:Y:S02]  /*145f0*/  ISETP.GE.OR P1, PT, R100.reuse, R122.reuse, P0 ;  /* 0x0000007a6400720c */ /* 0x0c0fe40000726670 */
[----:B------:R-:W-:-:S05]  /*14600*/  ISETP.GE.OR P0, PT, R100, R122, P2 ;  /* 0x0000007a6400720c */ /* 0x000fca0001706670 */
[----:B------:R-:W-:Y:S08]  /*14610*/  @P3 BRA `(.L_x_172) ;  /* 0x0000000400743947 */ /* 0x000ff00003800000 */
[C---:B0-----:R-:W-:Y:S02]  /*14620*/  R2UR UR8, R106.reuse ;  /* 0x000000006a0872ca */ /* 0x041fe400000e0000 */
[C---:B------:R-:W-:Y:S02]  /*14630*/  R2UR UR9, R107.reuse ;  /* 0x000000006b0972ca */ /* 0x040fe400000e0000 */
[----:B------:R-:W-:Y:S02]  /*14640*/  R2UR UR6, R106 ;  /* 0x000000006a0672ca */ /* 0x000fe400000e0000 */
[----:B------:R-:W-:Y:S02]  /*14650*/  R2UR UR7, R107 ;  /* 0x000000006b0772ca */ /* 0x000fe400000e0000 */
[----:B------:R-:W-:Y:S02]  /*14660*/  F2FP.F16.F32.PACK_AB R70, R71, R70 ;  /* 0x000000464746723e */ /* 0x000fe400000000ff */
[----:B------:R-:W-:-:S02]  /*14670*/  F2FP.F16.F32.PACK_AB R72, R73, R72 ;  /* 0x000000484948723e */ /* 0x000fc400000000ff */
[C---:B------:R-:W-:Y:S02]  /*14680*/  R2UR UR16, R106.reuse ;  /* 0x000000006a1072ca */ /* 0x040fe400000e0000 */
[C---:B------:R-:W-:Y:S02]  /*14690*/  R2UR UR17, R107.reuse ;  /* 0x000000006b1172ca */ /* 0x040fe400000e0000 */
[----:B------:R-:W-:Y:S02]  /*146a0*/  R2UR UR14, R106 ;  /* 0x000000006a0e72ca */ /* 0x000fe400000e0000 */
[----:B------:R-:W-:Y:S02]  /*146b0*/  R2UR UR15, R107 ;  /* 0x000000006b0f72ca */ /* 0x000fe400000e0000 */
[----:B------:R-:W-:Y:S02]  /*146c0*/  F2FP.F16.F32.PACK_AB R68, R69, R68 ;  /* 0x000000444544723e */ /* 0x000fe400000000ff */
[----:B------:R-:W-:-:S02]  /*146d0*/  PRMT R69, R70, 0x7610, R69 ;  /* 0x0000761046457816 */ /* 0x000fc40000000045 */
[----:B------:R-:W-:Y:S02]  /*146e0*/  PRMT R0, R72, 0x7610, R0 ;  /* 0x0000761048007816 */ /* 0x000fe40000000000 */
[----:B------:R-:W-:Y:S01]  /*146f0*/  F2FP.F16.F32.PACK_AB R78, R79, R78 ;  /* 0x0000004e4f4e723e */ /* 0x000fe200000000ff */
[----:B------:R0:W-:Y:S01]  /*14700*/  STG.E.U16 desc[UR8][R2.64+0x84], R69 ;  /* 0x0000844502007986 */ /* 0x0001e2000c101508 */
[----:B------:R-:W-:Y:S02]  /*14710*/  F2FP.F16.F32.PACK_AB R76, R77, R76 ;  /* 0x0000004c4d4c723e */ /* 0x000fe400000000ff */
[----:B------:R-:W-:Y:S01]  /*14720*/  R2UR UR18, R106 ;  /* 0x000000006a1272ca */ /* 0x000fe200000e0000 */
[----:B------:R3:W-:Y:S01]  /*14730*/  STG.E.U16 desc[UR6][R2.64+0x88], R0 ;  /* 0x0000880002007986 */ /* 0x0007e2000c101506 */
[----:B------:R-:W-:Y:S02]  /*14740*/  R2UR UR19, R107 ;  /* 0x000000006b1372ca */ /* 0x000fe400000e0000 */
[----:B------:R-:W-:-:S02]  /*14750*/  F2FP.F16.F32.PACK_AB R74, R75, R74 ;  /* 0x0000004a4b4a723e */ /* 0x000fc400000000ff */
[----:B------:R-:W-:Y:S02]  /*14760*/  F2FP.F16.F32.PACK_AB R86, R87, R86 ;  /* 0x000000565756723e */ /* 0x000fe400000000ff */
[----:B------:R-:W-:Y:S02]  /*14770*/  F2FP.F16.F32.PACK_AB R84, R85, R84 ;  /* 0x000000545554723e */ /* 0x000fe400000000ff */
[----:B------:R-:W-:Y:S02]  /*14780*/  R2UR UR10, R106 ;  /* 0x000000006a0a72ca */ /* 0x000fe400000e0000 */
[----:B------:R-:W-:Y:S02]  /*14790*/  R2UR UR11, R107 ;  /* 0x000000006b0b72ca */ /* 0x000fe400000e0000 */
[----:B------:R-:W-:Y:S02]  /*147a0*/  PRMT R71, R74, 0x7610, R71 ;  /* 0x000076104a477816 */ /* 0x000fe40000000047 */
[----:B------:R-:W-:-:S02]  /*147b0*/  F2FP.F16.F32.PACK_AB R82, R83, R82 ;  /* 0x000000525352723e */ /* 0x000fc400000000ff */
[----:B------:R-:W-:Y:S01]  /*147c0*/  F2FP.F16.F32.PACK_AB R90, R91, R90 ;  /* 0x0000005a5b5a723e */ /* 0x000fe200000000ff */
[----:B------:R4:W-:Y:S01]  /*147d0*/  STG.E.U16 desc[UR18][R2.64+0x8c], R71 ;  /* 0x00008c4702007986 */ /* 0x0009e2000c101512 */
[----:B------:R-:W-:Y:S02]  /*147e0*/  F2FP.F16.F32.PACK_AB R88, R89, R88 ;  /* 0x000000585958723e */ /* 0x000fe400000000ff */
[----:B------:R-:W-:Y:S02]  /*147f0*/  F2FP.F16.F32.PACK_AB R96, R97, R96 ;  /* 0x000000606160723e */ /* 0x000fe400000000ff */
[----:B0-----:R-:W-:Y:S01]  /*14800*/  PRMT R69, R76, 0x7610, R69 ;  /* 0x000076104c457816 */ /* 0x001fe20000000045 */
[----:B------:R-:W-:Y:S01]  /*14810*/  STG.E.U16 desc[UR10][R2.64+0x80], R68 ;  /* 0x0000804402007986 */ /* 0x000fe2000c10150a */
[----:B------:R-:W-:Y:S02]  /*14820*/  F2FP.F16.F32.PACK_AB R98, R99, R98 ;  /* 0x000000626362723e */ /* 0x000fe400000000ff */
[----:B---3--:R-:W-:Y:S01]  /*14830*/  PRMT R0, R78, 0x7610, R0 ;  /* 0x000076104e007816 */ /* 0x008fe20000000000 */
[----:B------:R0:W-:Y:S01]  /*14840*/  STG.E.U16 desc[UR16][R2.64+0x90], R69 ;  /* 0x0000904502007986 */ /* 0x0001e2000c101510 */
[----:B------:R-:W-:-:S02]  /*14850*/  R2UR UR12, R106 ;  /* 0x000000006a0c72ca */ /* 0x000fc400000e0000 */
[----:B------:R-:W-:Y:S01]  /*14860*/  R2UR UR13, R107 ;  /* 0x000000006b0d72ca */ /* 0x000fe200000e0000 */
[----:B------:R3:W-:Y:S01]  /*14870*/  STG.E.U16 desc[UR14][R2.64+0x94], R0 ;  /* 0x0000940002007986 */ /* 0x0007e2000c10150e */
[----:B------:R-:W-:Y:S02]  /*14880*/  F2FP.F16.F32.PACK_AB R80, R81, R80 ;  /* 0x000000505150723e */ /* 0x000fe400000000ff */
[----:B------:R-:W-:Y:S02]  /*14890*/  F2FP.F16.F32.PACK_AB R94, R95, R94 ;  /* 0x0000005e5f5e723e */ /* 0x000fe400000000ff */
[----:B------:R-:W-:Y:S02]  /*148a0*/  PRMT R73, R80, 0x7610, R73 ;  /* 0x0000761050497816 */ /* 0x000fe40000000049 */
[----:B------:R-:W-:-:S04]  /*148b0*/  F2FP.F16.F32.PACK_AB R92, R93, R92 ;  /* 0x0000005c5d5c723e */ /* 0x000fc800000000ff */
[----:B------:R-:W-:Y:S01]  /*148c0*/  PRMT R75, R92, 0x7610, R75 ;  /* 0x000076105c4b7816 */ /* 0x000fe2000000004b */
[----:B------:R2:W-:Y:S01]  /*148d0*/  STG.E.U16 desc[UR12][R2.64+0x98], R73 ;  /* 0x0000984902007986 */ /* 0x0005e2000c10150c */
[----:B----4-:R-:W-:-:S03]  /*148e0*/  PRMT R71, R82, 0x7610, R71 ;  /* 0x0000761052477816 */ /* 0x010fc60000000047 */
[----:B------:R-:W-:Y:S04]  /*148f0*/  STG.E.U16 desc[UR12][R2.64+0xb0], R75 ;  /* 0x0000b04b02007986 */ /* 0x000fe8000c10150c */
[----:B------:R4:W-:Y:S01]  /*14900*/  STG.E.U16 desc[UR10][R2.64+0x9c], R71 ;  /* 0x00009c4702007986 */ /* 0x0009e2000c10150a */
[----:B0-----:R-:W-:Y:S02]  /*14910*/  PRMT R69, R84, 0x7610, R69 ;  /* 0x0000761054457816 */ /* 0x001fe40000000045 */
[----:B---3--:R-:W-:-:S03]  /*14920*/  PRMT R0, R86, 0x7610, R0 ;  /* 0x0000761056007816 */ /* 0x008fc60000000000 */
[----:B------:R0:W-:Y:S04]  /*14930*/  STG.E.U16 desc[UR8][R2.64+0xa0], R69 ;  /* 0x0000a04502007986 */ /* 0x0001e8000c101508 */
[----:B------:R3:W-:Y:S01]  /*14940*/  STG.E.U16 desc[UR6][R2.64+0xa4], R0 ;  /* 0x0000a40002007986 */ /* 0x0007e2000c101506 */
[----:B--2---:R-:W-:-:S05]  /*14950*/  PRMT R73, R94, 0x7610, R73 ;  /* 0x000076105e497816 */ /* 0x004fca0000000049 */
[----:B------:R-:W-:Y:S01]  /*14960*/  STG.E.U16 desc[UR10][R2.64+0xb4], R73 ;  /* 0x0000b44902007986 */ /* 0x000fe2000c10150a */
[----:B----4-:R-:W-:-:S05]  /*14970*/  PRMT R71, R96, 0x7610, R71 ;  /* 0x0000761060477816 */ /* 0x010fca0000000047 */
[----:B------:R2:W-:Y:S01]  /*14980*/  STG.E.U16 desc[UR8][R2.64+0xb8], R71 ;  /* 0x0000b84702007986 */ /* 0x0005e2000c101508 */
[----:B0-----:R-:W-:Y:S02]  /*14990*/  PRMT R69, R88, 0x7610, R69 ;  /* 0x0000761058457816 */ /* 0x001fe40000000045 */
[----:B---3--:R-:W-:-:S03]  /*149a0*/  PRMT R0, R90, 0x7610, R0 ;  /* 0x000076105a007816 */ /* 0x008fc60000000000 */
[----:B------:R0:W-:Y:S04]  /*149b0*/  STG.E.U16 desc[UR16][R2.64+0xa8], R69 ;  /* 0x0000a84502007986 */ /* 0x0001e8000c101510 */
[----:B------:R3:W-:Y:S01]  /*149c0*/  STG.E.U16 desc[UR14][R2.64+0xac], R0 ;  /* 0x0000ac0002007986 */ /* 0x0007e2000c10150e */
[----:B--2---:R-:W-:Y:S02]  /*149d0*/  SHF.R.U32.HI R71, RZ, 0x10, R70 ;  /* 0x00000010ff477819 */ /* 0x004fe40000011646 */
[----:B------:R-:W-:-:S03]  /*149e0*/  SHF.R.U32.HI R70, RZ, 0x10, R72 ;  /* 0x00000010ff467819 */ /* 0x000fc60000011648 */
[----:B------:R2:W-:Y:S01]  /*149f0*/  STG.E.U16 desc[UR14][R2.64+0x86], R71 ;  /* 0x0000864702007986 */ /* 0x0005e2000c10150e */
[----:B0-----:R-:W-:-:S03]  /*14a00*/  PRMT R69, R98, 0x7610, R69 ;  /* 0x0000761062457816 */ /* 0x001fc60000000045 */
[----:B------:R0:W-:Y:S01]  /*14a10*/  STG.E.U16 desc[UR12][R2.64+0x8a], R70 ;  /* 0x00008a4602007986 */ /* 0x0001e2000c10150c */
[----:B---3--:R-:W-:-:S03]  /*14a20*/  SHF.R.U32.HI R0, RZ, 0x10, R68 ;  /* 0x00000010ff007819 */ /* 0x008fc60000011644 */
[----:B------:R3:W-:Y:S01]  /*14a30*/  STG.E.U16 desc[UR6][R2.64+0xbc], R69 ;  /* 0x0000bc4502007986 */ /* 0x0007e2000c101506 */
[----:B------:R-:W-:-:S03]  /*14a40*/  SHF.R.U32.HI R68, RZ, 0x10, R76 ;  /* 0x00000010ff447819 */ /* 0x000fc6000001164c */
[----:B------:R4:W-:Y:S04]  /*14a50*/  STG.E.U16 desc[UR18][R2.64+0x82], R0 ;  /* 0x0000820002007986 */ /* 0x0009e8000c101512 */
[----:B------:R1:W-:Y:S01]  /*14a60*/  STG.E.U16 desc[UR8][R2.64+0x92], R68 ;  /* 0x0000924402007986 */ /* 0x0003e2000c101508 */
[----:B--2---:R-:W-:Y:S02]  /*14a70*/  SHF.R.U32.HI R71, RZ, 0x10, R80 ;  /* 0x00000010ff477819 */ /* 0x004fe40000011650 */
[----:B0-----:R-:W-:-:S03]  /*14a80*/  SHF.R.U32.HI R70, RZ, 0x10, R82 ;  /* 0x00000010ff467819 */ /* 0x001fc60000011652 */
[----:B------:R0:W-:Y:S01]  /*14a90*/  STG.E.U16 desc[UR14][R2.64+0x9a], R71 ;  /* 0x00009a4702007986 */ /* 0x0001e2000c10150e */
[----:B---3--:R-:W-:-:S03]  /*14aa0*/  SHF.R.U32.HI R69, RZ, 0x10, R74 ;  /* 0x00000010ff457819 */ /* 0x008fc6000001164a */
[----:B------:R2:W-:Y:S01]  /*14ab0*/  STG.E.U16 desc[UR12][R2.64+0x9e], R70 ;  /* 0x00009e4602007986 */ /* 0x0005e2000c10150c */
[----:B----4-:R-:W-:-:S03]  /*14ac0*/  SHF.R.U32.HI R0, RZ, 0x10, R78 ;  /* 0x00000010ff007819 */ /* 0x010fc6000001164e */
[----:B------:R3:W-:Y:S01]  /*14ad0*/  STG.E.U16 desc[UR10][R2.64+0x8e], R69 ;  /* 0x00008e4502007986 */ /* 0x0007e2000c10150a */
[----:B-1----:R-:W-:-:S03]  /*14ae0*/  SHF.R.U32.HI R68, RZ, 0x10, R86 ;  /* 0x00000010ff447819 */ /* 0x002fc60000011656 */
[----:B------:R1:W-:Y:S04]  /*14af0*/  STG.E.U16 desc[UR6][R2.64+0x96], R0 ;  /* 0x0000960002007986 */ /* 0x0003e8000c101506 */
[----:B------:R4:W-:Y:S01]  /*14b00*/  STG.E.U16 desc[UR8][R2.64+0xa6], R68 ;  /* 0x0000a64402007986 */ /* 0x0009e2000c101508 */
[----:B0-----:R-:W-:Y:S02]  /*14b10*/  SHF.R.U32.HI R71, RZ, 0x10, R90 ;  /* 0x00000010ff477819 */ /* 0x001fe4000001165a */
[----:B--2---:R-:W-:-:S03]  /*14b20*/  SHF.R.U32.HI R70, RZ, 0x10, R92 ;  /* 0x00000010ff467819 */ /* 0x004fc6000001165c */
[----:B------:R-:W-:Y:S01]  /*14b30*/  STG.E.U16 desc[UR14][R2.64+0xae], R71 ;  /* 0x0000ae4702007986 */ /* 0x000fe2000c10150e */
[----:B---3--:R-:W-:-:S03]  /*14b40*/  SHF.R.U32.HI R69, RZ, 0x10, R84 ;  /* 0x00000010ff457819 */ /* 0x008fc60000011654 */
[----:B------:R-:W-:Y:S01]  /*14b50*/  STG.E.U16 desc[UR12][R2.64+0xb2], R70 ;  /* 0x0000b24602007986 */ /* 0x000fe2000c10150c */
[----:B-1----:R-:W-:-:S03]  /*14b60*/  SHF.R.U32.HI R0, RZ, 0x10, R88 ;  /* 0x00000010ff007819 */ /* 0x002fc60000011658 */
[----:B------:R0:W-:Y:S01]  /*14b70*/  STG.E.U16 desc[UR10][R2.64+0xa2], R69 ;  /* 0x0000a24502007986 */ /* 0x0001e2000c10150a */
[----:B----4-:R-:W-:-:S03]  /*14b80*/  SHF.R.U32.HI R68, RZ, 0x10, R96 ;  /* 0x00000010ff447819 */ /* 0x010fc60000011660 */
[----:B------:R1:W-:Y:S04]  /*14b90*/  STG.E.U16 desc[UR6][R2.64+0xaa], R0 ;  /* 0x0000aa0002007986 */ /* 0x0003e8000c101506 */
[----:B------:R3:W-:Y:S01]  /*14ba0*/  STG.E.U16 desc[UR8][R2.64+0xba], R68 ;  /* 0x0000ba4402007986 */ /* 0x0007e2000c101508 */
[----:B0-----:R-:W-:Y:S02]  /*14bb0*/  SHF.R.U32.HI R69, RZ, 0x10, R94 ;  /* 0x00000010ff457819 */ /* 0x001fe4000001165e */
[----:B-1----:R-:W-:-:S03]  /*14bc0*/  SHF.R.U32.HI R0, RZ, 0x10, R98 ;  /* 0x00000010ff007819 */ /* 0x002fc60000011662 */
[----:B------:R3:W-:Y:S04]  /*14bd0*/  STG.E.U16 desc[UR10][R2.64+0xb6], R69 ;  /* 0x0000b64502007986 */ /* 0x0007e8000c10150a */
[----:B------:R3:W-:Y:S02]  /*14be0*/  STG.E.U16 desc[UR6][R2.64+0xbe], R0 ;  /* 0x0000be0002007986 */ /* 0x0007e4000c101506 */
.L_x_172:
[----:B------:R-:W-:Y:S05]  /*14bf0*/  BSYNC.RECONVERGENT B0 ;  /* 0x0000000000007941 */ /* 0x000fea0003800200 */
.L_x_171:
[----:B------:R-:W-:Y:S04]  /*14c00*/  BSSY.RECONVERGENT B0, `(.L_x_173) ;  /* 0x0000064000007945 */ /* 0x000fe80003800200 */
[----:B------:R-:W-:Y:S05]  /*14c10*/  @P1 BRA `(.L_x_174) ;  /* 0x0000000400881947 */ /* 0x000fea0003800000 */
[C---:B0-----:R-:W-:Y:S02]  /*14c20*/  R2UR UR6, R106.reuse ;  /* 0x000000006a0672ca */ /* 0x041fe400000e0000 */
[C---:B------:R-:W-:Y:S02]  /*14c30*/  R2UR UR7, R107.reuse ;  /* 0x000000006b0772ca */ /* 0x040fe400000e0000 */
[----:B------:R-:W-:Y:S02]  /*14c40*/  R2UR UR8, R106 ;  /* 0x000000006a0872ca */ /* 0x000fe400000e0000 */
[----:B------:R-:W-:Y:S02]  /*14c50*/  R2UR UR9, R107 ;  /* 0x000000006b0972ca */ /* 0x000fe400000e0000 */
[----:B-1----:R-:W-:Y:S02]  /*14c60*/  F2FP.F16.F32.PACK_AB R40, R41, R40 ;  /* 0x000000282928723e */ /* 0x002fe400000000ff */
[----:B------:R-:W-:-:S02]  /*14c70*/  F2FP.F16.F32.PACK_AB R38, R39, R38 ;  /* 0x000000262726723e */ /* 0x000fc400000000ff */
[C---:B------:R-:W-:Y:S02]  /*14c80*/  R2UR UR14, R106.reuse ;  /* 0x000000006a0e72ca */ /* 0x040fe400000e0000 */
[C---:B------:R-:W-:Y:S02]  /*14c90*/  R2UR UR15, R107.reuse ;  /* 0x000000006b0f72ca */ /* 0x040fe400000e0000 */
[----:B------:R-:W-:Y:S02]  /*14ca0*/  R2UR UR16, R106 ;  /* 0x000000006a1072ca */ /* 0x000fe400000e0000 */
[----:B------:R-:W-:Y:S02]  /*14cb0*/  R2UR UR17, R107 ;  /* 0x000000006b1172ca */ /* 0x000fe400000e0000 */
[----:B------:R-:W-:Y:S02]  /*14cc0*/  F2FP.F16.F32.PACK_AB R36, R37, R36 ;  /* 0x000000242524723e */ /* 0x000fe400000000ff */
[----:B---3--:R-:W-:-:S02]  /*14cd0*/  PRMT R0, R40, 0x7610, R0 ;  /* 0x0000761028007816 */ /* 0x008fc40000000000 */
        /* <DEDUP_REMOVED lines=21> */
[----:B-1----:R-:W-:Y:S01]  /*14e30*/  PRMT R37, R44, 0x7610, R37 ;  /* 0x000076102c257816 */ /* 0x002fe20000000025 */
[----:B------:R0:W-:Y:S01]  /*14e40*/  STG.E.U16 desc[UR14][R2.64+0x114], R0 ;  /* 0x0001140002007986 */ /* 0x0001e2000c10150e */
[----:B------:R-:W-:-:S02]  /*14e50*/  R2UR UR12, R106 ;  /* 0x000000006a0c72ca */ /* 0x000fc400000e0000 */
[----:B------:R-:W-:Y:S01]  /*14e60*/  R2UR UR13, R107 ;  /* 0x000000006b0d72ca */ /* 0x000fe200000e0000 */
[----:B------:R1:W-:Y:S01]  /*14e70*/  STG.E.U16 desc[UR16][R2.64+0x110], R37 ;  /* 0x0001102502007986 */ /* 0x0003e2000c101510 */
[----:B------:R-:W-:Y:S02]  /*14e80*/  F2FP.F16.F32.PACK_AB R48, R49, R48 ;  /* 0x000000303130723e */ /* 0x000fe400000000ff */
[----:B------:R-:W-:Y:S02]  /*14e90*/  F2FP.F16.F32.PACK_AB R62, R63, R62 ;  /* 0x0000003e3f3e723e */ /* 0x000fe400000000ff */
[----:B------:R-:W-:Y:S02]  /*14ea0*/  F2FP.F16.F32.PACK_AB R60, R61, R60 ;  /* 0x0000003c3d3c723e */ /* 0x000fe400000000ff */
[----:B------:R-:W-:Y:S02]  /*14eb0*/  PRMT R41, R48, 0x7610, R41 ;  /* 0x0000761030297816 */ /* 0x000fe40000000029 */
[----:B------:R-:W-:-:S03]  /*14ec0*/  PRMT R43, R60, 0x7610, R43 ;  /* 0x000076103c2b7816 */ /* 0x000fc6000000002b */
[----:B------:R4:W-:Y:S01]  /*14ed0*/  STG.E.U16 desc[UR12][R2.64+0x118], R41 ;  /* 0x0001182902007986 */ /* 0x0009e2000c10150c */
[----:B---3--:R-:W-:-:S03]  /*14ee0*/  PRMT R39, R50, 0x7610, R39 ;  /* 0x0000761032277816 */ /* 0x008fc60000000027 */
[----:B------:R-:W-:Y:S04]  /*14ef0*/  STG.E.U16 desc[UR12][R2.64+0x130], R43 ;  /* 0x0001302b02007986 */ /* 0x000fe8000c10150c */
[----:B------:R3:W-:Y:S01]  /*14f00*/  STG.E.U16 desc[UR10][R2.64+0x11c], R39 ;  /* 0x00011c2702007986 */ /* 0x0007e2000c10150a */
[----:B0-----:R-:W-:Y:S02]  /*14f10*/  PRMT R0, R54, 0x7610, R0 ;  /* 0x0000761036007816 */ /* 0x001fe40000000000 */
[----:B-1----:R-:W-:-:S03]  /*14f20*/  PRMT R37, R52, 0x7610, R37 ;  /* 0x0000761034257816 */ /* 0x002fc60000000025 */
[----:B------:R0:W-:Y:S04]  /*14f30*/  STG.E.U16 desc[UR6][R2.64+0x124], R0 ;  /* 0x0001240002007986 */ /* 0x0001e8000c101506 */
[----:B------:R1:W-:Y:S01]  /*14f40*/  STG.E.U16 desc[UR8][R2.64+0x120], R37 ;  /* 0x0001202502007986 */ /* 0x0003e2000c101508 */
[----:B----4-:R-:W-:-:S05]  /*14f50*/  PRMT R41, R62, 0x7610, R41 ;  /* 0x000076103e297816 */ /* 0x010fca0000000029 */
[----:B------:R-:W-:Y:S01]  /*14f60*/  STG.E.U16 desc[UR10][R2.64+0x134], R41 ;  /* 0x0001342902007986 */ /* 0x000fe2000c10150a */
[----:B---3--:R-:W-:-:S05]  /*14f70*/  PRMT R39, R64, 0x7610, R39 ;  /* 0x0000761040277816 */ /* 0x008fca0000000027 */
[----:B------:R3:W-:Y:S01]  /*14f80*/  STG.E.U16 desc[UR8][R2.64+0x138], R39 ;  /* 0x0001382702007986 */ /* 0x0007e2000c101508 */
[----:B0-----:R-:W-:Y:S02]  /*14f90*/  PRMT R0, R58, 0x7610, R0 ;  /* 0x000076103a007816 */ /* 0x001fe40000000000 */
[----:B-1----:R-:W-:-:S03]  /*14fa0*/  PRMT R37, R56, 0x7610, R37 ;  /* 0x0000761038257816 */ /* 0x002fc60000000025 */
[----:B------:R0:W-:Y:S04]  /*14fb0*/  STG.E.U16 desc[UR14][R2.64+0x12c], R0 ;  /* 0x00012c0002007986 */ /* 0x0001e8000c10150e */
[----:B------:R1:W-:Y:S01]  /*14fc0*/  STG.E.U16 desc[UR16][R2.64+0x128], R37 ;  /* 0x0001282502007986 */ /* 0x0003e2000c101510 */
[----:B---3--:R-:W-:Y:S02]  /*14fd0*/  SHF.R.U32.HI R39, RZ, 0x10, R38 ;  /* 0x00000010ff277819 */ /* 0x008fe40000011626 */
[----:B------:R-:W-:Y:S01]  /*14fe0*/  SHF.R.U32.HI R38, RZ, 0x10, R40 ;  /* 0x00000010ff267819 */ /* 0x000fe20000011628 */
[----:B------:R-:W-:Y:S02]  /*14ff0*/  IMAD.MOV.U32 R40, RZ, RZ, R66 ;  /* 0x000000ffff287224 */ /* 0x000fe400078e0042 */
[----:B------:R3:W-:Y:S01]  /*15000*/  STG.E.U16 desc[UR14][R2.64+0x106], R39 ;  /* 0x0001062702007986 */ /* 0x0007e2000c10150e */
[----:B0-----:R-:W-:-:S03]  /*15010*/  SHF.R.U32.HI R0, RZ, 0x10, R36 ;  /* 0x00000010ff007819 */ /* 0x001fc60000011624 */
[----:B------:R0:W-:Y:S01]  /*15020*/  STG.E.U16 desc[UR12][R2.64+0x10a], R38 ;  /* 0x00010a2602007986 */ /* 0x0001e2000c10150c */
[----:B------:R-:W-:Y:S02]  /*15030*/  SHF.R.U32.HI R36, RZ, 0x10, R44 ;  /* 0x00000010ff247819 */ /* 0x000fe4000001162c */
[----:B-1----:R-:W-:Y:S01]  /*15040*/  PRMT R37, R66, 0x7610, R37 ;  /* 0x0000761042257816 */ /* 0x002fe20000000025 */
[----:B------:R1:W-:Y:S04]  /*15050*/  STG.E.U16 desc[UR18][R2.64+0x102], R0 ;  /* 0x0001020002007986 */ /* 0x0003e8000c101512 */
[----:B------:R4:W-:Y:S04]  /*15060*/  STG.E.U16 desc[UR6][R2.64+0x13c], R37 ;  /* 0x00013c2502007986 */ /* 0x0009e8000c101506 */
[----:B------:R2:W-:Y:S01]  /*15070*/  STG.E.U16 desc[UR8][R2.64+0x112], R36 ;  /* 0x0001122402007986 */ /* 0x0005e2000c101508 */
[----:B---3--:R-:W-:-:S02]  /*15080*/  SHF.R.U32.HI R39, RZ, 0x10, R48 ;  /* 0x00000010ff277819 */ /* 0x008fc40000011630 */
[----:B0-----:R-:W-:-:S03]  /*15090*/  SHF.R.U32.HI R38, RZ, 0x10, R50 ;  /* 0x00000010ff267819 */ /* 0x001fc60000011632 */
[----:B------:R-:W-:Y:S01]  /*150a0*/  STG.E.U16 desc[UR14][R2.64+0x11a], R39 ;  /* 0x00011a2702007986 */ /* 0x000fe2000c10150e */
[----:B-1----:R-:W-:-:S03]  /*150b0*/  SHF.R.U32.HI R0, RZ, 0x10, R46 ;  /* 0x00000010ff007819 */ /* 0x002fc6000001162e */
[----:B------:R0:W-:Y:S01]  /*150c0*/  STG.E.U16 desc[UR12][R2.64+0x11e], R38 ;  /* 0x00011e2602007986 */ /* 0x0001e2000c10150c */
[----:B----4-:R-:W-:-:S03]  /*150d0*/  SHF.R.U32.HI R37, RZ, 0x10, R42 ;  /* 0x00000010ff257819 */ /* 0x010fc6000001162a */
[----:B------:R1:W-:Y:S01]  /*150e0*/  STG.E.U16 desc[UR6][R2.64+0x116], R0 ;  /* 0x0001160002007986 */ /* 0x0003e2000c101506 */
[----:B--2---:R-:W-:-:S03]  /*150f0*/  SHF.R.U32.HI R36, RZ, 0x10, R54 ;  /* 0x00000010ff247819 */ /* 0x004fc60000011636 */
[----:B------:R2:W-:Y:S04]  /*15100*/  STG.E.U16 desc[UR10][R2.64+0x10e], R37 ;  /* 0x00010e2502007986 */ /* 0x0005e8000c10150a */
[----:B------:R3:W-:Y:S01]  /*15110*/  STG.E.U16 desc[UR8][R2.64+0x126], R36 ;  /* 0x0001262402007986 */ /* 0x0007e2000c101508 */
[----:B0-----:R-:W-:Y:S01]  /*15120*/  IMAD.MOV.U32 R38, RZ, RZ, R60 ;  /* 0x000000ffff267224 */ /* 0x001fe200078e003c */
[----:B-1----:R-:W-:-:S04]  /*15130*/  SHF.R.U32.HI R0, RZ, 0x10, R56 ;  /* 0x00000010ff007819 */ /* 0x002fc80000011638 */
[----:B------:R-:W-:Y:S02]  /*15140*/  SHF.R.U32.HI R38, RZ, 0x10, R38 ;  /* 0x00000010ff267819 */ /* 0x000fe40000011626 */
[----:B--2---:R-:W-:Y:S01]  /*15150*/  SHF.R.U32.HI R37, RZ, 0x10, R52 ;  /* 0x00000010ff257819 */ /* 0x004fe20000011634 */
[----:B------:R0:W-:Y:S01]  /*15160*/  STG.E.U16 desc[UR6][R2.64+0x12a], R0 ;  /* 0x00012a0002007986 */ /* 0x0001e2000c101506 */
[----:B---3--:R-:W-:-:S03]  /*15170*/  IMAD.MOV.U32 R36, RZ, RZ, R64 ;  /* 0x000000ffff247224 */ /* 0x008fc600078e0040 */
[----:B------:R1:W-:Y:S02]  /*15180*/  STG.E.U16 desc[UR10][R2.64+0x122], R37 ;  /* 0x0001222502007986 */ /* 0x0003e4000c10150a */
[----:B------:R-:W-:Y:S02]  /*15190*/  SHF.R.U32.HI R36, RZ, 0x10, R36 ;  /* 0x00000010ff247819 */ /* 0x000fe40000011624 */
[----:B------:R4:W-:Y:S04]  /*151a0*/  STG.E.U16 desc[UR12][R2.64+0x132], R38 ;  /* 0x0001322602007986 */ /* 0x0009e8000c10150c */
[----:B------:R4:W-:Y:S01]  /*151b0*/  STG.E.U16 desc[UR8][R2.64+0x13a], R36 ;  /* 0x00013a2402007986 */ /* 0x0009e2000c101508 */
[----:B0-----:R-:W-:Y:S02]  /*151c0*/  IMAD.MOV.U32 R0, RZ, RZ, R58 ;  /* 0x000000ffff007224 */ /* 0x001fe400078e003a */
[----:B-1----:R-:W-:-:S03]  /*151d0*/  IMAD.MOV.U32 R37, RZ, RZ, R62 ;  /* 0x000000ffff257224 */ /* 0x002fc600078e003e */
[----:B------:R-:W-:Y:S02]  /*151e0*/  SHF.R.U32.HI R39, RZ, 0x10, R0 ;  /* 0x00000010ff277819 */ /* 0x000fe40000011600 */
[----:B------:R-:W-:Y:S02]  /*151f0*/  SHF.R.U32.HI R0, RZ, 0x10, R40 ;  /* 0x00000010ff007819 */ /* 0x000fe40000011628 */
[----:B------:R-:W-:Y:S01]  /*15200*/  SHF.R.U32.HI R37, RZ, 0x10, R37 ;  /* 0x00000010ff257819 */ /* 0x000fe20000011625 */
[----:B------:R4:W-:Y:S04]  /*15210*/  STG.E.U16 desc[UR14][R2.64+0x12e], R39 ;  /* 0x00012e2702007986 */ /* 0x0009e8000c10150e */
[----:B------:R4:W-:Y:S04]  /*15220*/  STG.E.U16 desc[UR10][R2.64+0x136], R37 ;  /* 0x0001362502007986 */ /* 0x0009e8000c10150a */
[----:B------:R4:W-:Y:S02]  /*15230*/  STG.E.U16 desc[UR6][R2.64+0x13e], R0 ;  /* 0x00013e0002007986 */ /* 0x0009e4000c101506 */
.L_x_174:
[----:B------:R-:W-:Y:S05]  /*15240*/  BSYNC.RECONVERGENT B0 ;  /* 0x0000000000007941 */ /* 0x000fea0003800200 */
.L_x_173:
[----:B------:R-:W-:Y:S04]  /*15250*/  BSSY.RECONVERGENT B0, `(.L_x_168) ;  /* 0x0000070000007945 */ /* 0x000fe80003800200 */
[----:B------:R-:W-:Y:S05]  /*15260*/  @P0 BRA `(.L_x_175) ;  /* 0x0000000400b80947 */ /* 0x000fea0003800000 */
[C---:B0-----:R-:W-:Y:S02]  /*15270*/  R2UR UR6, R106.reuse ;  /* 0x000000006a0672ca */ /* 0x041fe400000e0000 */
[----:B------:R-:W-:Y:S02]  /*15280*/  R2UR UR7, R107 ;  /* 0x000000006b0772ca */ /* 0x000fe400000e0000 */
[----:B--2--5:R-:W-:Y:S02]  /*15290*/  F2FP.F16.F32.PACK_AB R8, R9, R8 ;  /* 0x000000080908723e */ /* 0x024fe400000000ff */
[C---:B------:R-:W-:Y:S02]  /*152a0*/  R2UR UR8, R106.reuse ;  /* 0x000000006a0872ca */ /* 0x040fe400000e0000 */
[----:B------:R-:W-:Y:S02]  /*152b0*/  R2UR UR9, R107 ;  /* 0x000000006b0972ca */ /* 0x000fe400000e0000 */
[----:B------:R-:W-:-:S02]  /*152c0*/  R2UR UR14, R106 ;  /* 0x000000006a0e72ca */ /* 0x000fc400000e0000 */
[----:B------:R-:W-:Y:S02]  /*152d0*/  R2UR UR15, R107 ;  /* 0x000000006b0f72ca */ /* 0x000fe400000e0000 */
[----:B---34-:R-:W-:Y:S02]  /*152e0*/  PRMT R0, R8, 0x7610, R0 ;  /* 0x0000761008007816 */ /* 0x018fe40000000000 */
[----:B------:R-:W-:Y:S02]  /*152f0*/  F2FP.F16.F32.PACK_AB R7, R7, R6 ;  /* 0x000000060707723e */ /* 0x000fe400000000ff */
[----:B------:R-:W-:Y:S01]  /*15300*/  F2FP.F16.F32.PACK_AB R14, R15, R14 ;  /* 0x0000000e0f0e723e */ /* 0x000fe200000000ff */
[----:B------:R0:W-:Y:S01]  /*15310*/  STG.E.U16 desc[UR6][R2.64+0x188], R0 ;  /* 0x0001880002007986 */ /* 0x0001e2000c101506 */
[----:B------:R-:W-:Y:S02]  /*15320*/  F2FP.F16.F32.PACK_AB R11, R11, R10 ;  /* 0x0000000a0b0b723e */ /* 0x000fe400000000ff */
[----:B------:R-:W-:-:S02]  /*15330*/  R2UR UR16, R106 ;  /* 0x000000006a1072ca */ /* 0x000fc400000e0000 */
[----:B------:R-:W-:Y:S02]  /*15340*/  R2UR UR17, R107 ;  /* 0x000000006b1172ca */ /* 0x000fe400000e0000 */
[----:B------:R-:W-:Y:S02]  /*15350*/  F2FP.F16.F32.PACK_AB R10, R5, R4 ;  /* 0x00000004050a723e */ /* 0x000fe400000000ff */
[----:B------:R-:W-:Y:S02]  /*15360*/  PRMT R4, R7, 0x7610, R4 ;  /* 0x0000761007047816 */ /* 0x000fe40000000004 */
[----:B------:R-:W-:Y:S02]  /*15370*/  R2UR UR10, R106 ;  /* 0x000000006a0a72ca */ /* 0x000fe400000e0000 */
[----:B------:R-:W-:Y:S01]  /*15380*/  R2UR UR11, R107 ;  /* 0x000000006b0b72ca */ /* 0x000fe200000e0000 */
[----:B------:R2:W-:Y:S01]  /*15390*/  STG.E.U16 desc[UR8][R2.64+0x184], R4 ;  /* 0x0001840402007986 */ /* 0x0005e2000c101508 */
[----:B------:R-:W-:-:S02]  /*153a0*/  F2FP.F16.F32.PACK_AB R12, R13, R12 ;  /* 0x0000000c0d0c723e */ /* 0x000fc400000000ff */
[----:B------:R-:W-:Y:S02]  /*153b0*/  F2FP.F16.F32.PACK_AB R22, R23, R22 ;  /* 0x000000161716723e */ /* 0x000fe400000000ff */
[----:B------:R-:W-:Y:S02]  /*153c0*/  R2UR UR18, R106 ;  /* 0x000000006a1272ca */ /* 0x000fe400000e0000 */
[----:B------:R-:W-:Y:S02]  /*153d0*/  R2UR UR19, R107 ;  /* 0x000000006b1372ca */ /* 0x000fe400000e0000 */
[----:B------:R-:W-:Y:S02]  /*153e0*/  F2FP.F16.F32.PACK_AB R20, R21, R20 ;  /* 0x000000141514723e */ /* 0x000fe400000000ff */
[----:B------:R-:W-:Y:S02]  /*153f0*/  F2FP.F16.F32.PACK_AB R26, R27, R26 ;  /* 0x0000001a1b1a723e */ /* 0x000fe400000000ff */
[----:B0-----:R-:W-:-:S02]  /*15400*/  PRMT R0, R14, 0x7610, R0 ;  /* 0x000076100e007816 */ /* 0x001fc40000000000 */
[----:B------:R-:W-:Y:S02]  /*15410*/  PRMT R5, R10, 0x7610, R5 ;  /* 0x000076100a057816 */ /* 0x000fe40000000005 */
[----:B------:R-:W-:Y:S01]  /*15420*/  F2FP.F16.F32.PACK_AB R24, R25, R24 ;  /* 0x000000181918723e */ /* 0x000fe200000000ff */
[----:B------:R0:W-:Y:S01]  /*15430*/  STG.E.U16 desc[UR14][R2.64+0x194], R0 ;  /* 0x0001940002007986 */ /* 0x0001e2000c10150e */
[----:B------:R-:W-:Y:S02]  /*15440*/  R2UR UR12, R106 ;  /* 0x000000006a0c72ca */ /* 0x000fe400000e0000 */
[----:B------:R-:W-:Y:S01]  /*15450*/  R2UR UR13, R107 ;  /* 0x000000006b0d72ca */ /* 0x000fe200000e0000 */
[----:B------:R3:W-:Y:S01]  /*15460*/  STG.E.U16 desc[UR10][R2.64+0x180], R5 ;  /* 0x0001800502007986 */ /* 0x0007e2000c10150a */
[----:B------:R-:W-:Y:S02]  /*15470*/  F2FP.F16.F32.PACK_AB R18, R19, R18 ;  /* 0x000000121312723e */ /* 0x000fe400000000ff */
[----:B------:R-:W-:-:S02]  /*15480*/  F2FP.F16.F32.PACK_AB R16, R17, R16 ;  /* 0x000000101110723e */ /* 0x000fc400000000ff */
[----:B--2---:R-:W-:Y:S02]  /*15490*/  PRMT R4, R12, 0x7610, R4 ;  /* 0x000076100c047816 */ /* 0x004fe40000000004 */
[----:B------:R-:W-:Y:S02]  /*154a0*/  F2FP.F16.F32.PACK_AB R34, R35, R34 ;  /* 0x000000222322723e */ /* 0x000fe400000000ff */
[----:B------:R-:W-:Y:S01]  /*154b0*/  F2FP.F16.F32.PACK_AB R28, R29, R28 ;  /* 0x0000001c1d1c723e */ /* 0x000fe200000000ff */
[----:B------:R2:W-:Y:S01]  /*154c0*/  STG.E.U16 desc[UR16][R2.64+0x190], R4 ;  /* 0x0001900402007986 */ /* 0x0005e2000c101510 */
[----:B------:R-:W-:Y:S02]  /*154d0*/  F2FP.F16.F32.PACK_AB R32, R33, R32 ;  /* 0x000000202120723e */ /* 0x000fe400000000ff */
[----:B------:R-:W-:Y:S02]  /*154e0*/  PRMT R6, R16, 0x7610, R6 ;  /* 0x0000761010067816 */ /* 0x000fe40000000006 */
[----:B------:R-:W-:-:S02]  /*154f0*/  F2FP.F16.F32.PACK_AB R30, R31, R30 ;  /* 0x0000001e1f1e723e */ /* 0x000fc400000000ff */
[----:B------:R-:W-:Y:S01]  /*15500*/  PRMT R9, R28, 0x7610, R9 ;  /* 0x000076101c097816 */ /* 0x000fe20000000009 */
[----:B------:R4:W-:Y:S04]  /*15510*/  STG.E.U16 desc[UR12][R2.64+0x198], R6 ;  /* 0x0001980602007986 */ /* 0x0009e8000c10150c */
[----:B------:R1:W-:Y:S01]  /*15520*/  STG.E.U16 desc[UR12][R2.64+0x1b0], R9 ;  /* 0x0001b00902007986 */ /* 0x0003e2000c10150c */
[----:B0-----:R-:W-:Y:S02]  /*15530*/  PRMT R0, R22, 0x7610, R0 ;  /* 0x0000761016007816 */ /* 0x001fe40000000000 */
[----:B---3--:R-:W-:-:S03]  /*15540*/  PRMT R5, R11, 0x7610, R5 ;  /* 0x000076100b057816 */ /* 0x008fc60000000005 */
[----:B------:R0:W-:Y:S04]  /*15550*/  STG.E.U16 desc[UR6][R2.64+0x1a4], R0 ;  /* 0x0001a40002007986 */ /* 0x0001e8000c101506 */
[----:B------:R3:W-:Y:S01]  /*15560*/  STG.E.U16 desc[UR18][R2.64+0x18c], R5 ;  /* 0x00018c0502007986 */ /* 0x0007e2000c101512 */
[----:B--2---:R-:W-:-:S05]  /*15570*/  PRMT R4, R20, 0x7610, R4 ;  /* 0x0000761014047816 */ /* 0x004fca0000000004 */
[----:B------:R2:W-:Y:S01]  /*15580*/  STG.E.U16 desc[UR8][R2.64+0x1a0], R4 ;  /* 0x0001a00402007986 */ /* 0x0005e2000c101508 */
[----:B----4-:R-:W-:Y:S01]  /*15590*/  PRMT R6, R30, 0x7610, R6 ;  /* 0x000076101e067816 */ /* 0x010fe20000000006 */
[----:B-1----:R-:W-:-:S04]  /*155a0*/  IMAD.MOV.U32 R9, RZ, RZ, R14 ;  /* 0x000000ffff097224 */ /* 0x002fc800078e000e */
[----:B------:R-:W-:Y:S01]  /*155b0*/  STG.E.U16 desc[UR10][R2.64+0x1b4], R6 ;  /* 0x0001b40602007986 */ /* 0x000fe2000c10150a */
[----:B0-----:R-:W-:Y:S02]  /*155c0*/  PRMT R0, R26, 0x7610, R0 ;  /* 0x000076101a007816 */ /* 0x001fe40000000000 */
[----:B---3--:R-:W-:-:S03]  /*155d0*/  PRMT R5, R18, 0x7610, R5 ;  /* 0x0000761012057816 */ /* 0x008fc60000000005 */
[----:B------:R0:W-:Y:S04]  /*155e0*/  STG.E.U16 desc[UR14][R2.64+0x1ac], R0 ;  /* 0x0001ac0002007986 */ /* 0x0001e8000c10150e */
[----:B------:R1:W-:Y:S01]  /*155f0*/  STG.E.U16 desc[UR10][R2.64+0x19c], R5 ;  /* 0x00019c0502007986 */ /* 0x0003e2000c10150a */
[----:B--2---:R-:W-:-:S05]  /*15600*/  PRMT R4, R24, 0x7610, R4 ;  /* 0x0000761018047816 */ /* 0x004fca0000000004 */
[----:B------:R2:W-:Y:S01]  /*15610*/  STG.E.U16 desc[UR16][R2.64+0x1a8], R4 ;  /* 0x0001a80402007986 */ /* 0x0005e2000c101510 */
[----:B0-----:R-:W-:Y:S01]  /*15620*/  IMAD.MOV.U32 R0, RZ, RZ, R10 ;  /* 0x000000ffff007224 */ /* 0x001fe200078e000a */
[----:B-1----:R-:W-:-:S04]  /*15630*/  PRMT R5, R32, 0x7610, R5 ;  /* 0x0000761020057816 */ /* 0x002fc80000000005 */
[----:B------:R-:W-:Y:S01]  /*15640*/  SHF.R.U32.HI R0, RZ, 0x10, R0 ;  /* 0x00000010ff007819 */ /* 0x000fe20000011600 */
[----:B------:R0:W-:Y:S04]  /*15650*/  STG.E.U16 desc[UR8][R2.64+0x1b8], R5 ;  /* 0x0001b80502007986 */ /* 0x0001e8000c101508 */
[----:B------:R1:W-:Y:S01]  /*15660*/  STG.E.U16 desc[UR18][R2.64+0x182], R0 ;  /* 0x0001820002007986 */ /* 0x0003e2000c101512 */
[----:B--2---:R-:W-:-:S05]  /*15670*/  PRMT R4, R34, 0x7610, R4 ;  /* 0x0000761022047816 */ /* 0x004fca0000000004 */
[----:B------:R2:W-:Y:S01]  /*15680*/  STG.E.U16 desc[UR6][R2.64+0x1bc], R4 ;  /* 0x0001bc0402007986 */ /* 0x0005e2000c101506 */
[----:B0-----:R-:W-:Y:S02]  /*15690*/  IMAD.MOV.U32 R5, RZ, RZ, R11 ;  /* 0x000000ffff057224 */ /* 0x001fe400078e000b */
[----:B-1----:R-:W-:-:S03]  /*156a0*/  IMAD.MOV.U32 R0, RZ, RZ, R7 ;  /* 0x000000ffff007224 */ /* 0x002fc600078e0007 */
[----:B------:R-:W-:Y:S01]  /*156b0*/  SHF.R.U32.HI R5, RZ, 0x10, R5 ;  /* 0x00000010ff057819 */ /* 0x000fe20000011605 */
[----:B------:R-:W-:Y:S02]  /*156c0*/  IMAD.MOV.U32 R7, RZ, RZ, R12 ;  /* 0x000000ffff077224 */ /* 0x000fe400078e000c */
[----:B--2---:R-:W-:Y:S01]  /*156d0*/  IMAD.MOV.U32 R4, RZ, RZ, R8 ;  /* 0x000000ffff047224 */ /* 0x004fe200078e0008 */
[----:B------:R-:W-:Y:S01]  /*156e0*/  SHF.R.U32.HI R8, RZ, 0x10, R0 ;  /* 0x00000010ff087819 */ /* 0x000fe20000011600 */
[----:B------:R0:W-:Y:S01]  /*156f0*/  STG.E.U16 desc[UR10][R2.64+0x18e], R5 ;  /* 0x00018e0502007986 */ /* 0x0001e2000c10150a */
[----:B------:R-:W-:Y:S01]  /*15700*/  SHF.R.U32.HI R0, RZ, 0x10, R9 ;  /* 0x00000010ff007819 */ /* 0x000fe20000011609 */
[----:B------:R-:W-:Y:S01]  /*15710*/  IMAD.MOV.U32 R9, RZ, RZ, R24 ;  /* 0x000000ffff097224 */ /* 0x000fe200078e0018 */
[----:B------:R-:W-:Y:S01]  /*15720*/  SHF.R.U32.HI R6, RZ, 0x10, R4 ;  /* 0x00000010ff067819 */ /* 0x000fe20000011604 */
[----:B------:R-:W-:Y:S01]  /*15730*/  STG.E.U16 desc[UR14][R2.64+0x186], R8 ;  /* 0x0001860802007986 */ /* 0x000fe2000c10150e */
[----:B------:R-:W-:Y:S01]  /*15740*/  SHF.R.U32.HI R4, RZ, 0x10, R7 ;  /* 0x00000010ff047819 */ /* 0x000fe20000011607 */
[----:B------:R-:W-:-:S02]  /*15750*/  IMAD.MOV.U32 R7, RZ, RZ, R22 ;  /* 0x000000ffff077224 */ /* 0x000fc400078e0016 */
[----:B------:R1:W-:Y:S04]  /*15760*/  STG.E.U16 desc[UR6][R2.64+0x196], R0 ;  /* 0x0001960002007986 */ /* 0x0003e8000c101506 */
[----:B------:R2:W-:Y:S04]  /*15770*/  STG.E.U16 desc[UR8][R2.64+0x192], R4 ;  /* 0x0001920402007986 */ /* 0x0005e8000c101508 */
[----:B------:R3:W-:Y:S01]  /*15780*/  STG.E.U16 desc[UR12][R2.64+0x18a], R6 ;  /* 0x00018a0602007986 */ /* 0x0007e2000c10150c */
[----:B0-----:R-:W-:-:S05]  /*15790*/  IMAD.MOV.U32 R5, RZ, RZ, R20 ;  /* 0x000000ffff057224 */ /* 0x001fca00078e0014 */
[----:B------:R-:W-:Y:S01]  /*157a0*/  SHF.R.U32.HI R5, RZ, 0x10, R5 ;  /* 0x00000010ff057819 */ /* 0x000fe20000011605 */
[----:B-1----:R-:W-:-:S04]  /*157b0*/  IMAD.MOV.U32 R0, RZ, RZ, R16 ;  /* 0x000000ffff007224 */ /* 0x002fc800078e0010 */
[----:B------:R0:W-:Y:S01]  /*157c0*/  STG.E.U16 desc[UR10][R2.64+0x1a2], R5 ;  /* 0x0001a20502007986 */ /* 0x0001e2000c10150a */
[----:B--2---:R-:W-:Y:S01]  /*157d0*/  IMAD.MOV.U32 R4, RZ, RZ, R18 ;  /* 0x000000ffff047224 */ /* 0x004fe200078e0012 */
[----:B------:R-:W-:Y:S02]  /*157e0*/  SHF.R.U32.HI R8, RZ, 0x10, R0 ;  /* 0x00000010ff087819 */ /* 0x000fe40000011600 */
[----:B------:R-:W-:Y:S01]  /*157f0*/  SHF.R.U32.HI R0, RZ, 0x10, R9 ;  /* 0x00000010ff007819 */ /* 0x000fe20000011609 */
[----:B------:R-:W-:Y:S01]  /*15800*/  IMAD.MOV.U32 R9, RZ, RZ, R34 ;  /* 0x000000ffff097224 */ /* 0x000fe200078e0022 */
[----:B---3--:R-:W-:Y:S01]  /*15810*/  SHF.R.U32.HI R6, RZ, 0x10, R4 ;  /* 0x00000010ff067819 */ /* 0x008fe20000011604 */
[----:B------:R-:W-:Y:S01]  /*15820*/  STG.E.U16 desc[UR14][R2.64+0x19a], R8 ;  /* 0x00019a0802007986 */ /* 0x000fe2000c10150e */
[----:B------:R-:W-:Y:S01]  /*15830*/  SHF.R.U32.HI R4, RZ, 0x10, R7 ;  /* 0x00000010ff047819 */ /* 0x000fe20000011607 */
[----:B------:R-:W-:Y:S02]  /*15840*/  IMAD.MOV.U32 R7, RZ, RZ, R32 ;  /* 0x000000ffff077224 */ /* 0x000fe400078e0020 */
[----:B------:R1:W-:Y:S04]  /*15850*/  STG.E.U16 desc[UR6][R2.64+0x1aa], R0 ;  /* 0x0001aa0002007986 */ /* 0x0003e8000c101506 */
[----:B------:R2:W-:Y:S04]  /*15860*/  STG.E.U16 desc[UR8][R2.64+0x1a6], R4 ;  /* 0x0001a60402007986 */ /* 0x0005e8000c101508 */
[----:B------:R3:W-:Y:S01]  /*15870*/  STG.E.U16 desc[UR12][R2.64+0x19e], R6 ;  /* 0x00019e0602007986 */ /* 0x0007e2000c10150c */
[----:B0-----:R-:W-:-:S05]  /*15880*/  IMAD.MOV.U32 R5, RZ, RZ, R30 ;  /* 0x000000ffff057224 */ /* 0x001fca00078e001e */
[----:B------:R-:W-:-:S05]  /*15890*/  SHF.R.U32.HI R5, RZ, 0x10, R5 ;  /* 0x00000010ff057819 */ /* 0x000fca0000011605 */
[----:B------:R0:W-:Y:S01]  /*158a0*/  STG.E.U16 desc[UR10][R2.64+0x1b6], R5 ;  /* 0x0001b60502007986 */ /* 0x0001e2000c10150a */
[----:B-1----:R-:W-:Y:S02]  /*158b0*/  IMAD.MOV.U32 R0, RZ, RZ, R26 ;  /* 0x000000ffff007224 */ /* 0x002fe400078e001a */
[----:B--2---:R-:W-:-:S03]  /*158c0*/  IMAD.MOV.U32 R4, RZ, RZ, R28 ;  /* 0x000000ffff047224 */ /* 0x004fc600078e001c */
[----:B------:R-:W-:Y:S02]  /*158d0*/  SHF.R.U32.HI R8, RZ, 0x10, R0 ;  /* 0x00000010ff087819 */ /* 0x000fe40000011600 */
[----:B------:R-:W-:Y:S02]  /*158e0*/  SHF.R.U32.HI R0, RZ, 0x10, R9 ;  /* 0x00000010ff007819 */ /* 0x000fe40000011609 */
[----:B---3--:R-:W-:Y:S01]  /*158f0*/  SHF.R.U32.HI R6, RZ, 0x10, R4 ;  /* 0x00000010ff067819 */ /* 0x008fe20000011604 */
[----:B------:R0:W-:Y:S01]  /*15900*/  STG.E.U16 desc[UR14][R2.64+0x1ae], R8 ;  /* 0x0001ae0802007986 */ /* 0x0001e2000c10150e */
[----:B------:R-:W-:-:S03]  /*15910*/  SHF.R.U32.HI R4, RZ, 0x10, R7 ;  /* 0x00000010ff047819 */ /* 0x000fc60000011607 */
[----:B------:R0:W-:Y:S04]  /*15920*/  STG.E.U16 desc[UR12][R2.64+0x1b2], R6 ;  /* 0x0001b20602007986 */ /* 0x0001e8000c10150c */
[----:B------:R0:W-:Y:S04]  /*15930*/  STG.E.U16 desc[UR8][R2.64+0x1ba], R4 ;  /* 0x0001ba0402007986 */ /* 0x0001e8000c101508 */
[----:B------:R0:W-:Y:S02]  /*15940*/  STG.E.U16 desc[UR6][R2.64+0x1be], R0 ;  /* 0x0001be0002007986 */ /* 0x0001e4000c101506 */
.L_x_175:
[----:B------:R-:W-:Y:S05]  /*15950*/  BSYNC.RECONVERGENT B0 ;  /* 0x0000000000007941 */ /* 0x000fea0003800200 */
.L_x_168:
[----:B0--34-:R-:W0:Y:S01]  /*15960*/  S2R R0, SR_CgaCtaId ;  /* 0x0000000000007919 */ /* 0x019e220000008800 */
[----:B------:R-:W-:Y:S01]  /*15970*/  MOV R118, 0x400 ;  /* 0x0000040000767802 */ /* 0x000fe20000000f00 */
[----:B------:R-:W-:-:S03]  /*15980*/  NOP ;  /* 0x0000000000007918 */ /* 0x000fc60000000000 */
[----:B0-----:R-:W-:Y:S01]  /*15990*/  LEA R118, R0, R118, 0x18 ;  /* 0x0000007600767211 */ /* 0x001fe200078ec0ff */
[----:B------:R0:W-:Y:S04]  /*159a0*/  STL [R1+0xa0], R0 ;  /* 0x0000a00001007387 */ /* 0x0001e80000100800 */
[----:B0-----:R-:W-:-:S05]  /*159b0*/  VIADD R0, R118, 0xd0 ;  /* 0x000000d076007836 */ /* 0x001fca0000000000 */
[----:B------:R-:W-:-:S04]  /*159c0*/  PRMT R0, R123, 0x654, R0 ;  /* 0x000006547b007816 */ /* 0x000fc80000000000 */
[----:B------:R0:W-:Y:S01]  /*159d0*/  SYNCS.ARRIVE.TRANS64.RED.ART0 RZ, [R0+URZ], R125 ;  /* 0x0000007d00ff79a7 */ /* 0x0001e200085004ff */
[----:B------:R-:W3:Y:S02]  /*159e0*/  SYNCS.PHASECHK.TRANS64.TRYWAIT P0, [R118+URZ+0xc8], RZ ;  /* 0x0000c8ff760075a7 */ /* 0x000ee400080011ff */
[----:B0--3--:R-:W-:Y:S05]  /*159f0*/  @!P0 BRA `(.L_x_176) ;  /* 0x0000005800908947 */ /* 0x009fea0003800000 */
.L_x_359:
[----:B------:R-:W-:Y:S05]  /*15a00*/  @P4 BRA `(.L_x_177) ;  /* 0x0000002800204947 */ /* 0x000fea0003800000 */
[----:B--2--5:R-:W2:Y:S01]  /*15a10*/  S2R R6, SR_TID.X ;  /* 0x0000000000067919 */ /* 0x024ea20000002100 */
[----:B------:R-:W3:Y:S01]  /*15a20*/  LDC R3, c[0x0][0x824] ;  /* 0x00020900ff037b82 */ /* 0x000ee20000000800 */
[----:B------:R-:W-:Y:S01]  /*15a30*/  BSSY.RECONVERGENT B0, `(.L_x_178) ;  /* 0x00000e0000007945 */ /* 0x000fe20003800200 */
[----:B------:R-:W3:Y:S01]  /*15a40*/  S2R R8, SR_CTAID.Z ;  /* 0x0000000000087919 */ /* 0x000ee20000002700 */
[----:B------:R-:W4:Y:S05]  /*15a50*/  S2R R9, SR_CTAID.X ;  /* 0x0000000000097919 */ /* 0x000f2a0000002500 */
[----:B------:R-:W0:Y:S08]  /*15a60*/  LDC.64 R4, c[0x0][0x810] ;  /* 0x00020400ff047b82 */ /* 0x000e300000000a00 */
[----:B------:R-:W1:Y:S08]  /*15a70*/  LDC R11, c[0x0][0x890] ;  /* 0x00022400ff0b7b82 */ /* 0x000e700000000800 */
[----:B------:R-:W0:Y:S01]  /*15a80*/  LDC R10, c[0x0][0x88c] ;  /* 0x00022300ff0a7b82 */ /* 0x000e220000000800 */
[----:B--2---:R-:W-:-:S07]  /*15a90*/  SHF.R.U32.HI R2, RZ, 0x3, R6 ;  /* 0x00000003ff027819 */ /* 0x004fce0000011606 */
[----:B------:R-:W2:Y:S01]  /*15aa0*/  LDC R119, c[0x0][0x860] ;  /* 0x00021800ff777b82 */ /* 0x000ea20000000800 */
[----:B------:R-:W-:Y:S01]  /*15ab0*/  SHF.R.U32.HI R7, RZ, 0x2, R6 ;  /* 0x00000002ff077819 */ /* 0x000fe20000011606 */
[----:B---3--:R-:W-:Y:S01]  /*15ac0*/  IMAD R3, R8, R3, R120 ;  /* 0x0000000308037224 */ /* 0x008fe200078e0278 */
[----:B------:R-:W-:Y:S01]  /*15ad0*/  LOP3.LUT R8, R2, 0x10, RZ, 0xc0, !PT ;  /* 0x0000001002087812 */ /* 0x000fe200078ec0ff */
[C---:B------:R-:W-:Y:S01]  /*15ae0*/  IMAD R0, R6.reuse, 0x10000, R2 ;  /* 0x0001000006007824 */ /* 0x040fe200078e0202 */
[C---:B------:R-:W-:Y:S01]  /*15af0*/  LOP3.LUT R100, R6.reuse, 0x7f, RZ, 0xc0, !PT ;  /* 0x0000007f06647812 */ /* 0x040fe200078ec0ff */
[----:B------:R-:W-:Y:S01]  /*15b00*/  IMAD R2, R6, 0x400, R7 ;  /* 0x0000040006027824 */ /* 0x000fe200078e0207 */
[----:B------:R-:W-:Y:S01]  /*15b10*/  LOP3.LUT R124, R7, 0x20, RZ, 0xc0, !PT ;  /* 0x00000020077c7812 */ /* 0x000fe200078ec0ff */
[C---:B----4-:R-:W-:Y:S01]  /*15b20*/  IMAD R3, R9.reuse, 0x20000, R3 ;  /* 0x0002000009037824 */ /* 0x050fe200078e0203 */
[----:B------:R-:W-:Y:S01]  /*15b30*/  LOP3.LUT R0, R0, 0x600010, RZ, 0xc0, !PT ;  /* 0x0060001000007812 */ /* 0x000fe200078ec0ff */
[----:B------:R-:W-:Y:S01]  /*15b40*/  IMAD R100, R9, 0x80, R100 ;  /* 0x0000008009647824 */ /* 0x000fe200078e0264 */
[----:B------:R-:W-:-:S02]  /*15b50*/  LOP3.LUT R2, R2, 0x1fc20, RZ, 0xc0, !PT ;  /* 0x0001fc2002027812 */ /* 0x000fc400078ec0ff */
[----:B------:R-:W-:Y:S02]  /*15b60*/  IADD3 R0, PT, PT, R0, UR5, R8 ;  /* 0x0000000500007c10 */ /* 0x000fe4000fffe008 */
[----:B------:R-:W-:Y:S02]  /*15b70*/  IADD3 R2, P0, PT, R2, R3, RZ ;  /* 0x0000000302027210 */ /* 0x000fe40007f1e0ff */
[C---:B------:R-:W-:Y:S02]  /*15b80*/  R2UR UR9, R0.reuse ;  /* 0x00000000000972ca */ /* 0x040fe400000e0000 */
[C---:B------:R-:W-:Y:S02]  /*15b90*/  R2UR UR8, R0.reuse ;  /* 0x00000000000872ca */ /* 0x040fe400000e0000 */
[C---:B------:R-:W-:Y:S02]  /*15ba0*/  R2UR UR7, R0.reuse ;  /* 0x00000000000772ca */ /* 0x040fe400000e0000 */
[----:B------:R-:W-:-:S02]  /*15bb0*/  R2UR UR6, R0 ;  /* 0x00000000000672ca */ /* 0x000fc400000e0000 */
[----:B------:R-:W-:Y:S02]  /*15bc0*/  LEA.HI.X.SX32 R0, R3, RZ, 0x1, P0 ;  /* 0x000000ff03007211 */ /* 0x000fe400000f0eff */
[----:B0-----:R-:W-:Y:S02]  /*15bd0*/  IADD3 R2, P2, P1, R2, R4, R2 ;  /* 0x0000000402027210 */ /* 0x001fe4000795e002 */
[----:B-1----:R-:W-:Y:S02]  /*15be0*/  ISETP.GE.AND P0, PT, R124, R11, PT ;  /* 0x0000000b7c00720c */ /* 0x002fe40003f06270 */
[----:B------:R-:W-:Y:S02]  /*15bf0*/  IADD3.X R3, PT, PT, R0, R5, R0, P2, P1 ;  /* 0x0000000500037210 */ /* 0x000fe400017e2400 */
[----:B------:R-:W-:Y:S02]  /*15c00*/  ISETP.GE.OR P0, PT, R100, R10, P0 ;  /* 0x0000000a6400720c */ /* 0x000fe40000706670 */
[----:B------:R-:W0:Y:S01]  /*15c10*/  LDTM.x32 R4, tmem[UR9] ;  /* 0x00000009000479ee */ /* 0x000e2200082c0000 */
[----:B------:R-:W1:Y:S01]  /*15c20*/  LDTM.x32 R68, tmem[UR8+0x40] ;  /* 0x00004008004479ee */ /* 0x000e6200082c0000 */
[----:B------:R-:W3:Y:S01]  /*15c30*/  LDTM.x32 R36, tmem[UR7+0x80] ;  /* 0x00008007002479ee */ /* 0x000ee200082c0000 */
[----:B0-----:R-:W-:Y:S01]  /*15c40*/  STL.64 [R1+0x8], R6 ;  /* 0x0000080601007387 */ /* 0x001fe20000100a00 */
[----:B------:R-:W-:Y:S01]  /*15c50*/  IMAD.MOV.U32 R104, RZ, RZ, R4 ;  /* 0x000000ffff687224 */ /* 0x000fe200078e0004 */
[----:B------:R-:W-:Y:S01]  /*15c60*/  MOV R116, R5 ;  /* 0x0000000500747202 */ /* 0x000fe20000000f00 */
[----:B------:R-:W-:Y:S01]  /*15c70*/  IMAD.MOV.U32 R0, RZ, RZ, R10 ;  /* 0x000000ffff007224 */ /* 0x000fe200078e000a */
[----:B------:R-:W-:Y:S01]  /*15c80*/  STL.64 [R1+0x20], R12 ;  /* 0x0000200c01007387 */ /* 0x000fe20000100a00 */
        /* <DEDUP_REMOVED lines=12> */
[----:B------:R-:W-:-:S02]  /*15d50*/  IMAD.MOV.U32 R110, RZ, RZ, R25 ;  /* 0x000000ffff6e7224 */ /* 0x000fc400078e0019 */
[----:B------:R-:W-:Y:S01]  /*15d60*/  IMAD.MOV.U32 R108, RZ, RZ, R29 ;  /* 0x000000ffff6c7224 */ /* 0x000fe200078e001d */
[----:B------:R-:W-:Y:S01]  /*15d70*/  STL.64 [R1+0x48], R22 ;  /* 0x0000481601007387 */ /* 0x000fe20000100a00 */
[----:B------:R-:W-:Y:S02]  /*15d80*/  IMAD.MOV.U32 R107, RZ, RZ, R33 ;  /* 0x000000ffff6b7224 */ /* 0x000fe400078e0021 */
[----:B------:R-:W-:Y:S01]  /*15d90*/  IMAD.MOV.U32 R106, RZ, RZ, R35 ;  /* 0x000000ffff6a7224 */ /* 0x000fe200078e0023 */
[----:B------:R-:W-:Y:S01]  /*15da0*/  STL.64 [R1+0x50], R24 ;  /* 0x0000501801007387 */ /* 0x000fe20000100a00 */
[----:B------:R-:W-:Y:S02]  /*15db0*/  IMAD.MOV.U32 R105, RZ, RZ, R31 ;  /* 0x000000ffff697224 */ /* 0x000fe400078e001f */
[----:B------:R-:W-:Y:S01]  /*15dc0*/  IMAD.MOV.U32 R121, RZ, RZ, R9 ;  /* 0x000000ffff797224 */ /* 0x000fe200078e0009 */
[----:B------:R-:W-:Y:S01]  /*15dd0*/  STL.64 [R1+0x58], R26 ;  /* 0x0000581a01007387 */ /* 0x000fe20000100a00 */
[----:B------:R-:W-:-:S03]  /*15de0*/  IMAD.MOV.U32 R120, RZ, RZ, R6 ;  /* 0x000000ffff787224 */ /* 0x000fc600078e0006 */
[----:B------:R-:W-:Y:S04]  /*15df0*/  STL.64 [R1+0x60], R28 ;  /* 0x0000601c01007387 */ /* 0x000fe80000100a00 */
[----:B------:R-:W-:Y:S04]  /*15e00*/  STL.64 [R1+0x68], R30 ;  /* 0x0000681e01007387 */ /* 0x000fe80000100a00 */
[----:B------:R-:W-:Y:S04]  /*15e10*/  STL.64 [R1+0x70], R32 ;  /* 0x0000702001007387 */ /* 0x000fe80000100a00 */
[----:B------:R0:W-:Y:S02]  /*15e20*/  STL.64 [R1+0x78], R34 ;  /* 0x0000782201007387 */ /* 0x0001e40000100a00 */
[----:B0-----:R-:W0:Y:S01]  /*15e30*/  LDTM.x32 R4, tmem[UR6+0xc0] ;  /* 0x0000c006000479ee */ /* 0x001e2200082c0000 */
[----:B-123--:R-:W-:Y:S05]  /*15e40*/  @P0 BRA `(.L_x_179) ;  /* 0x0000000800780947 */ /* 0x00efea0003800000 */
[-C--:B------:R-:W-:Y:S01]  /*15e50*/  FMUL R0, R0, R119.reuse ;  /* 0x0000007700007220 */ /* 0x080fe20000400000 */
[-C--:B------:R-:W-:Y:S01]  /*15e60*/  FMUL R117, R117, R119.reuse ;  /* 0x0000007775757220 */ /* 0x080fe20000400000 */
[-C--:B------:R-:W-:Y:S01]  /*15e70*/  FMUL R104, R104, R119.reuse ;  /* 0x0000007768687220 */ /* 0x080fe20000400000 */
[-C--:B------:R-:W-:Y:S01]  /*15e80*/  FMUL R116, R116, R119.reuse ;  /* 0x0000007774747220 */ /* 0x080fe20000400000 */
[-C--:B------:R-:W-:Y:S01]  /*15e90*/  FMUL R103, R103, R119.reuse ;  /* 0x0000007767677220 */ /* 0x080fe20000400000 */
[----:B------:R-:W-:Y:S01]  /*15ea0*/  FMUL R115, R115, R119 ;  /* 0x0000007773737220 */ /* 0x000fe20000400000 */
[----:B0-----:R0:W-:Y:S01]  /*15eb0*/  STL.64 [R1+0x118], R4 ;  /* 0x0001180401007387 */ /* 0x0011e20000100a00 */
[----:B------:R-:W-:Y:S02]  /*15ec0*/  F2FP.F16.F32.PACK_AB R117, R117, R0 ;  /* 0x000000007575723e */ /* 0x000fe400000000ff */
[----:B------:R-:W-:Y:S02]  /*15ed0*/  F2FP.F16.F32.PACK_AB R116, R116, R104 ;  /* 0x000000687474723e */ /* 0x000fe400000000ff */
[----:B------:R-:W-:Y:S01]  /*15ee0*/  F2FP.F16.F32.PACK_AB R115, R115, R103 ;  /* 0x000000677373723e */ /* 0x000fe200000000ff */
[----:B0-----:R-:W2:Y:S04]  /*15ef0*/  LDL.LU R4, [R1+0x70] ;  /* 0x0000700001047983 */ /* 0x001ea80000300800 */
[----:B------:R-:W3:Y:S04]  /*15f00*/  LDL.LU R5, [R1+0x78] ;  /* 0x0000780001057983 */ /* 0x000ee80000300800 */
[----:B------:R-:W4:Y:S04]  /*15f10*/  LDL.LU R0, [R1+0x40] ;  /* 0x0000400001007983 */ /* 0x000f280000300800 */
[----:B------:R-:W2:Y:S04]  /*15f20*/  LDL.LU R104, [R1+0x30] ;  /* 0x0000300001687983 */ /* 0x000ea80000300800 */
[----:B------:R-:W3:Y:S01]  /*15f30*/  LDL.LU R103, [R1+0x38] ;  /* 0x0000380001677983 */ /* 0x000ee20000300800 */
[-C--:B------:R-:W-:Y:S01]  /*15f40*/  FMUL R114, R114, R119.reuse ;  /* 0x0000007772727220 */ /* 0x080fe20000400000 */
[-C--:B------:R-:W-:Y:S01]  /*15f50*/  FMUL R113, R113, R119.reuse ;  /* 0x0000007771717220 */ /* 0x080fe20000400000 */
[-C--:B------:R-:W-:Y:S01]  /*15f60*/  FMUL R112, R112, R119.reuse ;  /* 0x0000007770707220 */ /* 0x080fe20000400000 */
[-C--:B----4-:R-:W-:Y:S01]  /*15f70*/  FMUL R0, R0, R119.reuse ;  /* 0x0000007700007220 */ /* 0x090fe20000400000 */
[-C--:B--2---:R-:W-:Y:S01]  /*15f80*/  FMUL R104, R104, R119.reuse ;  /* 0x0000007768687220 */ /* 0x084fe20000400000 */
[----:B---3--:R-:W-:-:S04]  /*15f90*/  FMUL R103, R103, R119 ;  /* 0x0000007767677220 */ /* 0x008fc80000400000 */
[----:B------:R-:W-:Y:S02]  /*15fa0*/  F2FP.F16.F32.PACK_AB R114, R114, R104 ;  /* 0x000000687272723e */ /* 0x000fe400000000ff */
[----:B------:R-:W2:Y:S01]  /*15fb0*/  LDL.LU R104, [R1+0x48] ;  /* 0x0000480001687983 */ /* 0x000ea20000300800 */
[----:B------:R-:W-:Y:S02]  /*15fc0*/  F2FP.F16.F32.PACK_AB R112, R112, R0 ;  /* 0x000000007070723e */ /* 0x000fe400000000ff */
[----:B------:R-:W-:Y:S02]  /*15fd0*/  F2FP.F16.F32.PACK_AB R113, R113, R103 ;  /* 0x000000677171723e */ /* 0x000fe400000000ff */
[----:B------:R-:W3:Y:S04]  /*15fe0*/  LDL.LU R103, [R1+0x50] ;  /* 0x0000500001677983 */ /* 0x000ee80000300800 */
[----:B------:R-:W4:Y:S01]  /*15ff0*/  LDL.LU R0, [R1+0x58] ;  /* 0x0000580001007983 */ /* 0x000f220000300800 */
[-C--:B------:R-:W-:Y:S01]  /*16000*/  FMUL R109, R109, R119.reuse ;  /* 0x000000776d6d7220 */ /* 0x080fe20000400000 */
[-C--:B------:R-:W-:Y:S01]  /*16010*/  FMUL R111, R111, R119.reuse ;  /* 0x000000776f6f7220 */ /* 0x080fe20000400000 */
[-C--:B------:R-:W-:Y:S01]  /*16020*/  FMUL R106, R106, R119.reuse ;  /* 0x000000776a6a7220 */ /* 0x080fe20000400000 */
[-C--:B------:R-:W-:Y:S01]  /*16030*/  FMUL R110, R110, R119.reuse ;  /* 0x000000776e6e7220 */ /* 0x080fe20000400000 */
[----:B--2---:R-:W-:-:S05]  /*16040*/  FMUL R104, R104, R119 ;  /* 0x0000007768687220 */ /* 0x004fca0000400000 */
[----:B------:R-:W-:Y:S01]  /*16050*/  F2FP.F16.F32.PACK_AB R111, R111, R104 ;  /* 0x000000686f6f723e */ /* 0x000fe200000000ff */
[-C--:B---3--:R-:W-:Y:S01]  /*16060*/  FMUL R103, R103, R119.reuse ;  /* 0x0000007767677220 */ /* 0x088fe20000400000 */
[----:B------:R-:W2:Y:S01]  /*16070*/  LDL.LU R104, [R1+0x60] ;  /* 0x0000600001687983 */ /* 0x000ea20000300800 */
[----:B----4-:R-:W-:-:S05]  /*16080*/  FMUL R0, R0, R119 ;  /* 0x0000007700007220 */ /* 0x010fca0000400000 */
[----:B------:R-:W-:Y:S01]  /*16090*/  F2FP.F16.F32.PACK_AB R109, R109, R0 ;  /* 0x000000006d6d723e */ /* 0x000fe200000000ff */
[----:B------:R-:W-:-:S05]  /*160a0*/  FMUL R0, R5, R119 ;  /* 0x0000007705007220 */ /* 0x000fca0000400000 */
[----:B------:R-:W-:Y:S02]  /*160b0*/  F2FP.F16.F32.PACK_AB R106, R106, R0 ;  /* 0x000000006a6a723e */ /* 0x000fe400000000ff */
[----:B------:R-:W3:Y:S01]  /*160c0*/  LDL.LU R0, [R1+0x68] ;  /* 0x0000680001007983 */ /* 0x000ee20000300800 */
[----:B------:R-:W-:Y:S01]  /*160d0*/  F2FP.F16.F32.PACK_AB R110, R110, R103 ;  /* 0x000000676e6e723e */ /* 0x000fe200000000ff */
[-C--:B------:R-:W-:Y:S02]  /*160e0*/  FMUL R103, R4, R119.reuse ;  /* 0x0000007704677220 */ /* 0x080fe40000400000 */
[----:B------:R-:W0:Y:S01]  /*160f0*/  LDC.64 R4, c[0x0][0x358] ;  /* 0x0000d600ff047b82 */ /* 0x000e220000000a00 */
[-C--:B------:R-:W-:Y:S01]  /*16100*/  FMUL R105, R105, R119.reuse ;  /* 0x0000007769697220 */ /* 0x080fe20000400000 */
[-C--:B------:R-:W-:Y:S01]  /*16110*/  FMUL R108, R108, R119.reuse ;  /* 0x000000776c6c7220 */ /* 0x080fe20000400000 */
[----:B------:R-:W-:-:S05]  /*16120*/  FMUL R107, R107, R119 ;  /* 0x000000776b6b7220 */ /* 0x000fca0000400000 */
[----:B------:R-:W-:Y:S02]  /*16130*/  F2FP.F16.F32.PACK_AB R107, R107, R103 ;  /* 0x000000676b6b723e */ /* 0x000fe400000000ff */
[C---:B0-----:R-:W-:Y:S02]  /*16140*/  R2UR UR10, R4.reuse ;  /* 0x00000000040a72ca */ /* 0x041fe400000e0000 */
        /* <DEDUP_REMOVED lines=10> */
[----:B------:R-:W-:Y:S01]  /*161f0*/  R2UR UR15, R5 ;  /* 0x00000000050f72ca */ /* 0x000fe200000e0000 */
[----:B--2---:R-:W-:-:S05]  /*16200*/  FMUL R104, R104, R119 ;  /* 0x0000007768687220 */ /* 0x004fca0000400000 */
[----:B------:R-:W-:Y:S01]  /*16210*/  F2FP.F16.F32.PACK_AB R108, R108, R104 ;  /* 0x000000686c6c723e */ /* 0x000fe200000000ff */
[----:B---3--:R-:W-:-:S05]  /*16220*/  FMUL R0, R0, R119 ;  /* 0x0000007700007220 */ /* 0x008fca0000400000 */
[----:B------:R-:W-:Y:S02]  /*16230*/  F2FP.F16.F32.PACK_AB R105, R105, R0 ;  /* 0x000000006969723e */ /* 0x000fe400000000ff */
[----:B------:R-:W-:Y:S02]  /*16240*/  PRMT R0, R108, 0x7610, R0 ;  /* 0x000076106c007816 */ /* 0x000fe40000000000 */
[----:B------:R-:W-:Y:S02]  /*16250*/  PRMT R103, R105, 0x7610, R103 ;  /* 0x0000761069677816 */ /* 0x000fe40000000067 */
[----:B------:R-:W-:Y:S01]  /*16260*/  PRMT R104, R107, 0x7610, R104 ;  /* 0x000076106b687816 */ /* 0x000fe20000000068 */
[----:B------:R0:W-:Y:S04]  /*16270*/  STG.E.U16 desc[UR8][R2.64+0x30], R0 ;  /* 0x0000300002007986 */ /* 0x0001e8000c101508 */
[----:B------:R1:W-:Y:S04]  /*16280*/  STG.E.U16 desc[UR10][R2.64+0x34], R103 ;  /* 0x0000346702007986 */ /* 0x0003e8000c10150a */
[----:B------:R2:W-:Y:S01]  /*16290*/  STG.E.U16 desc[UR12][R2.64+0x38], R104 ;  /* 0x0000386802007986 */ /* 0x0005e2000c10150c */
[----:B0-----:R-:W-:-:S02]  /*162a0*/  PRMT R0, R110, 0x7610, R0 ;  /* 0x000076106e007816 */ /* 0x001fc40000000000 */
[----:B-1----:R-:W-:Y:S02]  /*162b0*/  PRMT R103, R109, 0x7610, R103 ;  /* 0x000076106d677816 */ /* 0x002fe40000000067 */
[----:B--2---:R-:W-:-:S03]  /*162c0*/  PRMT R104, R112, 0x7610, R104 ;  /* 0x0000761070687816 */ /* 0x004fc60000000068 */
[----:B------:R0:W-:Y:S04]  /*162d0*/  STG.E.U16 desc[UR16][R2.64+0x2c], R103 ;  /* 0x00002c6702007986 */ /* 0x0001e8000c101510 */
[----:B------:R1:W-:Y:S04]  /*162e0*/  STG.E.U16 desc[UR6][R2.64+0x28], R0 ;  /* 0x0000280002007986 */ /* 0x0003e8000c101506 */
[----:B------:R2:W-:Y:S01]  /*162f0*/  STG.E.U16 desc[UR12][R2.64+0x20], R104 ;  /* 0x0000206802007986 */ /* 0x0005e2000c10150c */
[----:B0-----:R-:W-:Y:S02]  /*16300*/  PRMT R103, R113, 0x7610, R103 ;  /* 0x0000761071677816 */ /* 0x001fe40000000067 */
[----:B-1----:R-:W-:-:S03]  /*16310*/  PRMT R0, R114, 0x7610, R0 ;  /* 0x0000761072007816 */ /* 0x002fc60000000000 */
[----:B------:R0:W-:Y:S01]  /*16320*/  STG.E.U16 desc[UR10][R2.64+0x1c], R103 ;  /* 0x00001c6702007986 */ /* 0x0001e2000c10150a */
[----:B--2---:R-:W-:-:S03]  /*16330*/  PRMT R104, R115, 0x7610, R104 ;  /* 0x0000761073687816 */ /* 0x004fc60000000068 */
[----:B------:R1:W-:Y:S04]  /*16340*/  STG.E.U16 desc[UR8][R2.64+0x18], R0 ;  /* 0x0000180002007986 */ /* 0x0003e8000c101508 */
[----:B------:R2:W-:Y:S04]  /*16350*/  STG.E.U16 desc[UR6][R2.64+0x14], R104 ;  /* 0x0000146802007986 */ /* 0x0005e8000c101506 */
[----:B0-----:R-:W3:Y:S04]  /*16360*/  LDL.LU R103, [R1+0x20] ;  /* 0x0000200001677983 */ /* 0x001ee80000300800 */
[----:B-1----:R-:W4:Y:S04]  /*16370*/  LDL.LU R0, [R1+0x24] ;  /* 0x0000240001007983 */ /* 0x002f280000300800 */
[----:B--2---:R-:W2:Y:S04]  /*16380*/  LDL.LU R104, [R1+0xc] ;  /* 0x00000c0001687983 */ /* 0x004ea80000300800 */
[----:B------:R1:W5:Y:S01]  /*16390*/  LDL.LU.64 R4, [R1+0x118] ;  /* 0x0001180001047983 */ /* 0x0003620000300a00 */
[----:B------:R-:W-:-:S03]  /*163a0*/  FMUL R120, R120, R119 ;  /* 0x0000007778787220 */ /* 0x000fc60000400000 */
[----:B------:R0:W-:Y:S01]  /*163b0*/  STG.E.U16 desc[UR14][R2.64+0x3c], R106 ;  /* 0x00003c6a02007986 */ /* 0x0001e2000c10150e */
[-C--:B------:R-:W-:Y:S01]  /*163c0*/  FMUL R122, R122, R119.reuse ;  /* 0x000000777a7a7220 */ /* 0x080fe20000400000 */
[----:B------:R-:W-:Y:S01]  /*163d0*/  FMUL R121, R121, R119 ;  /* 0x0000007779797220 */ /* 0x000fe20000400000 */
[----:B0-----:R-:W-:-:S05]  /*163e0*/  SHF.R.U32.HI R106, RZ, 0x10, R106 ;  /* 0x00000010ff6a7819 */ /* 0x001fca000001166a */
[----:B------:R0:W-:Y:S04]  /*163f0*/  STG.E.U16 desc[UR8][R2.64+0x3e], R106 ;  /* 0x00003e6a02007986 */ /* 0x0001e8000c101508 */
[----:B------:R-:W-:Y:S04]  /*16400*/  STG.E.U16 desc[UR14][R2.64+0x24], R111 ;  /* 0x0000246f02007986 */ /* 0x000fe8000c10150e */
[----:B------:R-:W-:Y:S04]  /*16410*/  STG.E.U16 desc[UR10][R2.64], R116 ;  /* 0x0000007402007986 */ /* 0x000fe8000c10150a */
[----:B------:R-:W-:Y:S01]  /*16420*/  STG.E.U16 desc[UR6][R2.64+0xc], R117 ;  /* 0x00000c7502007986 */ /* 0x000fe2000c101506 */
[----:B--2---:R-:W-:-:S05]  /*16430*/  FMUL R104, R104, R119 ;  /* 0x0000007768687220 */ /* 0x004fca0000400000 */
[----:B------:R-:W-:Y:S01]  /*16440*/  F2FP.F16.F32.PACK_AB R104, R104, R120 ;  /* 0x000000786868723e */ /* 0x000fe200000000ff */
[----:B------:R-:W-:Y:S02]  /*16450*/  IMAD.MOV.U32 R120, RZ, RZ, R107 ;  /* 0x000000ffff787224 */ /* 0x000fe400078e006b */
[----:B0-----:R-:W0:Y:S01]  /*16460*/  LDC.64 R106, c[0x0][0x358] ;  /* 0x0000d600ff6a7b82 */ /* 0x001e220000000a00 */
[-C--:B---3--:R-:W-:Y:S01]  /*16470*/  FMUL R103, R103, R119.reuse ;  /* 0x0000007767677220 */ /* 0x088fe20000400000 */
[----:B----4-:R-:W-:-:S05]  /*16480*/  FMUL R0, R0, R119 ;  /* 0x0000007700007220 */ /* 0x010fca0000400000 */
[----:B------:R-:W-:Y:S02]  /*16490*/  F2FP.F16.F32.PACK_AB R0, R0, R103 ;  /* 0x000000670000723e */ /* 0x000fe400000000ff */
[----:B------:R-:W-:Y:S01]  /*164a0*/  F2FP.F16.F32.PACK_AB R103, R121, R122 ;  /* 0x0000007a7967723e */ /* 0x000fe200000000ff */
[----:B------:R-:W-:Y:S04]  /*164b0*/  STG.E.U16 desc[UR12][R2.64+0x4], R104 ;  /* 0x0000046802007986 */ /* 0x000fe8000c10150c */
[----:B------:R-:W-:Y:S01]  /*164c0*/  STG.E.U16 desc[UR14][R2.64+0x8], R103 ;  /* 0x0000086702007986 */ /* 0x000fe2000c10150e */
[C---:B0-----:R-:W-:Y:S02]  /*164d0*/  R2UR UR14, R106.reuse ;  /* 0x000000006a0e72ca */ /* 0x041fe400000e0000 */
[----:B------:R-:W-:-:S02]  /*164e0*/  R2UR UR12, R106 ;  /* 0x000000006a0c72ca */ /* 0x000fc400000e0000 */
[C---:B------:R-:W-:Y:S02]  /*164f0*/  R2UR UR10, R106.reuse ;  /* 0x000000006a0a72ca */ /* 0x040fe400000e0000 */
[C---:B------:R-:W-:Y:S02]  /*16500*/  R2UR UR8, R106.reuse ;  /* 0x000000006a0872ca */ /* 0x040fe400000e0000 */
[----:B------:R-:W-:Y:S01]  /*16510*/  R2UR UR6, R106 ;  /* 0x000000006a0672ca */ /* 0x000fe200000e0000 */
[----:B------:R-:W-:Y:S01]  /*16520*/  IMAD.MOV.U32 R106, RZ, RZ, R109 ;  /* 0x000000ffff6a7224 */ /* 0x000fe200078e006d */
[----:B------:R-:W-:Y:S02]  /*16530*/  SHF.R.U32.HI R109, RZ, 0x10, R120 ;  /* 0x00000010ff6d7819 */ /* 0x000fe40000011678 */
[----:B------:R-:W0:Y:S01]  /*16540*/  LDC.64 R120, c[0x0][0x358] ;  /* 0x0000d600ff787b82 */ /* 0x000e220000000a00 */
[C---:B------:R-:W-:Y:S02]  /*16550*/  R2UR UR9, R107.reuse ;  /* 0x000000006b0972ca */ /* 0x040fe400000e0000 */
[----:B------:R-:W-:-:S02]  /*16560*/  R2UR UR7, R107 ;  /* 0x000000006b0772ca */ /* 0x000fc400000e0000 */
[C---:B------:R-:W-:Y:S02]  /*16570*/  R2UR UR15, R107.reuse ;  /* 0x000000006b0f72ca */ /* 0x040fe400000e0000 */
[C---:B------:R-:W-:Y:S02]  /*16580*/  R2UR UR13, R107.reuse ;  /* 0x000000006b0d72ca */ /* 0x040fe400000e0000 */
[----:B------:R-:W-:Y:S01]  /*16590*/  R2UR UR11, R107 ;  /* 0x000000006b0b72ca */ /* 0x000fe200000e0000 */
[----:B------:R-:W-:Y:S01]  /*165a0*/  IMAD.MOV.U32 R107, RZ, RZ, R108 ;  /* 0x000000ffff6b7224 */ /* 0x000fe200078e006c */
[----:B------:R-:W-:Y:S02]  /*165b0*/  SHF.R.U32.HI R108, RZ, 0x10, R105 ;  /* 0x00000010ff6c7819 */ /* 0x000fe40000011669 */
[----:B------:R-:W-:Y:S02]  /*165c0*/  SHF.R.U32.HI R106, RZ, 0x10, R106 ;  /* 0x00000010ff6a7819 */ /* 0x000fe4000001166a */
[----:B------:R-:W-:-:S03]  /*165d0*/  SHF.R.U32.HI R105, RZ, 0x10, R110 ;  /* 0x00000010ff697819 */ /* 0x000fc6000001166e */
[----:B------:R2:W-:Y:S01]  /*165e0*/  STG.E.U16 desc[UR8][R2.64+0x2e], R106 ;  /* 0x00002e6a02007986 */ /* 0x0005e2000c101508 */
[----:B------:R-:W-:-:S03]  /*165f0*/  SHF.R.U32.HI R107, RZ, 0x10, R107 ;  /* 0x00000010ff6b7819 */ /* 0x000fc6000001166b */
[----:B------:R3:W-:Y:S01]  /*16600*/  STG.E.U16 desc[UR6][R2.64+0x2a], R105 ;  /* 0x00002a6902007986 */ /* 0x0007e2000c101506 */
[C---:B0-----:R-:W-:Y:S02]  /*16610*/  R2UR UR8, R120.reuse ;  /* 0x00000000780872ca */ /* 0x041fe400000e0000 */
[C---:B------:R-:W-:Y:S02]  /*16620*/  R2UR UR9, R121.reuse ;  /* 0x00000000790972ca */ /* 0x040fe400000e0000 */
[C---:B------:R-:W-:Y:S02]  /*16630*/  R2UR UR6, R120.reuse ;  /* 0x00000000780672ca */ /* 0x040fe400000e0000 */
[C---:B------:R-:W-:Y:S01]  /*16640*/  R2UR UR7, R121.reuse ;  /* 0x00000000790772ca */ /* 0x040fe200000e0000 */
[----:B------:R0:W-:Y:S01]  /*16650*/  STG.E.U16 desc[UR14][R2.64+0x3a], R109 ;  /* 0x00003a6d02007986 */ /* 0x0001e2000c10150e */
[C---:B------:R-:W-:Y:S02]  /*16660*/  R2UR UR14, R120.reuse ;  /* 0x00000000780e72ca */ /* 0x040fe400000e0000 */
[----:B------:R-:W-:Y:S01]  /*16670*/  R2UR UR15, R121 ;  /* 0x00000000790f72ca */ /* 0x000fe200000e0000 */
[----:B------:R4:W-:Y:S01]  /*16680*/  STG.E.U16 desc[UR12][R2.64+0x36], R108 ;  /* 0x0000366c02007986 */ /* 0x0009e2000c10150c */
[----:B------:R-:W-:-:S02]  /*16690*/  R2UR UR12, R120 ;  /* 0x00000000780c72ca */ /* 0x000fc400000e0000 */
[C---:B------:R-:W-:Y:S01]  /*166a0*/  R2UR UR13, R121.reuse ;  /* 0x00000000790d72ca */ /* 0x040fe200000e0000 */
[----:B------:R1:W-:Y:S01]  /*166b0*/  STG.E.U16 desc[UR10][R2.64+0x32], R107 ;  /* 0x0000326b02007986 */ /* 0x0003e2000c10150a */
[----:B------:R-:W-:Y:S02]  /*166c0*/  R2UR UR10, R120 ;  /* 0x00000000780a72ca */ /* 0x000fe400000e0000 */
[----:B------:R-:W-:Y:S02]  /*166d0*/  R2UR UR11, R121 ;  /* 0x00000000790b72ca */ /* 0x000fe400000e0000 */
[----:B--2---:R-:W-:Y:S02]  /*166e0*/  SHF.R.U32.HI R106, RZ, 0x10, R114 ;  /* 0x00000010ff6a7819 */ /* 0x004fe40000011672 */
[----:B---3--:R-:W-:-:S03]  /*166f0*/  SHF.R.U32.HI R105, RZ, 0x10, R115 ;  /* 0x00000010ff697819 */ /* 0x008fc60000011673 */
[----:B------:R2:W-:Y:S01]  /*16700*/  STG.E.U16 desc[UR8][R2.64+0x1a], R106 ;  /* 0x00001a6a02007986 */ /* 0x0005e2000c101508 */
[----:B------:R-:W-:-:S03]  /*16710*/  SHF.R.U32.HI R104, RZ, 0x10, R104 ;  /* 0x00000010ff687819 */ /* 0x000fc60000011668 */
[----:B------:R3:W-:Y:S04]  /*16720*/  STG.E.U16 desc[UR6][R2.64+0x16], R105 ;  /* 0x0000166902007986 */ /* 0x0007e8000c101506 */
[----:B------:R3:W-:Y:S01]  /*16730*/  STG.E.U16 desc[UR16][R2.64+0x10], R0 ;  /* 0x0000100002007986 */ /* 0x0007e2000c101510 */
[----:B0-----:R-:W-:Y:S02]  /*16740*/  SHF.R.U32.HI R109, RZ, 0x10, R111 ;  /* 0x00000010ff6d7819 */ /* 0x001fe4000001166f */
[----:B----4-:R-:W-:Y:S02]  /*16750*/  SHF.R.U32.HI R108, RZ, 0x10, R112 ;  /* 0x00000010ff6c7819 */ /* 0x010fe40000011670 */
[----:B-1----:R-:W-:Y:S01]  /*16760*/  SHF.R.U32.HI R107, RZ, 0x10, R113 ;  /* 0x00000010ff6b7819 */ /* 0x002fe20000011671 */
[----:B------:R1:W-:Y:S04]  /*16770*/  STG.E.U16 desc[UR14][R2.64+0x26], R109 ;  /* 0x0000266d02007986 */ /* 0x0003e8000c10150e */
[----:B------:R1:W-:Y:S01]  /*16780*/  STG.E.U16 desc[UR12][R2.64+0x22], R108 ;  /* 0x0000226c02007986 */ /* 0x0003e2000c10150c */
[----:B--2---:R-:W-:-:S02]  /*16790*/  SHF.R.U32.HI R106, RZ, 0x10, R0 ;  /* 0x00000010ff6a7819 */ /* 0x004fc40000011600 */
[----:B---3--:R-:W-:Y:S02]  /*167a0*/  SHF.R.U32.HI R105, RZ, 0x10, R103 ;  /* 0x00000010ff697819 */ /* 0x008fe40000011667 */
[----:B------:R-:W-:Y:S02]  /*167b0*/  SHF.R.U32.HI R103, RZ, 0x10, R116 ;  /* 0x00000010ff677819 */ /* 0x000fe40000011674 */
[----:B------:R-:W-:Y:S01]  /*167c0*/  SHF.R.U32.HI R0, RZ, 0x10, R117 ;  /* 0x00000010ff007819 */ /* 0x000fe20000011675 */
[----:B------:R1:W-:Y:S04]  /*167d0*/  STG.E.U16 desc[UR10][R2.64+0x1e], R107 ;  /* 0x00001e6b02007986 */ /* 0x0003e8000c10150a */
[----:B------:R1:W-:Y:S04]  /*167e0*/  STG.E.U16 desc[UR14][R2.64+0x12], R106 ;  /* 0x0000126a02007986 */ /* 0x0003e8000c10150e */
[----:B------:R1:W-:Y:S04]  /*167f0*/  STG.E.U16 desc[UR12][R2.64+0xa], R105 ;  /* 0x00000a6902007986 */ /* 0x0003e8000c10150c */
[----:B------:R1:W-:Y:S04]  /*16800*/  STG.E.U16 desc[UR10][R2.64+0x6], R104 ;  /* 0x0000066802007986 */ /* 0x0003e8000c10150a */
[----:B------:R1:W-:Y:S04]  /*16810*/  STG.E.U16 desc[UR8][R2.64+0x2], R103 ;  /* 0x0000026702007986 */ /* 0x0003e8000c101508 */
[----:B------:R1:W-:Y:S02]  /*16820*/  STG.E.U16 desc[UR6][R2.64+0xe], R0 ;  /* 0x00000e0002007986 */ /* 0x0003e4000c101506 */
.L_x_179:
[----:B------:R-:W-:Y:S05]  /*16830*/  BSYNC.RECONVERGENT B0 ;  /* 0x0000000000007941 */ /* 0x000fea0003800200 */
.L_x_178:
[----:B-1----:R-:W1:Y:S01]  /*16840*/  LDC R106, c[0x0][0x890] ;  /* 0x00022400ff6a7b82 */ /* 0x002e620000000800 */
[C---:B------:R-:W-:Y:S01]  /*16850*/  LOP3.LUT R104, R124.reuse, 0x40, RZ, 0xfc, !PT ;  /* 0x000000407c687812 */ /* 0x040fe200078efcff */
[----:B------:R-:W-:Y:S01]  /*16860*/  BSSY.RECONVERGENT B0, `(.L_x_180) ;  /* 0x000007e000007945 */ /* 0x000fe20003800200 */
[C---:B------:R-:W-:Y:S02]  /*16870*/  LOP3.LUT R103, R124.reuse, 0x80, RZ, 0xfc, !PT ;  /* 0x000000807c677812 */ /* 0x040fe400078efcff */
[----:B------:R-:W-:-:S03]  /*16880*/  LOP3.LUT R0, R124, 0xc0, RZ, 0xfc, !PT ;  /* 0x000000c07c007812 */ /* 0x000fc600078efcff */
[----:B------:R-:W2:Y:S08]  /*16890*/  LDC R105, c[0x0][0x88c] ;  /* 0x00022300ff697b82 */ /* 0x000eb00000000800 */
[----:B------:R-:W3:Y:S01]  /*168a0*/  LDC.64 R108, c[0x0][0x358] ;  /* 0x0000d600ff6c7b82 */ /* 0x000ee20000000a00 */
[-C--:B-1----:R-:W-:Y:S02]  /*168b0*/  ISETP.GE.AND P1, PT, R104, R106.reuse, PT ;  /* 0x0000006a6800720c */ /* 0x082fe40003f26270 */
[----:B------:R-:W-:-:S02]  /*168c0*/  ISETP.GE.AND P0, PT, R103, R106, PT ;  /* 0x0000006a6700720c */ /* 0x000fc40003f06270 */
[----:B------:R-:W-:Y:S02]  /*168d0*/  ISETP.GE.AND P2, PT, R0, R106, PT ;  /* 0x0000006a0000720c */ /* 0x000fe40003f46270 */
[CC--:B--2---:R-:W-:Y:S02]  /*168e0*/  ISETP.GE.OR P3, PT, R100.reuse, R105.reuse, P1 ;  /* 0x000000696400720c */ /* 0x0c4fe40000f66670 */
[CC--:B------:R-:W-:Y:S02]  /*168f0*/  ISETP.GE.OR P1, PT, R100.reuse, R105.reuse, P0 ;  /* 0x000000696400720c */ /* 0x0c0fe40000726670 */
[----:B------:R-:W-:-:S09]  /*16900*/  ISETP.GE.OR P0, PT, R100, R105, P2 ;  /* 0x000000696400720c */ /* 0x000fd20001706670 */
[----:B---3--:R-:W-:Y:S05]  /*16910*/  @P3 BRA `(.L_x_181) ;  /* 0x0000000400c83947 */ /* 0x008fea0003800000 */
[-C--:B------:R-:W-:Y:S01]  /*16920*/  FMUL R96, R96, R119.reuse ;  /* 0x0000007760607220 */ /* 0x080fe20000400000 */
[-C--:B------:R-:W-:Y:S01]  /*16930*/  FMUL R97, R97, R119.reuse ;  /* 0x0000007761617220 */ /* 0x080fe20000400000 */
[-C--:B------:R-:W-:Y:S01]  /*16940*/  FMUL R98, R98, R119.reuse ;  /* 0x0000007762627220 */ /* 0x080fe20000400000 */
[-C--:B------:R-:W-:Y:S01]  /*16950*/  FMUL R99, R99, R119.reuse ;  /* 0x0000007763637220 */ /* 0x080fe20000400000 */
[----:B------:R-:W-:Y:S01]  /*16960*/  R2UR UR6, R108 ;  /* 0x000000006c0672ca */ /* 0x000fe200000e0000 */
[-C--:B------:R-:W-:Y:S01]  /*16970*/  FMUL R107, R75, R119.reuse ;  /* 0x000000774b6b7220 */ /* 0x080fe20000400000 */
[C---:B------:R-:W-:Y:S01]  /*16980*/  R2UR UR7, R109.reuse ;  /* 0x000000006d0772ca */ /* 0x040fe200000e0000 */
[-C--:B------:R-:W-:Y:S01]  /*16990*/  FMUL R103, R80, R119.reuse ;  /* 0x0000007750677220 */ /* 0x080fe20000400000 */
[----:B------:R-:W-:Y:S01]  /*169a0*/  R2UR UR8, R108 ;  /* 0x000000006c0872ca */ /* 0x000fe200000e0000 */
[-C--:B------:R-:W-:Y:S01]  /*169b0*/  FMUL R94, R94, R119.reuse ;  /* 0x000000775e5e7220 */ /* 0x080fe20000400000 */
[----:B------:R-:W-:Y:S01]  /*169c0*/  R2UR UR9, R109 ;  /* 0x000000006d0972ca */ /* 0x000fe200000e0000 */
[-C--:B------:R-:W-:Y:S01]  /*169d0*/  FMUL R0, R95, R119.reuse ;  /* 0x000000775f007220 */ /* 0x080fe20000400000 */
[----:B------:R-:W-:Y:S01]  /*169e0*/  F2FP.F16.F32.PACK_AB R96, R97, R96 ;  /* 0x000000606160723e */ /* 0x000fe200000000ff */
[-C--:B------:R-:W-:Y:S01]  /*169f0*/  FMUL R75, R77, R119.reuse ;  /* 0x000000774d4b7220 */ /* 0x080fe20000400000 */
[----:B------:R-:W-:Y:S01]  /*16a00*/  F2FP.F16.F32.PACK_AB R98, R99, R98 ;  /* 0x000000626362723e */ /* 0x000fe200000000ff */
        /* <DEDUP_REMOVED lines=9> */
[-C--:B------:R-:W-:Y:S01]  /*16aa0*/  FMUL R76, R69, R119.reuse ;  /* 0x00000077454c7220 */ /* 0x080fe20000400000 */
[----:B------:R-:W-:Y:S01]  /*16ab0*/  PRMT R68, R96, 0x7610, R68 ;  /* 0x0000761060447816 */ /* 0x000fe20000000044 */
[-C--:B------:R-:W-:Y:S01]  /*16ac0*/  FMUL R97, R82, R119.reuse ;  /* 0x0000007752617220 */ /* 0x080fe20000400000 */
[-C--:B------:R-:W-:Y:S01]  /*16ad0*/  FMUL R83, R83, R119.reuse ;  /* 0x0000007753537220 */ /* 0x080fe20000400000 */
[-C--:B------:R-:W-:Y:S01]  /*16ae0*/  FMUL R88, R88, R119.reuse ;  /* 0x0000007758587220 */ /* 0x080fe20000400000 */
[-C--:B------:R-:W-:Y:S01]  /*16af0*/  FMUL R70, R89, R119.reuse ;  /* 0x0000007759467220 */ /* 0x080fe20000400000 */
[-C--:B------:R-:W-:Y:S01]  /*16b00*/  FMUL R92, R92, R119.reuse ;  /* 0x000000775c5c7220 */ /* 0x080fe20000400000 */
[-C--:B------:R-:W-:Y:S01]  /*16b10*/  FMUL R93, R93, R119.reuse ;  /* 0x000000775d5d7220 */ /* 0x080fe20000400000 */
[----:B------:R-:W-:Y:S01]  /*16b20*/  PRMT R69, R98, 0x7610, R69 ;  /* 0x0000761062457816 */ /* 0x000fe20000000045 */
[-C--:B------:R-:W-:Y:S01]  /*16b30*/  FMUL R90, R90, R119.reuse ;  /* 0x000000775a5a7220 */ /* 0x080fe20000400000 */
[-C--:B------:R-:W-:Y:S01]  /*16b40*/  FMUL R91, R91, R119.reuse ;  /* 0x000000775b5b7220 */ /* 0x080fe20000400000 */
[----:B------:R-:W-:Y:S01]  /*16b50*/  F2FP.F16.F32.PACK_AB R0, R0, R94 ;  /* 0x0000005e0000723e */ /* 0x000fe200000000ff */
[-C--:B------:R-:W-:Y:S01]  /*16b60*/  FMUL R104, R79, R119.reuse ;  /* 0x000000774f687220 */ /* 0x080fe20000400000 */
[----:B------:R-:W-:Y:S01]  /*16b70*/  F2FP.F16.F32.PACK_AB R80, R80, R86 ;  /* 0x000000565050723e */ /* 0x000fe200000000ff */
[-C--:B------:R-:W-:Y:S01]  /*16b80*/  FMUL R105, R78, R119.reuse ;  /* 0x000000774e697220 */ /* 0x080fe20000400000 */
[----:B------:R-:W-:Y:S01]  /*16b90*/  R2UR UR10, R108 ;  /* 0x000000006c0a72ca */ /* 0x000fe200000e0000 */
[-C--:B------:R-:W-:Y:S01]  /*16ba0*/  FMUL R82, R72, R119.reuse ;  /* 0x0000007748527220 */ /* 0x080fe20000400000 */
[----:B------:R-:W-:Y:S01]  /*16bb0*/  R2UR UR11, R109 ;  /* 0x000000006d0b72ca */ /* 0x000fe200000e0000 */
[-C--:B------:R-:W-:Y:S01]  /*16bc0*/  FMUL R79, R73, R119.reuse ;  /* 0x00000077494f7220 */ /* 0x080fe20000400000 */
[----:B------:R1:W-:Y:S01]  /*16bd0*/  STG.E.U16 desc[UR6][R2.64+0xb8], R68 ;  /* 0x0000b84402007986 */ /* 0x0003e2000c101506 */
[-C--:B------:R-:W-:Y:S01]  /*16be0*/  FMUL R78, R71, R119.reuse ;  /* 0x00000077474e7220 */ /* 0x080fe20000400000 */
[----:B------:R-:W-:Y:S01]  /*16bf0*/  F2FP.F16.F32.PACK_AB R70, R70, R88 ;  /* 0x000000584646723e */ /* 0x000fe200000000ff */
[----:B------:R-:W-:Y:S01]  /*16c00*/  FMUL R84, R84, R119 ;  /* 0x0000007754547220 */ /* 0x000fe20000400000 */
[----:B------:R2:W-:Y:S01]  /*16c10*/  STG.E.U16 desc[UR8][R2.64+0xbc], R69 ;  /* 0x0000bc4502007986 */ /* 0x0005e2000c101508 */
[----:B------:R-:W-:Y:S01]  /*16c20*/  F2FP.F16.F32.PACK_AB R72, R83, R97 ;  /* 0x000000615348723e */ /* 0x000fe200000000ff */
[----:B------:R-:W-:Y:S01]  /*16c30*/  IMAD.MOV.U32 R83, RZ, RZ, R0 ;  /* 0x000000ffff537224 */ /* 0x000fe200078e0000 */
[----:B------:R-:W-:Y:S01]  /*16c40*/  PRMT R71, R80, 0x7610, R71 ;  /* 0x0000761050477816 */ /* 0x000fe20000000047 */
[-C--:B------:R-:W-:Y:S01]  /*16c50*/  FMUL R85, R85, R119.reuse ;  /* 0x0000007755557220 */ /* 0x080fe20000400000 */
[----:B------:R3:W-:Y:S01]  /*16c60*/  STG.E.U16 desc[UR14][R2.64+0xb4], R0 ;  /* 0x0000b40002007986 */ /* 0x0007e2000c10150e */
[----:B------:R-:W-:Y:S01]  /*16c70*/  F2FP.F16.F32.PACK_AB R79, R79, R82 ;  /* 0x000000524f4f723e */ /* 0x000fe200000000ff */
[-C--:B------:R-:W-:Y:S01]  /*16c80*/  FMUL R100, R81, R119.reuse ;  /* 0x0000007751647220 */ /* 0x080fe20000400000 */
[----:B------:R-:W-:Y:S01]  /*16c90*/  FMUL R81, R74, R119 ;  /* 0x000000774a517220 */ /* 0x000fe20000400000 */
[----:B------:R4:W-:Y:S01]  /*16ca0*/  STG.E.U16 desc[UR8][R2.64+0xa8], R70 ;  /* 0x0000a84602007986 */ /* 0x0009e2000c101508 */
[----:B------:R-:W-:-:S02]  /*16cb0*/  F2FP.F16.F32.PACK_AB R74, R104, R105 ;  /* 0x00000069684a723e */ /* 0x000fc400000000ff */
[----:B------:R-:W-:Y:S01]  /*16cc0*/  F2FP.F16.F32.PACK_AB R73, R100, R103 ;  /* 0x000000676449723e */ /* 0x000fe200000000ff */
[----:B------:R0:W-:Y:S01]  /*16cd0*/  STG.E.U16 desc[UR6][R2.64+0xa4], R71 ;  /* 0x0000a44702007986 */ /* 0x0001e2000c101506 */
[----:B------:R-:W-:Y:S02]  /*16ce0*/  F2FP.F16.F32.PACK_AB R76, R76, R77 ;  /* 0x0000004d4c4c723e */ /* 0x000fe400000000ff */
[----:B------:R-:W-:Y:S01]  /*16cf0*/  F2FP.F16.F32.PACK_AB R77, R78, R106 ;  /* 0x0000006a4e4d723e */ /* 0x000fe200000000ff */
[----:B------:R-:W-:Y:S01]  /*16d00*/  STG.E.U16 desc[UR12][R2.64+0x9c], R72 ;  /* 0x00009c4802007986 */ /* 0x000fe2000c10150c */
[----:B------:R-:W-:Y:S02]  /*16d10*/  F2FP.F16.F32.PACK_AB R78, R107, R81 ;  /* 0x000000516b4e723e */ /* 0x000fe400000000ff */
[----:B------:R-:W-:Y:S01]  /*16d20*/  SHF.R.U32.HI R81, RZ, 0x10, R98 ;  /* 0x00000010ff517819 */ /* 0x000fe20000011662 */
[----:B------:R-:W-:Y:S01]  /*16d30*/  STG.E.U16 desc[UR10][R2.64+0x98], R73 ;  /* 0x0000984902007986 */ /* 0x000fe2000c10150a */
[----:B------:R-:W-:-:S02]  /*16d40*/  F2FP.F16.F32.PACK_AB R75, R75, R99 ;  /* 0x000000634b4b723e */ /* 0x000fc400000000ff */
[----:B-1----:R-:W-:Y:S01]  /*16d50*/  F2FP.F16.F32.PACK_AB R68, R93, R92 ;  /* 0x0000005c5d44723e */ /* 0x002fe200000000ff */
[----:B------:R1:W-:Y:S01]  /*16d60*/  STG.E.U16 desc[UR12][R2.64+0xbe], R81 ;  /* 0x0000be5102007986 */ /* 0x0003e2000c10150c */
[----:B--2---:R-:W-:-:S03]  /*16d70*/  F2FP.F16.F32.PACK_AB R69, R91, R90 ;  /* 0x0000005a5b45723e */ /* 0x004fc600000000ff */
[----:B------:R2:W-:Y:S01]  /*16d80*/  STG.E.U16 desc[UR12][R2.64+0xb0], R68 ;  /* 0x0000b04402007986 */ /* 0x0005e2000c10150c */
[----:B------:R-:W-:Y:S02]  /*16d90*/  IMAD.MOV.U32 R82, RZ, RZ, R68 ;  /* 0x000000ffff527224 */ /* 0x000fe400078e0044 */
[----:B---3--:R-:W-:Y:S01]  /*16da0*/  IMAD.MOV.U32 R0, RZ, RZ, R70 ;  /* 0x000000ffff007224 */ /* 0x008fe200078e0046 */
[----:B------:R3:W-:Y:S01]  /*16db0*/  STG.E.U16 desc[UR10][R2.64+0xac], R69 ;  /* 0x0000ac4502007986 */ /* 0x0007e2000c10150a */
[----:B----4-:R-:W-:-:S03]  /*16dc0*/  SHF.R.U32.HI R70, RZ, 0x10, R83 ;  /* 0x00000010ff467819 */ /* 0x010fc60000011653 */
[----:B------:R-:W-:Y:S01]  /*16dd0*/  STG.E.U16 desc[UR8][R2.64+0x94], R74 ;  /* 0x0000944a02007986 */ /* 0x000fe2000c101508 */
[----:B------:R-:W-:Y:S02]  /*16de0*/  SHF.R.U32.HI R0, RZ, 0x10, R0 ;  /* 0x00000010ff007819 */ /* 0x000fe40000011600 */
[----:B0-----:R-:W-:Y:S01]  /*16df0*/  F2FP.F16.F32.PACK_AB R71, R85, R84 ;  /* 0x000000545547723e */ /* 0x001fe200000000ff */
[----:B------:R0:W-:Y:S04]  /*16e00*/  STG.E.U16 desc[UR12][R2.64+0xb6], R70 ;  /* 0x0000b64602007986 */ /* 0x0001e8000c10150c */
[----:B------:R4:W-:Y:S04]  /*16e10*/  STG.E.U16 desc[UR14][R2.64+0xa0], R71 ;  /* 0x0000a04702007986 */ /* 0x0009e8000c10150e */
[----:B------:R4:W-:Y:S01]  /*16e20*/  STG.E.U16 desc[UR6][R2.64+0xaa], R0 ;  /* 0x0000aa0002007986 */ /* 0x0009e2000c101506 */
[----:B-1----:R-:W-:-:S03]  /*16e30*/  SHF.R.U32.HI R81, RZ, 0x10, R96 ;  /* 0x00000010ff517819 */ /* 0x002fc60000011660 */
[----:B------:R-:W-:Y:S01]  /*16e40*/  STG.E.U16 desc[UR6][R2.64+0x90], R75 ;  /* 0x0000904b02007986 */ /* 0x000fe2000c101506 */
[----:B--2---:R-:W-:-:S03]  /*16e50*/  IMAD.MOV.U32 R68, RZ, RZ, R69 ;  /* 0x000000ffff447224 */ /* 0x004fc600078e0045 */
[----:B------:R-:W-:Y:S01]  /*16e60*/  STG.E.U16 desc[UR14][R2.64+0x80], R76 ;  /* 0x0000804c02007986 */ /* 0x000fe2000c10150e */
[----:B---3--:R-:W-:-:S03]  /*16e70*/  SHF.R.U32.HI R69, RZ, 0x10, R82 ;  /* 0x00000010ff457819 */ /* 0x008fc60000011652 */
[----:B------:R-:W-:Y:S01]  /*16e80*/  STG.E.U16 desc[UR10][R2.64+0x84], R77 ;  /* 0x0000844d02007986 */ /* 0x000fe2000c10150a */
[----:B------:R-:W-:-:S03]  /*16e90*/  SHF.R.U32.HI R68, RZ, 0x10, R68 ;  /* 0x00000010ff447819 */ /* 0x000fc60000011644 */
[----:B------:R1:W-:Y:S01]  /*16ea0*/  STG.E.U16 desc[UR10][R2.64+0xb2], R69 ;  /* 0x0000b24502007986 */ /* 0x0003e2000c10150a */
[----:B0-----:R-:W-:-:S03]  /*16eb0*/  IMAD.MOV.U32 R70, RZ, RZ, R71 ;  /* 0x000000ffff467224 */ /* 0x001fc600078e0047 */
[----:B------:R0:W-:Y:S01]  /*16ec0*/  STG.E.U16 desc[UR8][R2.64+0xae], R68 ;  /* 0x0000ae4402007986 */ /* 0x0001e2000c101508 */
[----:B----4-:R-:W-:-:S03]  /*16ed0*/  SHF.R.U32.HI R71, RZ, 0x10, R80 ;  /* 0x00000010ff477819 */ /* 0x010fc60000011650 */
[----:B------:R-:W-:Y:S01]  /*16ee0*/  STG.E.U16 desc[UR8][R2.64+0x88], R79 ;  /* 0x0000884f02007986 */ /* 0x000fe2000c101508 */
[----:B------:R-:W-:Y:S02]  /*16ef0*/  SHF.R.U32.HI R70, RZ, 0x10, R70 ;  /* 0x00000010ff467819 */ /* 0x000fe40000011646 */
[----:B------:R-:W-:Y:S01]  /*16f00*/  SHF.R.U32.HI R0, RZ, 0x10, R74 ;  /* 0x00000010ff007819 */ /* 0x000fe2000001164a */
[----:B------:R2:W-:Y:S04]  /*16f10*/  STG.E.U16 desc[UR14][R2.64+0xa6], R71 ;  /* 0x0000a64702007986 */ /* 0x0005e8000c10150e */
[----:B------:R3:W-:Y:S04]  /*16f20*/  STG.E.U16 desc[UR12][R2.64+0xa2], R70 ;  /* 0x0000a24602007986 */ /* 0x0007e8000c10150c */
[----:B------:R4:W-:Y:S04]  /*16f30*/  STG.E.U16 desc[UR6][R2.64+0x96], R0 ;  /* 0x0000960002007986 */ /* 0x0009e8000c101506 */
[----:B------:R-:W-:Y:S01]  /*16f40*/  STG.E.U16 desc[UR6][R2.64+0x8c], R78 ;  /* 0x00008c4e02007986 */ /* 0x000fe2000c101506 */
[----:B-1----:R-:W-:-:S03]  /*16f50*/  SHF.R.U32.HI R69, RZ, 0x10, R72 ;  /* 0x00000010ff457819 */ /* 0x002fc60000011648 */
[----:B------:R-:W-:Y:S01]  /*16f60*/  STG.E.U16 desc[UR14][R2.64+0xba], R81 ;  /* 0x0000ba5102007986 */ /* 0x000fe2000c10150e */
[----:B0-----:R-:W-:-:S03]  /*16f70*/  SHF.R.U32.HI R68, RZ, 0x10, R73 ;  /* 0x00000010ff447819 */ /* 0x001fc60000011649 */
[----:B------:R0:W-:Y:S04]  /*16f80*/  STG.E.U16 desc[UR10][R2.64+0x9e], R69 ;  /* 0x00009e4502007986 */ /* 0x0001e8000c10150a */
[----:B------:R1:W-:Y:S01]  /*16f90*/  STG.E.U16 desc[UR8][R2.64+0x9a], R68 ;  /* 0x00009a4402007986 */ /* 0x0003e2000c101508 */
[----:B--2---:R-:W-:Y:S02]  /*16fa0*/  SHF.R.U32.HI R71, RZ, 0x10, R75 ;  /* 0x00000010ff477819 */ /* 0x004fe4000001164b */
[----:B---3--:R-:W-:-:S03]  /*16fb0*/  SHF.R.U32.HI R70, RZ, 0x10, R76 ;  /* 0x00000010ff467819 */ /* 0x008fc6000001164c */
        /* <DEDUP_REMOVED lines=8> */
.L_x_181:
[----:B------:R-:W-:Y:S05]  /*17040*/  BSYNC.RECONVERGENT B0 ;  /* 0x0000000000007941 */ /* 0x000fea0003800200 */
.L_x_180:
[----:B------:R-:W-:Y:S04]  /*17050*/  BSSY.RECONVERGENT B0, `(.L_x_182) ;  /* 0x0000072000007945 */ /* 0x000fe80003800200 */
[----:B------:R-:W-:Y:S05]  /*17060*/  @P1 BRA `(.L_x_183) ;  /* 0x0000000400c01947 */ /* 0x000fea0003800000 */
[-C--:B------:R-:W-:Y:S01]  /*17070*/  FMUL R52, R52, R119.reuse ;  /* 0x0000007734347220 */ /* 0x080fe20000400000 */
[-C--:B------:R-:W-:Y:S01]  /*17080*/  FMUL R53, R53, R119.reuse ;  /* 0x0000007735357220 */ /* 0x080fe20000400000 */
[-C--:B------:R-:W-:Y:S01]  /*17090*/  FMUL R58, R58, R119.reuse ;  /* 0x000000773a3a7220 */ /* 0x080fe20000400000 */
[-C--:B------:R-:W-:Y:S01]  /*170a0*/  FMUL R59, R59, R119.reuse ;  /* 0x000000773b3b7220 */ /* 0x080fe20000400000 */
[----:B------:R-:W-:Y:S01]  /*170b0*/  R2UR UR6, R108 ;  /* 0x000000006c0672ca */ /* 0x000fe200000e0000 */
[-C--:B--2---:R-:W-:Y:S01]  /*170c0*/  FMUL R0, R51, R119.reuse ;  /* 0x0000007733007220 */ /* 0x084fe20000400000 */
        /* <DEDUP_REMOVED lines=10> */
[C---:B------:R-:W-:Y:S01]  /*17170*/  R2UR UR14, R108.reuse ;  /* 0x000000006c0e72ca */ /* 0x040fe200000e0000 */
[-C--:B------:R-:W-:Y:S01]  /*17180*/  FMUL R39, R43, R119.reuse ;  /* 0x000000772b277220 */ /* 0x080fe20000400000 */
[----:B------:R-:W-:Y:S01]  /*17190*/  R2UR UR15, R109 ;  /* 0x000000006d0f72ca */ /* 0x000fe200000e0000 */
[-C--:B------:R-:W-:Y:S01]  /*171a0*/  FMUL R43, R37, R119.reuse ;  /* 0x00000077252b7220 */ /* 0x080fe20000400000 */
[----:B------:R-:W-:Y:S01]  /*171b0*/  R2UR UR12, R108 ;  /* 0x000000006c0c72ca */ /* 0x000fe200000e0000 */
[-C--:B------:R-:W-:Y:S01]  /*171c0*/  FMUL R49, R49, R119.reuse ;  /* 0x0000007731317220 */ /* 0x080fe20000400000 */
[----:B------:R-:W-:Y:S01]  /*171d0*/  R2UR UR13, R109 ;  /* 0x000000006d0d72ca */ /* 0x000fe200000e0000 */
[-C--:B------:R-:W-:Y:S01]  /*171e0*/  FMUL R50, R50, R119.reuse ;  /* 0x0000007732327220 */ /* 0x080fe20000400000 */
[----:B------:R-:W-:Y:S01]  /*171f0*/  PRMT R36, R52, 0x7610, R36 ;  /* 0x0000761034247816 */ /* 0x000fe20000000024 */
[-C--:B------:R-:W-:Y:S01]  /*17200*/  FMUL R40, R44, R119.reuse ;  /* 0x000000772c287220 */ /* 0x080fe20000400000 */
[----:B------:R-:W-:Y:S01]  /*17210*/  PRMT R37, R58, 0x7610, R37 ;  /* 0x000076103a257816 */ /* 0x000fe20000000025 */
[-C--:B------:R-:W-:Y:S01]  /*17220*/  FMUL R38, R45, R119.reuse ;  /* 0x000000772d267220 */ /* 0x080fe20000400000 */
[-C--:B------:R-:W-:Y:S01]  /*17230*/  FMUL R46, R46, R119.reuse ;  /* 0x000000772e2e7220 */ /* 0x080fe20000400000 */
[-C--:B------:R-:W-:Y:S01]  /*17240*/  FMUL R47, R47, R119.reuse ;  /* 0x000000772f2f7220 */ /* 0x080fe20000400000 */
[----:B------:R-:W-:Y:S01]  /*17250*/  R2UR UR10, R108 ;  /* 0x000000006c0a72ca */ /* 0x000fe200000e0000 */
[-C--:B------:R-:W-:Y:S01]  /*17260*/  FMUL R42, R42, R119.reuse ;  /* 0x000000772a2a7220 */ /* 0x080fe20000400000 */
[----:B------:R-:W-:Y:S01]  /*17270*/  R2UR UR11, R109 ;  /* 0x000000006d0b72ca */ /* 0x000fe200000e0000 */
[----:B------:R1:W-:Y:S01]  /*17280*/  STG.E.U16 desc[UR6][R2.64+0x120], R36 ;  /* 0x0001202402007986 */ /* 0x0003e2000c101506 */
[----:B------:R-:W-:Y:S01]  /*17290*/  F2FP.F16.F32.PACK_AB R0, R0, R50 ;  /* 0x000000320000723e */ /* 0x000fe200000000ff */
[-C--:B------:R-:W-:Y:S01]  /*172a0*/  FMUL R41, R41, R119.reuse ;  /* 0x0000007729297220 */ /* 0x080fe20000400000 */
[----:B------:R-:W-:Y:S01]  /*172b0*/  F2FP.F16.F32.PACK_AB R38, R38, R40 ;  /* 0x000000282626723e */ /* 0x000fe200000000ff */
[----:B------:R2:W-:Y:S01]  /*172c0*/  STG.E.U16 desc[UR8][R2.64+0x12c], R37 ;  /* 0x00012c2502007986 */ /* 0x0005e2000c101508 */
[----:B------:R-:W-:Y:S01]  /*172d0*/  F2FP.F16.F32.PACK_AB R39, R39, R42 ;  /* 0x0000002a2727723e */ /* 0x000fe200000000ff */
[----:B------:R-:W-:Y:S01]  /*172e0*/  FMUL R54, R54, R119 ;  /* 0x0000007736367220 */ /* 0x000fe20000400000 */
[----:B------:R-:W-:Y:S01]  /*172f0*/  F2FP.F16.F32.PACK_AB R42, R43, R51 ;  /* 0x000000332b2a723e */ /* 0x000fe200000000ff */
[----:B------:R3:W-:Y:S01]  /*17300*/  STG.E.U16 desc[UR14][R2.64+0x11c], R0 ;  /* 0x00011c0002007986 */ /* 0x0007e2000c10150e */
[----:B------:R-:W-:-:S02]  /*17310*/  IMAD.MOV.U32 R51, RZ, RZ, R0 ;  /* 0x000000ffff337224 */ /* 0x000fc400078e0000 */
[----:B------:R-:W-:Y:S01]  /*17320*/  FMUL R55, R55, R119 ;  /* 0x0000007737377220 */ /* 0x000fe20000400000 */
[----:B------:R-:W-:Y:S01]  /*17330*/  F2FP.F16.F32.PACK_AB R40, R41, R53 ;  /* 0x000000352928723e */ /* 0x000fe200000000ff */
[----:B------:R4:W-:Y:S01]  /*17340*/  STG.E.U16 desc[UR8][R2.64+0x110], R38 ;  /* 0x0001102602007986 */ /* 0x0009e2000c101508 */
[----:B------:R-:W-:Y:S01]  /*17350*/  F2FP.F16.F32.PACK_AB R41, R59, R68 ;  /* 0x000000443b29723e */ /* 0x000fe200000000ff */
[-C--:B------:R-:W-:Y:S01]  /*17360*/  FMUL R61, R61, R119.reuse ;  /* 0x000000773d3d7220 */ /* 0x080fe20000400000 */
[----:B------:R-:W-:Y:S01]  /*17370*/  F2FP.F16.F32.PACK_AB R43, R55, R54 ;  /* 0x00000036372b723e */ /* 0x000fe200000000ff */
[-C--:B------:R-:W-:Y:S01]  /*17380*/  FMUL R56, R56, R119.reuse ;  /* 0x0000007738387220 */ /* 0x080fe20000400000 */
[-C--:B------:R-:W-:Y:S01]  /*17390*/  FMUL R45, R57, R119.reuse ;  /* 0x00000077392d7220 */ /* 0x080fe20000400000 */
[-C--:B------:R-:W-:Y:S01]  /*173a0*/  FMUL R44, R60, R119.reuse ;  /* 0x000000773c2c7220 */ /* 0x080fe20000400000 */
[-C--:B------:R-:W-:Y:S01]  /*173b0*/  FMUL R62, R62, R119.reuse ;  /* 0x000000773e3e7220 */ /* 0x080fe20000400000 */
[-C--:B------:R-:W-:Y:S01]  /*173c0*/  FMUL R63, R63, R119.reuse ;  /* 0x000000773f3f7220 */ /* 0x080fe20000400000 */
[-C--:B------:R-:W-:Y:S01]  /*173d0*/  FMUL R64, R64, R119.reuse ;  /* 0x0000007740407220 */ /* 0x080fe20000400000 */
[-C--:B------:R-:W-:Y:S01]  /*173e0*/  FMUL R65, R65, R119.reuse ;  /* 0x0000007741417220 */ /* 0x080fe20000400000 */
[-C--:B------:R-:W-:Y:S01]  /*173f0*/  FMUL R66, R66, R119.reuse ;  /* 0x0000007742427220 */ /* 0x080fe20000400000 */
[----:B------:R-:W-:Y:S01]  /*17400*/  FMUL R67, R67, R119 ;  /* 0x0000007743437220 */ /* 0x000fe20000400000 */
[----:B------:R0:W-:Y:S01]  /*17410*/  STG.E.U16 desc[UR6][R2.64+0x10c], R39 ;  /* 0x00010c2702007986 */ /* 0x0001e2000c101506 */
[----:B------:R-:W-:-:S02]  /*17420*/  F2FP.F16.F32.PACK_AB R45, R45, R56 ;  /* 0x000000382d2d723e */ /* 0x000fc400000000ff */
[----:B-1----:R-:W-:Y:S01]  /*17430*/  F2FP.F16.F32.PACK_AB R36, R49, R48 ;  /* 0x000000303124723e */ /* 0x002fe200000000ff */
[----:B------:R-:W-:Y:S01]  /*17440*/  STG.E.U16 desc[UR14][R2.64+0x108], R40 ;  /* 0x0001082802007986 */ /* 0x000fe2000c10150e */
[----:B------:R-:W-:Y:S02]  /*17450*/  SHF.R.U32.HI R49, RZ, 0x10, R58 ;  /* 0x00000010ff317819 */ /* 0x000fe4000001163a */
[----:B--2---:R-:W-:Y:S01]  /*17460*/  F2FP.F16.F32.PACK_AB R37, R47, R46 ;  /* 0x0000002e2f25723e */ /* 0x004fe200000000ff */
[----:B------:R1:W-:Y:S01]  /*17470*/  STG.E.U16 desc[UR12][R2.64+0x118], R36 ;  /* 0x0001182402007986 */ /* 0x0003e2000c10150c */
[----:B------:R-:W-:Y:S01]  /*17480*/  IMAD.MOV.U32 R50, RZ, RZ, R36 ;  /* 0x000000ffff327224 */ /* 0x000fe200078e0024 */
[----:B------:R-:W-:Y:S01]  /*17490*/  F2FP.F16.F32.PACK_AB R44, R61, R44 ;  /* 0x0000002c3d2c723e */ /* 0x000fe200000000ff */
[----:B---3--:R-:W-:Y:S01]  /*174a0*/  IMAD.MOV.U32 R0, RZ, RZ, R38 ;  /* 0x000000ffff007224 */ /* 0x008fe200078e0026 */
[----:B------:R2:W-:Y:S01]  /*174b0*/  STG.E.U16 desc[UR10][R2.64+0x114], R37 ;  /* 0x0001142502007986 */ /* 0x0005e2000c10150a */
[----:B------:R-:W-:-:S02]  /*174c0*/  F2FP.F16.F32.PACK_AB R46, R63, R62 ;  /* 0x0000003e3f2e723e */ /* 0x000fc400000000ff */
[----:B----4-:R-:W-:Y:S01]  /*174d0*/  SHF.R.U32.HI R38, RZ, 0x10, R51 ;  /* 0x00000010ff267819 */ /* 0x010fe20000011633 */
[----:B------:R3:W-:Y:S01]  /*174e0*/  STG.E.U16 desc[UR14][R2.64+0x12e], R49 ;  /* 0x00012e3102007986 */ /* 0x0007e2000c10150e */
[----:B------:R-:W-:Y:S02]  /*174f0*/  SHF.R.U32.HI R0, RZ, 0x10, R0 ;  /* 0x00000010ff007819 */ /* 0x000fe40000011600 */
[----:B------:R-:W-:Y:S01]  /*17500*/  F2FP.F16.F32.PACK_AB R47, R65, R64 ;  /* 0x00000040412f723e */ /* 0x000fe200000000ff */
[----:B------:R4:W-:Y:S01]  /*17510*/  STG.E.U16 desc[UR12][R2.64+0x11e], R38 ;  /* 0x00011e2602007986 */ /* 0x0009e2000c10150c */
[----:B------:R-:W-:-:S03]  /*17520*/  F2FP.F16.F32.PACK_AB R48, R67, R66 ;  /* 0x000000424330723e */ /* 0x000fc600000000ff */
[----:B------:R4:W-:Y:S01]  /*17530*/  STG.E.U16 desc[UR6][R2.64+0x112], R0 ;  /* 0x0001120002007986 */ /* 0x0009e2000c101506 */
[----:B0-----:R-:W-:-:S03]  /*17540*/  SHF.R.U32.HI R39, RZ, 0x10, R39 ;  /* 0x00000010ff277819 */ /* 0x001fc60000011627 */
[----:B------:R-:W-:Y:S04]  /*17550*/  STG.E.U16 desc[UR12][R2.64+0x104], R41 ;  /* 0x0001042902007986 */ /* 0x000fe8000c10150c */
[----:B------:R0:W-:Y:S01]  /*17560*/  STG.E.U16 desc[UR14][R2.64+0x10e], R39 ;  /* 0x00010e2702007986 */ /* 0x0001e2000c10150e */
[----:B-1----:R-:W-:-:S03]  /*17570*/  IMAD.MOV.U32 R36, RZ, RZ, R37 ;  /* 0x000000ffff247224 */ /* 0x002fc600078e0025 */
[----:B------:R-:W-:Y:S01]  /*17580*/  STG.E.U16 desc[UR10][R2.64+0x100], R42 ;  /* 0x0001002a02007986 */ /* 0x000fe2000c10150a */
[----:B--2---:R-:W-:-:S03]  /*17590*/  SHF.R.U32.HI R37, RZ, 0x10, R50 ;  /* 0x00000010ff257819 */ /* 0x004fc60000011632 */
[----:B------:R-:W-:Y:S01]  /*175a0*/  STG.E.U16 desc[UR8][R2.64+0x124], R43 ;  /* 0x0001242b02007986 */ /* 0x000fe2000c101508 */
[----:B------:R-:W-:Y:S02]  /*175b0*/  SHF.R.U32.HI R36, RZ, 0x10, R36 ;  /* 0x00000010ff247819 */ /* 0x000fe40000011624 */
[----:B---3--:R-:W-:Y:S01]  /*175c0*/  SHF.R.U32.HI R49, RZ, 0x10, R52 ;  /* 0x00000010ff317819 */ /* 0x008fe20000011634 */
[----:B------:R1:W-:Y:S01]  /*175d0*/  STG.E.U16 desc[UR10][R2.64+0x11a], R37 ;  /* 0x00011a2502007986 */ /* 0x0003e2000c10150a */
[----:B----4-:R-:W-:-:S03]  /*175e0*/  SHF.R.U32.HI R38, RZ, 0x10, R40 ;  /* 0x00000010ff267819 */ /* 0x010fc60000011628 */
[----:B------:R2:W-:Y:S01]  /*175f0*/  STG.E.U16 desc[UR8][R2.64+0x116], R36 ;  /* 0x0001162402007986 */ /* 0x0005e2000c101508 */
[----:B------:R-:W-:-:S03]  /*17600*/  SHF.R.U32.HI R0, RZ, 0x10, R43 ;  /* 0x00000010ff007819 */ /* 0x000fc6000001162b */
[----:B------:R3:W-:Y:S04]  /*17610*/  STG.E.U16 desc[UR12][R2.64+0x10a], R38 ;  /* 0x00010a2602007986 */ /* 0x0007e8000c10150c */
[----:B------:R4:W-:Y:S01]  /*17620*/  STG.E.U16 desc[UR6][R2.64+0x126], R0 ;  /* 0x0001260002007986 */ /* 0x0009e2000c101506 */
[----:B0-----:R-:W-:-:S03]  /*17630*/  SHF.R.U32.HI R39, RZ, 0x10, R45 ;  /* 0x00000010ff277819 */ /* 0x001fc6000001162d */
[----:B------:R-:W-:Y:S04]  /*17640*/  STG.E.U16 desc[UR6][R2.64+0x128], R45 ;  /* 0x0001282d02007986 */ /* 0x000fe8000c101506 */
[----:B------:R-:W-:Y:S04]  /*17650*/  STG.E.U16 desc[UR12][R2.64+0x130], R44 ;  /* 0x0001302c02007986 */ /* 0x000fe8000c10150c */
[----:B------:R-:W-:Y:S01]  /*17660*/  STG.E.U16 desc[UR10][R2.64+0x134], R46 ;  /* 0x0001342e02007986 */ /* 0x000fe2000c10150a */
[----:B-1----:R-:W-:-:S03]  /*17670*/  SHF.R.U32.HI R37, RZ, 0x10, R41 ;  /* 0x00000010ff257819 */ /* 0x002fc60000011629 */
[----:B------:R-:W-:Y:S01]  /*17680*/  STG.E.U16 desc[UR8][R2.64+0x138], R47 ;  /* 0x0001382f02007986 */ /* 0x000fe2000c101508 */
[----:B--2---:R-:W-:-:S03]  /*17690*/  SHF.R.U32.HI R36, RZ, 0x10, R42 ;  /* 0x00000010ff247819 */ /* 0x004fc6000001162a */
[----:B------:R0:W-:Y:S01]  /*176a0*/  STG.E.U16 desc[UR10][R2.64+0x106], R37 ;  /* 0x0001062502007986 */ /* 0x0001e2000c10150a */
[----:B---3--:R-:W-:-:S03]  /*176b0*/  SHF.R.U32.HI R38, RZ, 0x10, R44 ;  /* 0x00000010ff267819 */ /* 0x008fc6000001162c */
[----:B------:R1:W-:Y:S01]  /*176c0*/  STG.E.U16 desc[UR8][R2.64+0x102], R36 ;  /* 0x0001022402007986 */ /* 0x0003e2000c101508 */
[----:B----4-:R-:W-:-:S03]  /*176d0*/  SHF.R.U32.HI R0, RZ, 0x10, R48 ;  /* 0x00000010ff007819 */ /* 0x010fc60000011630 */
[----:B------:R3:W-:Y:S04]  /*176e0*/  STG.E.U16 desc[UR6][R2.64+0x13c], R48 ;  /* 0x00013c3002007986 */ /* 0x0007e8000c101506 */
[----:B------:R3:W-:Y:S04]  /*176f0*/  STG.E.U16 desc[UR14][R2.64+0x122], R49 ;  /* 0x0001223102007986 */ /* 0x0007e8000c10150e */
[----:B------:R3:W-:Y:S04]  /*17700*/  STG.E.U16 desc[UR14][R2.64+0x12a], R39 ;  /* 0x00012a2702007986 */ /* 0x0007e8000c10150e */
[----:B------:R3:W-:Y:S04]  /*17710*/  STG.E.U16 desc[UR12][R2.64+0x132], R38 ;  /* 0x0001322602007986 */ /* 0x0007e8000c10150c */
[----:B------:R3:W-:Y:S01]  /*17720*/  STG.E.U16 desc[UR6][R2.64+0x13e], R0 ;  /* 0x00013e0002007986 */ /* 0x0007e2000c101506 */
[----:B0-----:R-:W-:-:S02]  /*17730*/  SHF.R.U32.HI R37, RZ, 0x10, R46 ;  /* 0x00000010ff257819 */ /* 0x001fc4000001162e */
[----:B-1----:R-:W-:-:S03]  /*17740*/  SHF.R.U32.HI R36, RZ, 0x10, R47 ;  /* 0x00000010ff247819 */ /* 0x002fc6000001162f */
[----:B------:R3:W-:Y:S04]  /*17750*/  STG.E.U16 desc[UR10][R2.64+0x136], R37 ;  /* 0x0001362502007986 */ /* 0x0007e8000c10150a */
[----:B------:R3:W-:Y:S02]  /*17760*/  STG.E.U16 desc[UR8][R2.64+0x13a], R36 ;  /* 0x00013a2402007986 */ /* 0x0007e4000c101508 */
.L_x_183:
[----:B------:R-:W-:Y:S05]  /*17770*/  BSYNC.RECONVERGENT B0 ;  /* 0x0000000000007941 */ /* 0x000fea0003800200 */
.L_x_182:
[----:B------:R-:W-:Y:S04]  /*17780*/  BSSY.RECONVERGENT B0, `(.L_x_177) ;  /* 0x00000b0000007945 */ /* 0x000fe80003800200 */
[----:B------:R-:W-:Y:S05]  /*17790*/  @P0 BRA `(.L_x_184) ;  /* 0x0000000800b80947 */ /* 0x000fea0003800000 */
[-C--:B0-----:R-:W-:Y:S01]  /*177a0*/  FMUL R26, R26, R119.reuse ;  /* 0x000000771a1a7220 */ /* 0x081fe20000400000 */
[-C--:B------:R-:W-:Y:S01]  /*177b0*/  FMUL R27, R27, R119.reuse ;  /* 0x000000771b1b7220 */ /* 0x080fe20000400000 */
[-C--:B------:R-:W-:Y:S01]  /*177c0*/  FMUL R32, R32, R119.reuse ;  /* 0x0000007720207220 */ /* 0x080fe20000400000 */
[-C--:B------:R-:W-:Y:S01]  /*177d0*/  FMUL R33, R33, R119.reuse ;  /* 0x0000007721217220 */ /* 0x080fe20000400000 */
[----:B------:R-:W-:Y:S01]  /*177e0*/  R2UR UR68, R108 ;  /* 0x000000006c4472ca */ /* 0x000fe200000e0000 */
[-C--:B-----5:R-:W-:Y:S01]  /*177f0*/  FMUL R5, R5, R119.reuse ;  /* 0x0000007705057220 */ /* 0x0a0fe20000400000 */
[----:B------:R-:W-:Y:S01]  /*17800*/  R2UR UR69, R109 ;  /* 0x000000006d4572ca */ /* 0x000fe200000e0000 */
[-C--:B------:R-:W-:Y:S01]  /*17810*/  FMUL R10, R10, R119.reuse ;  /* 0x000000770a0a7220 */ /* 0x080fe20000400000 */
[----:B---3--:R-:W-:Y:S01]  /*17820*/  F2FP.F16.F32.PACK_AB R36, R27, R26 ;  /* 0x0000001a1b24723e */ /* 0x008fe200000000ff */
        /* <DEDUP_REMOVED lines=13> */
[----:B------:R-:W-:Y:S01]  /*17900*/  R2UR UR51, R109 ;  /* 0x000000006d3372ca */ /* 0x000fe200000e0000 */
[-C--:B------:R-:W-:Y:S01]  /*17910*/  FMUL R7, R9, R119.reuse ;  /* 0x0000007709077220 */ /* 0x080fe20000400000 */
[----:B--2---:R-:W-:Y:S01]  /*17920*/  PRMT R0, R36, 0x7610, R0 ;  /* 0x0000761024007816 */ /* 0x004fe20000000000 */
[-C--:B------:R-:W-:Y:S01]  /*17930*/  FMUL R12, R12, R119.reuse ;  /* 0x000000770c0c7220 */ /* 0x080fe20000400000 */
[-C--:B------:R-:W-:Y:S01]  /*17940*/  FMUL R8, R13, R119.reuse ;  /* 0x000000770d087220 */ /* 0x080fe20000400000 */
[----:B------:R-:W-:Y:S01]  /*17950*/  R2UR UR44, R108 ;  /* 0x000000006c2c72ca */ /* 0x000fe200000e0000 */
[-C--:B------:R-:W-:Y:S01]  /*17960*/  FMUL R16, R16, R119.reuse ;  /* 0x0000007710107220 */ /* 0x080fe20000400000 */
[----:B------:R-:W-:Y:S01]  /*17970*/  R2UR UR45, R109 ;  /* 0x000000006d2d72ca */ /* 0x000fe200000e0000 */
[-C--:B------:R-:W-:Y:S01]  /*17980*/  FMUL R17, R17, R119.reuse ;  /* 0x0000007711117220 */ /* 0x080fe20000400000 */
[----:B------:R-:W-:Y:S01]  /*17990*/  R2UR UR52, R108 ;  /* 0x000000006c3472ca */ /* 0x000fe200000e0000 */
[----:B------:R0:W-:Y:S01]  /*179a0*/  STG.E.U16 desc[UR68][R2.64+0x1ac], R0 ;  /* 0x0001ac0002007986 */ /* 0x0001e2000c101544 */
        /* <DEDUP_REMOVED lines=8> */
[----:B------:R-:W-:Y:S01]  /*17a30*/  F2FP.F16.F32.PACK_AB R5, R5, R26 ;  /* 0x0000001a0505723e */ /* 0x000fe200000000ff */
[----:B------:R-:W-:Y:S01]  /*17a40*/  FMUL R18, R18, R119 ;  /* 0x0000007712127220 */ /* 0x000fe20000400000 */
[----:B------:R-:W-:Y:S01]  /*17a50*/  F2FP.F16.F32.PACK_AB R7, R7, R11 ;  /* 0x0000000b0707723e */ /* 0x000fe200000000ff */
[----:B------:R1:W-:Y:S01]  /*17a60*/  STG.E.U16 desc[UR70][R2.64+0x1b8], R4 ;  /* 0x0001b80402007986 */ /* 0x0003e2000c101546 */
[----:B------:R-:W-:Y:S01]  /*17a70*/  R2UR UR58, R108 ;  /* 0x000000006c3a72ca */ /* 0x000fe200000e0000 */
[-C--:B------:R-:W-:Y:S01]  /*17a80*/  FMUL R14, R14, R119.reuse ;  /* 0x000000770e0e7220 */ /* 0x080fe20000400000 */
[----:B------:R-:W-:Y:S01]  /*17a90*/  R2UR UR59, R109 ;  /* 0x000000006d3b72ca */ /* 0x000fe200000e0000 */
[----:B------:R2:W-:Y:S01]  /*17aa0*/  STG.E.U16 desc[UR62][R2.64+0x180], R5 ;  /* 0x0001800502007986 */ /* 0x0005e2000c10153e */
[----:B------:R-:W-:Y:S01]  /*17ab0*/  F2FP.F16.F32.PACK_AB R8, R8, R12 ;  /* 0x0000000c0808723e */ /* 0x000fe200000000ff */
[-C--:B------:R-:W-:Y:S01]  /*17ac0*/  FMUL R9, R15, R119.reuse ;  /* 0x000000770f097220 */ /* 0x080fe20000400000 */
[----:B------:R-:W-:Y:S01]  /*17ad0*/  R2UR UR48, R108 ;  /* 0x000000006c3072ca */ /* 0x000fe200000e0000 */
[----:B------:R-:W-:Y:S01]  /*17ae0*/  STG.E.U16 desc[UR52][R2.64+0x188], R7 ;  /* 0x0001880702007986 */ /* 0x000fe2000c101534 */
[----:B------:R-:W-:Y:S01]  /*17af0*/  R2UR UR49, R109 ;  /* 0x000000006d3172ca */ /* 0x000fe200000e0000 */
[-C--:B------:R-:W-:Y:S01]  /*17b00*/  FMUL R24, R24, R119.reuse ;  /* 0x0000007718187220 */ /* 0x080fe20000400000 */
[----:B------:R-:W-:Y:S01]  /*17b10*/  R2UR UR34, R108 ;  /* 0x000000006c2272ca */ /* 0x000fe200000e0000 */
[-C--:B------:R-:W-:Y:S01]  /*17b20*/  FMUL R25, R25, R119.reuse ;  /* 0x0000007719197220 */ /* 0x080fe20000400000 */
[----:B------:R-:W-:Y:S01]  /*17b30*/  R2UR UR35, R109 ;  /* 0x000000006d2372ca */ /* 0x000fe200000e0000 */
[-C--:B------:R-:W-:Y:S01]  /*17b40*/  FMUL R13, R28, R119.reuse ;  /* 0x000000771c0d7220 */ /* 0x080fe20000400000 */
[----:B0-----:R-:W-:Y:S01]  /*17b50*/  F2FP.F16.F32.PACK_AB R0, R27, R10 ;  /* 0x0000000a1b00723e */ /* 0x001fe200000000ff */
[-C--:B------:R-:W-:Y:S01]  /*17b60*/  FMUL R31, R31, R119.reuse ;  /* 0x000000771f1f7220 */ /* 0x080fe20000400000 */
[C---:B------:R-:W-:Y:S01]  /*17b70*/  R2UR UR24, R108.reuse ;  /* 0x000000006c1872ca */ /* 0x040fe200000e0000 */
[-C--:B------:R-:W-:Y:S01]  /*17b80*/  FMUL R35, R35, R119.reuse ;  /* 0x0000007723237220 */ /* 0x080fe20000400000 */
[----:B------:R-:W-:Y:S01]  /*17b90*/  R2UR UR25, R109 ;  /* 0x000000006d1972ca */ /* 0x000fe200000e0000 */
[----:B------:R0:W-:Y:S01]  /*17ba0*/  STG.E.U16 desc[UR50][R2.64+0x18c], R0 ;  /* 0x00018c0002007986 */ /* 0x0001e2000c101532 */
[----:B------:R-:W-:Y:S01]  /*17bb0*/  F2FP.F16.F32.PACK_AB R10, R17, R16 ;  /* 0x00000010110a723e */ /* 0x000fe200000000ff */
[----:B------:R-:W-:Y:S01]  /*17bc0*/  IMAD.MOV.U32 R17, RZ, RZ, R5 ;  /* 0x000000ffff117224 */ /* 0x000fe200078e0005 */
[----:B------:R-:W-:Y:S01]  /*17bd0*/  R2UR UR60, R108 ;  /* 0x000000006c3c72ca */ /* 0x000fe200000e0000 */
[----:B------:R-:W-:Y:S01]  /*17be0*/  IMAD.MOV.U32 R16, RZ, RZ, R32 ;  /* 0x000000ffff107224 */ /* 0x000fe200078e0020 */
[C---:B------:R-:W-:Y:S01]  /*17bf0*/  R2UR UR61, R109.reuse ;  /* 0x000000006d3d72ca */ /* 0x040fe200000e0000 */
[-C--:B------:R-:W-:Y:S01]  /*17c00*/  FMUL R30, R30, R119.reuse ;  /* 0x000000771e1e7220 */ /* 0x080fe20000400000 */
[----:B-1----:R-:W-:Y:S01]  /*17c10*/  PRMT R4, R8, 0x7610, R4 ;  /* 0x0000761008047816 */ /* 0x002fe20000000004 */
[----:B------:R-:W-:Y:S01]  /*17c20*/  FMUL R15, R34, R119 ;  /* 0x00000077220f7220 */ /* 0x000fe20000400000 */
[----:B------:R-:W-:Y:S01]  /*17c30*/  R2UR UR56, R108 ;  /* 0x000000006c3872ca */ /* 0x000fe200000e0000 */
[----:B--2---:R-:W-:Y:S01]  /*17c40*/  IMAD.MOV.U32 R5, RZ, RZ, R7 ;  /* 0x000000ffff057224 */ /* 0x004fe200078e0007 */
[----:B------:R-:W-:Y:S01]  /*17c50*/  R2UR UR57, R109 ;  /* 0x000000006d3972ca */ /* 0x000fe200000e0000 */
[----:B------:R1:W-:Y:S01]  /*17c60*/  STG.E.U16 desc[UR44][R2.64+0x190], R4 ;  /* 0x0001900402007986 */ /* 0x0003e2000c10152c */
[----:B------:R-:W-:-:S02]  /*17c70*/  F2FP.F16.F32.PACK_AB R23, R23, R22 ;  /* 0x000000161717723e */ /* 0x000fc400000000ff */
[----:B------:R-:W-:Y:S02]  /*17c80*/  F2FP.F16.F32.PACK_AB R11, R21, R20 ;  /* 0x00000014150b723e */ /* 0x000fe400000000ff */
[C---:B------:R-:W-:Y:S02]  /*17c90*/  R2UR UR32, R108.reuse ;  /* 0x000000006c2072ca */ /* 0x040fe400000e0000 */
[C---:B------:R-:W-:Y:S02]  /*17ca0*/  R2UR UR33, R109.reuse ;  /* 0x000000006d2172ca */ /* 0x040fe400000e0000 */
[C---:B------:R-:W-:Y:S02]  /*17cb0*/  R2UR UR30, R108.reuse ;  /* 0x000000006c1e72ca */ /* 0x040fe400000e0000 */
[----:B------:R-:W-:Y:S02]  /*17cc0*/  R2UR UR31, R109 ;  /* 0x000000006d1f72ca */ /* 0x000fe400000e0000 */
[----:B------:R-:W-:-:S02]  /*17cd0*/  R2UR UR26, R108 ;  /* 0x000000006c1a72ca */ /* 0x000fc400000e0000 */
[----:B0-----:R-:W-:Y:S02]  /*17ce0*/  SHF.R.U32.HI R0, RZ, 0x10, R0 ;  /* 0x00000010ff007819 */ /* 0x001fe40000011600 */
[C---:B------:R-:W-:Y:S02]  /*17cf0*/  R2UR UR27, R109.reuse ;  /* 0x000000006d1b72ca */ /* 0x040fe400000e0000 */
[----:B------:R-:W-:Y:S01]  /*17d00*/  F2FP.F16.F32.PACK_AB R6, R6, R19 ;  /* 0x000000130606723e */ /* 0x000fe200000000ff */
[----:B------:R0:W-:Y:S01]  /*17d10*/  STG.E.U16 desc[UR46][R2.64+0x18e], R0 ;  /* 0x00018e0002007986 */ /* 0x0001e2000c10152e */
[C---:B------:R-:W-:Y:S02]  /*17d20*/  R2UR UR66, R108.reuse ;  /* 0x000000006c4272ca */ /* 0x040fe400000e0000 */
[----:B------:R-:W-:Y:S01]  /*17d30*/  R2UR UR67, R109 ;  /* 0x000000006d4372ca */ /* 0x000fe200000e0000 */
[----:B------:R2:W-:Y:S01]  /*17d40*/  STG.E.U16 desc[UR58][R2.64+0x184], R6 ;  /* 0x0001840602007986 */ /* 0x0005e2000c10153a */
[----:B------:R-:W-:-:S02]  /*17d50*/  R2UR UR42, R108 ;  /* 0x000000006c2a72ca */ /* 0x000fc400000e0000 */
[C---:B------:R-:W-:Y:S02]  /*17d60*/  R2UR UR43, R109.reuse ;  /* 0x000000006d2b72ca */ /* 0x040fe400000e0000 */
[----:B------:R-:W-:Y:S02]  /*17d70*/  R2UR UR40, R108 ;  /* 0x000000006c2872ca */ /* 0x000fe400000e0000 */
[----:B------:R-:W-:Y:S02]  /*17d80*/  R2UR UR41, R109 ;  /* 0x000000006d2972ca */ /* 0x000fe400000e0000 */
[----:B------:R-:W-:Y:S02]  /*17d90*/  SHF.R.U32.HI R5, RZ, 0x10, R5 ;  /* 0x00000010ff057819 */ /* 0x000fe40000011605 */
[----:B-1----:R-:W-:Y:S02]  /*17da0*/  F2FP.F16.F32.PACK_AB R4, R29, R18 ;  /* 0x000000121d04723e */ /* 0x002fe400000000ff */
[----:B------:R-:W-:Y:S01]  /*17db0*/  PRMT R12, R23, 0x7610, R12 ;  /* 0x00007610170c7816 */ /* 0x000fe2000000000c */
[----:B------:R1:W-:Y:S01]  /*17dc0*/  STG.E.U16 desc[UR48][R2.64+0x18a], R5 ;  /* 0x00018a0502007986 */ /* 0x0003e2000c101530 */
[----:B------:R-:W-:-:S02]  /*17dd0*/  SHF.R.U32.HI R7, RZ, 0x10, R17 ;  /* 0x00000010ff077819 */ /* 0x000fc40000011611 */
[----:B------:R-:W-:Y:S01]  /*17de0*/  R2UR UR38, R108 ;  /* 0x000000006c2672ca */ /* 0x000fe200000e0000 */
[----:B------:R3:W-:Y:S01]  /*17df0*/  STG.E.U16 desc[UR34][R2.64+0x19c], R4 ;  /* 0x00019c0402007986 */ /* 0x0007e2000c101522 */
[----:B------:R-:W-:Y:S02]  /*17e00*/  R2UR UR39, R109 ;  /* 0x000000006d2772ca */ /* 0x000fe400000e0000 */
[----:B------:R-:W-:Y:S01]  /*17e10*/  F2FP.F16.F32.PACK_AB R9, R9, R14 ;  /* 0x0000000e0909723e */ /* 0x000fe200000000ff */
[----:B------:R4:W-:Y:S01]  /*17e20*/  STG.E.U16 desc[UR24][R2.64+0x1a4], R12 ;  /* 0x0001a40c02007986 */ /* 0x0009e2000c101518 */
[----:B0-----:R-:W-:Y:S01]  /*17e30*/  IMAD.MOV.U32 R0, RZ, RZ, R11 ;  /* 0x000000ffff007224 */ /* 0x001fe200078e000b */
[----:B------:R-:W-:Y:S02]  /*17e40*/  F2FP.F16.F32.PACK_AB R13, R33, R13 ;  /* 0x0000000d210d723e */ /* 0x000fe400000000ff */
[----:B------:R0:W-:Y:S01]  /*17e50*/  STG.E.U16 desc[UR60][R2.64+0x182], R7 ;  /* 0x0001820702007986 */ /* 0x0001e2000c10153c */
[----:B--2---:R-:W-:-:S02]  /*17e60*/  SHF.R.U32.HI R6, RZ, 0x10, R6 ;  /* 0x00000010ff067819 */ /* 0x004fc40000011606 */
[----:B------:R-:W-:Y:S01]  /*17e70*/  SHF.R.U32.HI R0, RZ, 0x10, R0 ;  /* 0x00000010ff007819 */ /* 0x000fe20000011600 */
[----:B------:R-:W-:Y:S01]  /*17e80*/  STG.E.U16 desc[UR40][R2.64+0x194], R9 ;  /* 0x0001940902007986 */ /* 0x000fe2000c101528 */
[----:B------:R-:W-:Y:S02]  /*17e90*/  SHF.R.U32.HI R16, RZ, 0x10, R16 ;  /* 0x00000010ff107819 */ /* 0x000fe40000011610 */
[----:B------:R-:W-:Y:S01]  /*17ea0*/  F2FP.F16.F32.PACK_AB R14, R31, R30 ;  /* 0x0000001e1f0e723e */ /* 0x000fe200000000ff */
[----:B------:R-:W-:Y:S01]  /*17eb0*/  STG.E.U16 desc[UR56][R2.64+0x186], R6 ;  /* 0x0001860602007986 */ /* 0x000fe2000c101538 */
[----:B------:R-:W-:Y:S02]  /*17ec0*/  F2FP.F16.F32.PACK_AB R15, R35, R15 ;  /* 0x0000000f230f723e */ /* 0x000fe400000000ff */
[----:B------:R-:W-:Y:S01]  /*17ed0*/  R2UR UR64, R108 ;  /* 0x000000006c4072ca */ /* 0x000fe200000e0000 */
[----:B------:R2:W-:Y:S01]  /*17ee0*/  STG.E.U16 desc[UR26][R2.64+0x1a2], R0 ;  /* 0x0001a20002007986 */ /* 0x0005e2000c10151a */
[----:B------:R-:W-:-:S02]  /*17ef0*/  R2UR UR65, R109 ;  /* 0x000000006d4172ca */ /* 0x000fc400000e0000 */
[----:B-1----:R-:W-:Y:S01]  /*17f00*/  SHF.R.U32.HI R5, RZ, 0x10, R10 ;  /* 0x00000010ff057819 */ /* 0x002fe2000001160a */
[----:B------:R1:W-:Y:S01]  /*17f10*/  STG.E.U16 desc[UR66][R2.64+0x1ba], R16 ;  /* 0x0001ba1002007986 */ /* 0x0003e2000c101542 */
[C---:B------:R-:W-:Y:S02]  /*17f20*/  R2UR UR36, R108.reuse ;  /* 0x000000006c2472ca */ /* 0x040fe400000e0000 */
[----:B---3--:R-:W-:Y:S01]  /*17f30*/  SHF.R.U32.HI R4, RZ, 0x10, R4 ;  /* 0x00000010ff047819 */ /* 0x008fe20000011604 */
[----:B------:R3:W-:Y:S01]  /*17f40*/  STG.E.U16 desc[UR32][R2.64+0x19a], R5 ;  /* 0x00019a0502007986 */ /* 0x0007e2000c101520 */
[----:B------:R-:W-:Y:S02]  /*17f50*/  R2UR UR37, R109 ;  /* 0x000000006d2572ca */ /* 0x000fe400000e0000 */
[----:B----4-:R-:W-:Y:S01]  /*17f60*/  F2FP.F16.F32.PACK_AB R12, R25, R24 ;  /* 0x00000018190c723e */ /* 0x010fe200000000ff */
[----:B------:R4:W-:Y:S01]  /*17f70*/  STG.E.U16 desc[UR30][R2.64+0x19e], R4 ;  /* 0x00019e0402007986 */ /* 0x0009e2000c10151e */
[----:B------:R-:W-:-:S02]  /*17f80*/  R2UR UR28, R108 ;  /* 0x000000006c1c72ca */ /* 0x000fc400000e0000 */
[----:B0-----:R-:W-:Y:S02]  /*17f90*/  SHF.R.U32.HI R7, RZ, 0x10, R8 ;  /* 0x00000010ff077819 */ /* 0x001fe40000011608 */
[C---:B------:R-:W-:Y:S02]  /*17fa0*/  R2UR UR29, R109.reuse ;  /* 0x000000006d1d72ca */ /* 0x040fe400000e0000 */
[C---:B------:R-:W-:Y:S01]  /*17fb0*/  R2UR UR22, R108.reuse ;  /* 0x000000006c1672ca */ /* 0x040fe200000e0000 */
[----:B------:R0:W-:Y:S01]  /*17fc0*/  STG.E.U16 desc[UR42][R2.64+0x192], R7 ;  /* 0x0001920702007986 */ /* 0x0001e2000c10152a */
[C---:B------:R-:W-:Y:S02]  /*17fd0*/  R2UR UR23, R109.reuse ;  /* 0x000000006d1772ca */ /* 0x040fe400000e0000 */
[----:B------:R-:W-:Y:S01]  /*17fe0*/  R2UR UR20, R108 ;  /* 0x000000006c1472ca */ /* 0x000fe200000e0000 */
[----:B------:R-:W-:Y:S01]  /*17ff0*/  STG.E.U16 desc[UR36][R2.64+0x198], R10 ;  /* 0x0001980a02007986 */ /* 0x000fe2000c101524 */
[----:B------:R-:W-:-:S02]  /*18000*/  R2UR UR21, R109 ;  /* 0x000000006d1572ca */ /* 0x000fc400000e0000 */
[C---:B------:R-:W-:Y:S01]  /*18010*/  R2UR UR18, R108.reuse ;  /* 0x000000006c1272ca */ /* 0x040fe200000e0000 */
[----:B--2---:R-:W-:Y:S01]  /*18020*/  IMAD.MOV.U32 R0, RZ, RZ, R13 ;  /* 0x000000ffff007224 */ /* 0x004fe200078e000d */
[C---:B------:R-:W-:Y:S01]  /*18030*/  R2UR UR19, R109.reuse ;  /* 0x000000006d1372ca */ /* 0x040fe200000e0000 */
[----:B------:R-:W-:Y:S01]  /*18040*/  STG.E.U16 desc[UR28][R2.64+0x1a0], R11 ;  /* 0x0001a00b02007986 */ /* 0x000fe2000c10151c */
[C---:B------:R-:W-:Y:S01]  /*18050*/  R2UR UR16, R108.reuse ;  /* 0x000000006c1072ca */ /* 0x040fe200000e0000 */
[----:B-1----:R-:W-:Y:S01]  /*18060*/  IMAD.MOV.U32 R16, RZ, RZ, R36 ;  /* 0x000000ffff107224 */ /* 0x002fe200078e0024 */
[C---:B------:R-:W-:Y:S02]  /*18070*/  R2UR UR17, R109.reuse ;  /* 0x000000006d1172ca */ /* 0x040fe400000e0000 */
[C---:B------:R-:W-:Y:S01]  /*18080*/  R2UR UR14, R108.reuse ;  /* 0x000000006c0e72ca */ /* 0x040fe200000e0000 */
[----:B---3--:R-:W-:Y:S01]  /*18090*/  IMAD.MOV.U32 R5, RZ, RZ, R12 ;  /* 0x000000ffff057224 */ /* 0x008fe200078e000c */
[C---:B------:R-:W-:Y:S01]  /*180a0*/  R2UR UR15, R109.reuse ;  /* 0x000000006d0f72ca */ /* 0x040fe200000e0000 */
[----:B------:R-:W-:Y:S01]  /*180b0*/  STG.E.U16 desc[UR20][R2.64+0x1a8], R12 ;  /* 0x0001a80c02007986 */ /* 0x000fe2000c101514 */
[----:B------:R-:W-:Y:S01]  /*180c0*/  R2UR UR12, R108 ;  /* 0x000000006c0c72ca */ /* 0x000fe200000e0000 */
[----:B----4-:R-:W-:Y:S01]  /*180d0*/  IMAD.MOV.U32 R4, RZ, RZ, R23 ;  /* 0x000000ffff047224 */ /* 0x010fe200078e0017 */
[----:B------:R-:W-:-:S02]  /*180e0*/  R2UR UR13, R109 ;  /* 0x000000006d0d72ca */ /* 0x000fc400000e0000 */
[C---:B------:R-:W-:Y:S02]  /*180f0*/  R2UR UR10, R108.reuse ;  /* 0x000000006c0a72ca */ /* 0x040fe400000e0000 */
[C---:B------:R-:W-:Y:S01]  /*18100*/  R2UR UR11, R109.reuse ;  /* 0x000000006d0b72ca */ /* 0x040fe200000e0000 */
[----:B------:R-:W-:Y:S01]  /*18110*/  STG.E.U16 desc[UR16][R2.64+0x1b0], R13 ;  /* 0x0001b00d02007986 */ /* 0x000fe2000c101510 */
[C---:B------:R-:W-:Y:S01]  /*18120*/  R2UR UR8, R108.reuse ;  /* 0x000000006c0872ca */ /* 0x040fe200000e0000 */
[----:B0-----:R-:W-:Y:S01]  /*18130*/  IMAD.MOV.U32 R7, RZ, RZ, R14 ;  /* 0x000000ffff077224 */ /* 0x001fe200078e000e */
[C---:B------:R-:W-:Y:S02]  /*18140*/  R2UR UR9, R109.reuse ;  /* 0x000000006d0972ca */ /* 0x040fe400000e0000 */
[----:B------:R-:W-:Y:S02]  /*18150*/  R2UR UR6, R108 ;  /* 0x000000006c0672ca */ /* 0x000fe400000e0000 */
[----:B------:R-:W-:Y:S01]  /*18160*/  R2UR UR7, R109 ;  /* 0x000000006d0772ca */ /* 0x000fe200000e0000 */
[----:B------:R-:W-:Y:S01]  /*18170*/  STG.E.U16 desc[UR12][R2.64+0x1b4], R14 ;  /* 0x0001b40e02007986 */ /* 0x000fe2000c10150c */
[----:B------:R-:W-:Y:S01]  /*18180*/  SHF.R.U32.HI R6, RZ, 0x10, R9 ;  /* 0x00000010ff067819 */ /* 0x000fe20000011609 */
[----:B------:R-:W-:Y:S01]  /*18190*/  IMAD.MOV.U32 R9, RZ, RZ, R15 ;  /* 0x000000ffff097224 */ /* 0x000fe200078e000f */
[----:B------:R-:W-:-:S02]  /*181a0*/  SHF.R.U32.HI R8, RZ, 0x10, R4 ;  /* 0x00000010ff087819 */ /* 0x000fc40000011604 */
[----:B------:R-:W-:Y:S01]  /*181b0*/  SHF.R.U32.HI R16, RZ, 0x10, R16 ;  /* 0x00000010ff107819 */ /* 0x000fe20000011610 */
[----:B------:R0:W-:Y:S01]  /*181c0*/  STG.E.U16 desc[UR38][R2.64+0x196], R6 ;  /* 0x0001960602007986 */ /* 0x0001e2000c101526 */
[----:B------:R-:W-:-:S03]  /*181d0*/  SHF.R.U32.HI R4, RZ, 0x10, R7 ;  /* 0x00000010ff047819 */ /* 0x000fc60000011607 */
[----:B------:R1:W-:Y:S04]  /*181e0*/  STG.E.U16 desc[UR8][R2.64+0x1bc], R15 ;  /* 0x0001bc0f02007986 */ /* 0x0003e8000c101508 */
[----:B------:R1:W-:Y:S04]  /*181f0*/  STG.E.U16 desc[UR64][R2.64+0x1ae], R16 ;  /* 0x0001ae1002007986 */ /* 0x0003e8000c101540 */
[----:B------:R1:W-:Y:S04]  /*18200*/  STG.E.U16 desc[UR22][R2.64+0x1a6], R8 ;  /* 0x0001a60802007986 */ /* 0x0003e8000c101516 */
[----:B------:R1:W-:Y:S01]  /*18210*/  STG.E.U16 desc[UR10][R2.64+0x1b6], R4 ;  /* 0x0001b60402007986 */ /* 0x0003e2000c10150a */
[----:B0-----:R-:W-:-:S02]  /*18220*/  SHF.R.U32.HI R6, RZ, 0x10, R5 ;  /* 0x00000010ff067819 */ /* 0x001fc40000011605 */
[----:B------:R-:W-:Y:S02]  /*18230*/  SHF.R.U32.HI R5, RZ, 0x10, R0 ;  /* 0x00000010ff057819 */ /* 0x000fe40000011600 */
[----:B------:R-:W-:Y:S01]  /*18240*/  SHF.R.U32.HI R0, RZ, 0x10, R9 ;  /* 0x00000010ff007819 */ /* 0x000fe20000011609 */
[----:B------:R1:W-:Y:S04]  /*18250*/  STG.E.U16 desc[UR18][R2.64+0x1aa], R6 ;  /* 0x0001aa0602007986 */ /* 0x0003e8000c101512 */
[----:B------:R1:W-:Y:S04]  /*18260*/  STG.E.U16 desc[UR14][R2.64+0x1b2], R5 ;  /* 0x0001b20502007986 */ /* 0x0003e8000c10150e */
[----:B------:R1:W-:Y:S02]  /*18270*/  STG.E.U16 desc[UR6][R2.64+0x1be], R0 ;  /* 0x0001be0002007986 */ /* 0x0003e4000c101506 */
.L_x_184:
[----:B------:R-:W-:Y:S05]  /*18280*/  BSYNC.RECONVERGENT B0 ;  /* 0x0000000000007941 */ /* 0x000fea0003800200 */
.L_x_177:
[----:B-123--:R-:W-:Y:S01]  /*18290*/  VIADD R0, R118, 0xd8 ;  /* 0x000000d876007836 */ /* 0x00efe20000000000 */
[----:B0----5:R-:W-:Y:S01]  /*182a0*/  SHF.L.U32 R4, R101, 0x1f, RZ ;  /* 0x0000001f65047819 */ /* 0x021fe200000006ff */
[----:B------:R-:W-:Y:S01]  /*182b0*/  NOP ;  /* 0x0000000000007918 */ /* 0x000fe20000000000 */
[----:B------:R-:W-:Y:S02]  /*182c0*/  IMAD.U32 R2, R102, -0x80000000, RZ ;  /* 0x8000000066027824 */ /* 0x000fe400078e00ff */
[----:B------:R-:W-:-:S04]  /*182d0*/  PRMT R0, R123, 0x654, R0 ;  /* 0x000006547b007816 */ /* 0x000fc80000000000 */
[----:B------:R0:W-:Y:S01]  /*182e0*/  SYNCS.ARRIVE.TRANS64.RED.ART0 RZ, [R0+URZ], R125 ;  /* 0x0000007d00ff79a7 */ /* 0x0001e200085004ff */
[----:B------:R-:W1:Y:S02]  /*182f0*/  SYNCS.PHASECHK.TRANS64.TRYWAIT P0, [R118+URZ+0xa8], R4 ;  /* 0x0000a804760075a7 */ /* 0x000e6400080011ff */
[----:B01----:R-:W-:Y:S05]  /*18300*/  @!P0 BRA `(.L_x_185) ;  /* 0x0000003000608947 */ /* 0x003fea0003800000 */
.L_x_361:
[----:B------:R-:W1:Y:S02]  /*18310*/  SYNCS.PHASECHK.TRANS64.TRYWAIT P0, [R118+URZ+0xb8], R2 ;  /* 0x0000b802760075a7 */ /* 0x000e6400080011ff */
[----:B-1----:R-:W-:Y:S05]  /*18320*/  @!P0 BRA `(.L_x_186) ;  /* 0x0000003000708947 */ /* 0x002fea0003800000 */
.L_x_363:
[----:B------:R-:W-:Y:S06]  /*18330*/  BAR.SYNC.DEFER_BLOCKING 0x3, 0x100 ;  /* 0x00c4000000007b1d */ /* 0x000fec0000010000 */
[----:B------:R-:W-:Y:S05]  /*18340*/  BRA `(.L_x_21) ;  /* 0x0000000000087947 */ /* 0x000fea0003800000 */
.L_x_158:
[----:B------:R-:W-:-:S08]  /*18350*/  NOP ;  /* 0x0000000000007918 */ /* 0x000fd00000000000 */
[----:B------:R-:W0:-:S00]  /*18360*/  USETMAXREG.DEALLOC.CTAPOOL 0x60 ;  /* 0x00000060000079c8 */ /* 0x000e0000080e0500 */
.L_x_21:
[----:B01--4-:R-:W4:Y:S01]  /*18370*/  LDL.LU R2, [R1+0x110] ;  /* 0x0001100001027983 */ /* 0x013f220000300800 */
[----:B--2---:R-:W0:Y:S02]  /*18380*/  LDC R0, c[0x0][0x36c] ;  /* 0x0000db00ff007b82 */ /* 0x004e240000000800 */
[----:B0-----:R-:W-:Y:S02]  /*18390*/  ISETP.EQ.U32.AND P1, PT, R0, 0x1, PT ;  /* 0x000000010000780c */ /* 0x001fe40003f22070 */
[----:B----4-:R-:W-:-:S11]  /*183a0*/  ISETP.NE.AND P0, PT, R2, 0x9, PT ;  /* 0x000000090200780c */ /* 0x010fd60003f05270 */
[----:B------:R-:W-:Y:S05]  /*183b0*/  @!P1 BRA `(.L_x_187) ;  /* 0x0000000000309947 */ /* 0x000fea0003800000 */
[----:B------:R-:W-:Y:S05]  /*183c0*/  WARPSYNC.ALL ;  /* 0x0000000000007948 */ /* 0x000fea0003800000 */
[----:B------:R-:W-:Y:S01]  /*183d0*/  NOP ;  /* 0x0000000000007918 */ /* 0x000fe20000000000 */
        /* <DEDUP_REMOVED lines=10> */
.L_x_187:
[----:B------:R-:W-:Y:S05]  /*18480*/  WARPSYNC.ALL ;  /* 0x0000000000007948 */ /* 0x000fea0003800000 */
[----:B------:R-:W-:Y:S01]  /*18490*/  NOP ;  /* 0x0000000000007918 */ /* 0x000fe20000000000 */
.L_x_188:
[----:B------:R-:W-:Y:S05]  /*184a0*/  @!P1 BRA `(.L_x_189) ;  /* 0x00000000000c9947 */ /* 0x000fea0003800000 */
[----:B------:R-:W-:Y:S01]  /*184b0*/  UCGABAR_WAIT ;  /* 0x0000000000007dc7 */ /* 0x000fe20008000000 */
[----:B------:R-:W-:Y:S01]  /*184c0*/  CCTL.IVALL ;  /* 0x00000000ff00798f */ /* 0x000fe20002000000 */
[----:B------:R-:W-:Y:S05]  /*184d0*/  BRA `(.L_x_190) ;  /* 0x0000000000047947 */ /* 0x000fea0003800000 */
.L_x_189:
[----:B------:R-:W-:Y:S06]  /*184e0*/  BAR.SYNC.DEFER_BLOCKING 0x0 ;  /* 0x0000000000007b1d */ /* 0x000fec0000010000 */
.L_x_190:
[----:B------:R-:W-:Y:S05]  /*184f0*/  @P0 EXIT ;  /* 0x000000000000094d */ /* 0x000fea0003800000 */
[----:B------:R0:W2:Y:S01]  /*18500*/  LDL.LU R7, [R1+0xa0] ;  /* 0x0000a00001077983 */ /* 0x0000a20000300800 */
[----:B------:R-:W-:Y:S02]  /*18510*/  ELECT P0, URZ, PT ;  /* 0x0000000000ff782f */ /* 0x000fe40003800000 */
[----:B------:R-:W-:Y:S01]  /*18520*/  MOV R3, 0x400 ;  /* 0x0000040000037802 */ /* 0x000fe20000000f00 */
[----:B------:R-:W-:Y:S01]  /*18530*/  IMAD.MOV.U32 R4, RZ, RZ, 0x1 ;  /* 0x00000001ff047424 */ /* 0x000fe200078e00ff */
[----:B------:R-:W1:Y:S01]  /*18540*/  S2R R6, SR_CgaCtaId ;  /* 0x0000000000067919 */ /* 0x000e620000008800 */
[----:B------:R-:W-:Y:S08]  /*18550*/  UVIRTCOUNT.DEALLOC.SMPOOL 0x80 ;  /* 0x000000800000784c */ /* 0x000ff00000000000 */
[----:B------:R-:W-:-:S02]  /*18560*/  @P0 MOV R0, 0x40 ;  /* 0x0000004000000802 */ /* 0x000fc40000000f00 */
[----:B-1----:R-:W-:-:S05]  /*18570*/  LEA R3, R6, R3, 0x18 ;  /* 0x0000000306037211 */ /* 0x002fca00078ec0ff */
[----:B------:R-:W-:Y:S02]  /*18580*/  VIADD R5, R3, 0xe8 ;  /* 0x000000e803057836 */ /* 0x000fe40000000000 */
[----:B--2---:R-:W-:-:S05]  /*18590*/  @P0 IMAD.MOV.U32 R7, RZ, RZ, R6 ;  /* 0x000000ffff070224 */ /* 0x004fca00078e0006 */
[C---:B------:R-:W-:Y:S01]  /*185a0*/  LOP3.LUT R2, R7.reuse, 0x1, RZ, 0x3c, !PT ;  /* 0x0000000107027812 */ /* 0x040fe200078e3cff */
[----:B------:R1:W-:Y:S01]  /*185b0*/  @P0 STL [R1+0xa0], R7 ;  /* 0x0000a00701000387 */ /* 0x0003e20000100800 */
[----:B------:R-:W-:Y:S02]  /*185c0*/  @P0 LEA R0, R7, R0, 0x18 ;  /* 0x0000000007000211 */ /* 0x000fe400078ec0ff */
[----:B------:R-:W-:-:S03]  /*185d0*/  PRMT R2, R2, 0x654, R5 ;  /* 0x0000065402027816 */ /* 0x000fc60000000005 */
[----:B------:R0:W-:Y:S01]  /*185e0*/  @P0 STS.U8 [R0], R4 ;  /* 0x0000000400000388 */ /* 0x0001e20000000000 */
[----:B-1----:R-:W-:-:S04]  /*185f0*/  IMAD.MOV.U32 R7, RZ, RZ, 0x1 ;  /* 0x00000001ff077424 */ /* 0x002fc800078e00ff */
[----:B------:R0:W-:Y:S01]  /*18600*/  SYNCS.ARRIVE.TRANS64.RED.ART0 RZ, [R2+URZ], R7 ;  /* 0x0000000702ff79a7 */ /* 0x0001e200085004ff */
[----:B------:R-:W1:Y:S02]  /*18610*/  SYNCS.PHASECHK.TRANS64.TRYWAIT P0, [R3+URZ+0xe8], RZ ;  /* 0x0000e8ff030075a7 */ /* 0x000e6400080011ff */
[----:B01----:R-:W-:Y:S05]  /*18620*/  @!P0 BRA `(.L_x_191) ;  /* 0x0000002c00c88947 */ /* 0x003fea0003800000 */
.L_x_364:
[----:B------:R-:W-:Y:S01]  /*18630*/  NOP ;  /* 0x0000000000007918 */ /* 0x000fe20000000000 */
[----:B0-----:R-:W-:Y:S01]  /*18640*/  MOV R3, 0x50 ;  /* 0x0000005000037802 */ /* 0x001fe20000000f00 */
[----:B------:R-:W-:Y:S02]  /*18650*/  IMAD.U32 R0, RZ, RZ, UR5 ;  /* 0x00000005ff007e24 */ /* 0x000fe4000f8e00ff */
[----:B------:R-:W-:Y:S01]  /*18660*/  IMAD.MOV.U32 R5, RZ, RZ, 0xffff ;  /* 0x0000ffffff057424 */ /* 0x000fe200078e00ff */
[----:B------:R-:W-:Y:S02]  /*18670*/  LEA R3, R6, R3, 0x18 ;  /* 0x0000000306037211 */ /* 0x000fe400078ec0ff */
[----:B------:R-:W-:-:S03]  /*18680*/  LOP3.LUT R0, R0, 0xffff, RZ, 0xc0, !PT ;  /* 0x0000ffff00007812 */ /* 0x000fc600078ec0ff */
[----:B------:R-:W0:Y:S01]  /*18690*/  LDS R2, [R3] ;  /* 0x0000000003027984 */ /* 0x000e220000000800 */
[----:B------:R-:W-:-:S04]  /*186a0*/  SHF.R.U32.HI R0, RZ, 0x5, R0 ;  /* 0x00000005ff007819 */ /* 0x000fc80000011600 */
[----:B------:R-:W-:Y:S01]  /*186b0*/  SHF.L.U32 R5, R5, R0, RZ ;  /* 0x0000000005057219 */ /* 0x000fe200000006ff */
[----:B------:R-:W-:-:S05]  /*186c0*/  VIADD R4, R0, 0x10 ;  /* 0x0000001000047836 */ /* 0x000fca0000000000 */
[----:B------:R-:W-:-:S04]  /*186d0*/  SHF.L.U32 R0, R7, R4, RZ ;  /* 0x0000000407007219 */ /* 0x000fc800000006ff */
[----:B------:R-:W-:-:S04]  /*186e0*/  LOP3.LUT R0, R0, R5, RZ, 0xfc, !PT ;  /* 0x0000000500007212 */ /* 0x000fc800078efcff */
[C---:B------:R-:W-:Y:S02]  /*186f0*/  LOP3.LUT R5, R0.reuse, 0xffff, RZ, 0xc0, !PT ;  /* 0x0000ffff00057812 */ /* 0x040fe400078ec0ff */
[----:B0-----:R-:W-:-:S04]  /*18700*/  LOP3.LUT R4, R0, 0xffff, R2, 0x80, !PT ;  /* 0x0000ffff00047812 */ /* 0x001fc800078e8002 */
[----:B------:R-:W-:-:S13]  /*18710*/  ISETP.NE.AND P0, PT, R4, R5, PT ;  /* 0x000000050400720c */ /* 0x000fda0003f05270 */
[----:B------:R-:W-:Y:S05]  /*18720*/  @P0 BRA `(.L_x_192) ;  /* 0x0000000000500947 */ /* 0x000fea0003800000 */
[----:B------:R-:W-:Y:S02]  /*18730*/  SHF.R.U32.HI R4, RZ, 0x10, R2 ;  /* 0x00000010ff047819 */ /* 0x000fe40000011602 */
[----:B------:R-:W-:-:S04]  /*18740*/  SHF.R.U32.HI R2, RZ, 0x10, R0 ;  /* 0x00000010ff027819 */ /* 0x000fc80000011600 */
[----:B------:R-:W-:-:S04]  /*18750*/  LOP3.LUT R4, R4, R2, RZ, 0xc0, !PT ;  /* 0x0000000204047212 */ /* 0x000fc800078ec0ff */
[----:B------:R-:W-:-:S13]  /*18760*/  ISETP.NE.AND P0, PT, R4, R2, PT ;  /* 0x000000020400720c */ /* 0x000fda0003f05270 */
[----:B------:R-:W-:Y:S05]  /*18770*/  @P0 BRA `(.L_x_193) ;  /* 0x0000000000300947 */ /* 0x000fea0003800000 */
[----:B------:R-:W-:Y:S01]  /*18780*/  R2UR UR5, R0 ;  /* 0x00000000000572ca */ /* 0x000fe200000e0000 */
[----:B------:R-:W0:Y:S01]  /*18790*/  S2R R4, SR_LANEID ;  /* 0x0000000000047919 */ /* 0x000e220000000000 */
[----:B------:R-:W-:-:S11]  /*187a0*/  VOTE.ANY R2, PT, PT ;  /* 0x0000000000027806 */ /* 0x000fd600038e0100 */
[----:B------:R-:W-:-:S06]  /*187b0*/  ULOP3.LUT UR5, URZ, UR5, URZ, 0x33, !UPT ;  /* 0x00000005ff057292 */ /* 0x000fcc000f8e33ff */
[----:B------:R-:W-:-:S04]  /*187c0*/  IMAD.U32 R0, RZ, RZ, UR5 ;  /* 0x00000005ff007e24 */ /* 0x000fc8000f8e00ff */
[----:B------:R1:W2:Y:S02]  /*187d0*/  REDUX UR4, R0 ;  /* 0x00000000000473c4 */ /* 0x0002a40000000000 */
[----:B------:R4:W-:Y:S01]  /*187e0*/  UTCATOMSWS.AND URZ, UR5 ;  /* 0x0000000500ff79e3 */ /* 0x0009e20008000000 */
[----:B-1----:R-:W0:Y:S02]  /*187f0*/  FLO.U32 R0, R2 ;  /* 0x0000000200007300 */ /* 0x002e2400000e0000 */
[----:B0-----:R-:W-:Y:S01]  /*18800*/  ISETP.EQ.U32.AND P0, PT, R0, R4, PT ;  /* 0x000000040000720c */ /* 0x001fe20003f02070 */
[----:B--2---:R-:W-:-:S12]  /*18810*/  IMAD.U32 R0, RZ, RZ, UR4 ;  /* 0x00000004ff007e24 */ /* 0x004fd8000f8e00ff */
[----:B------:R4:W-:Y:S01]  /*18820*/  @P0 ATOMS.AND RZ, [R3], R0 ;  /* 0x0000000003ff038c */ /* 0x0009e20002800000 */
[----:B------:R-:W-:Y:S05]  /*18830*/  BRA `(.L_x_194) ;  /* 0x0000000000147947 */ /* 0x000fea0003800000 */
.L_x_193:
[----:B------:R-:W-:Y:S02]  /*18840*/  MOV R2, 0x18860 ;  /* 0x0001886000027802 */ /* 0x000fe40000000f00 */
[----:B---3--:R-:W-:Y:S05]  /*18850*/  CALL.REL.NOINC `($__internal_0_$__cuda_sm10x_tcgen05_guardrail_trap_col_being_dealloced_not_returned_by_alloc) ;  /* 0x0000002c00507944 */ /* 0x008fea0003c00000 */
[----:B------:R-:W-:Y:S05]  /*18860*/  BRA `(.L_x_194) ;  /* 0x0000000000087947 */ /* 0x000fea0003800000 */
.L_x_192:
[----:B------:R-:W-:Y:S02]  /*18870*/  MOV R2, 0x18890 ;  /* 0x0001889000027802 */ /* 0x000fe40000000f00 */
[----:B---3--:R-:W-:Y:S05]  /*18880*/  CALL.REL.NOINC `($__internal_2_$__cuda_sm10x_tcgen05_guardrail_trap_unallocated_columns_being_dealloced) ;  /* 0x0000002c005c7944 */ /* 0x008fea0003c00000 */
.L_x_194:
[----:B------:R-:W-:Y:S01]  /*18890*/  NOP ;  /* 0x0000000000007918 */ /* 0x000fe20000000000 */
[----:B----4-:R-:W-:Y:S05]  /*188a0*/  EXIT ;  /* 0x000000000000794d */ /* 0x010fea0003800000 */
.L_x_12:
[----:B------:R-:W-:-:S07]  /*188b0*/  MOV R5, R4 ;  /* 0x0000000400057202 */ /* 0x000fce0000000f00 */
.L_x_195:
[----:B-1----:R1:W2:Y:S02]  /*188c0*/  SYNCS.PHASECHK.TRANS64.TRYWAIT P0, [R2+URZ], R5 ;  /* 0x00000005020075a7 */ /* 0x0022a400080011ff */
[----:B--2---:R-:W-:Y:S05]  /*188d0*/  @!P0 NANOSLEEP.SYNCS 0x989680 ;  /* 0x009896800000895d */ /* 0x004fea0003900000 */
[----:B------:R-:W2:Y:S02]  /*188e0*/  @!P0 SYNCS.PHASECHK.TRANS64 P0, [R2+URZ], R5 ;  /* 0x00000005020085a7 */ /* 0x000ea400080010ff */
[----:B--2---:R-:W-:Y:S05]  /*188f0*/  @!P0 BRA `(.L_x_195) ;  /* 0xfffffffc00f08947 */ /* 0x004fea000383ffff */
[----:B------:R-:W-:Y:S05]  /*18900*/  BRA `(.L_x_11) ;  /* 0xfffffe8800487947 */ /* 0x000fea000383ffff */
.L_x_15:
[----:B------:R-:W-:-:S07]  /*18910*/  MOV R3, R2 ;  /* 0x0000000200037202 */ /* 0x000fce0000000f00 */
.L_x_196:
[----:B-1----:R1:W2:Y:S02]  /*18920*/  SYNCS.PHASECHK.TRANS64.TRYWAIT P0, [R4+URZ], R3 ;  /* 0x00000003040075a7 */ /* 0x0022a400080011ff */
[----:B--2---:R-:W-:Y:S05]  /*18930*/  @!P0 NANOSLEEP.SYNCS 0x989680 ;  /* 0x009896800000895d */ /* 0x004fea0003900000 */
[----:B------:R-:W2:Y:S02]  /*18940*/  @!P0 SYNCS.PHASECHK.TRANS64 P0, [R4+URZ], R3 ;  /* 0x00000003040085a7 */ /* 0x000ea400080010ff */
[----:B--2---:R-:W-:Y:S05]  /*18950*/  @!P0 BRA `(.L_x_196) ;  /* 0xfffffffc00f08947 */ /* 0x004fea000383ffff */
[----:B------:R-:W-:Y:S05]  /*18960*/  BRA `(.L_x_14) ;  /* 0xfffffe8800b07947 */ /* 0x000fea000383ffff */
.L_x_49:
[----:B------:R-:W-:Y:S02]  /*18970*/  MOV R2, 0x80000000 ;  /* 0x8000000000027802 */ /* 0x000fe40000000f00 */
[----:B------:R-:W-:-:S07]  /*18980*/  MOV R3, 0x80000000 ;  /* 0x8000000000037802 */ /* 0x000fce0000000f00 */
.L_x_197:
[----:B0-----:R0:W1:Y:S02]  /*18990*/  SYNCS.PHASECHK.TRANS64.TRYWAIT P0, [R33+URZ+0x18], R3 ;  /* 0x00001803210075a7 */ /* 0x00106400080011ff */
[----:B-1----:R-:W-:Y:S05]  /*189a0*/  @!P0 NANOSLEEP.SYNCS 0x989680 ;  /* 0x009896800000895d */ /* 0x002fea0003900000 */
[----:B------:R-:W1:Y:S02]  /*189b0*/  @!P0 SYNCS.PHASECHK.TRANS64 P0, [R33+URZ+0x18], R3 ;  /* 0x00001803210085a7 */ /* 0x000e6400080010ff */
[----:B-1----:R-:W-:Y:S05]  /*189c0*/  @!P0 BRA `(.L_x_197) ;  /* 0xfffffffc00f08947 */ /* 0x002fea000383ffff */
[----:B------:R-:W-:Y:S05]  /*189d0*/  BRA `(.L_x_198) ;  /* 0xfffffeac00287947 */ /* 0x000fea000383ffff */
.L_x_51:
[----:B------:R-:W-:Y:S01]  /*189e0*/  HFMA2 R2, -RZ, RZ, -0.0 , 0 ;  /* 0x80000000ff027431 */ /* 0x000fe200000001ff */
[----:B------:R-:W-:-:S07]  /*189f0*/  MOV R3, 0x80000000 ;  /* 0x8000000000037802 */ /* 0x000fce0000000f00 */
.L_x_199:
[----:B0-----:R0:W1:Y:S02]  /*18a00*/  SYNCS.PHASECHK.TRANS64.TRYWAIT P0, [R33+URZ+0x8], R3 ;  /* 0x00000803210075a7 */ /* 0x00106400080011ff */
[----:B-1----:R-:W-:Y:S05]  /*18a10*/  @!P0 NANOSLEEP.SYNCS 0x989680 ;  /* 0x009896800000895d */ /* 0x002fea0003900000 */
[----:B------:R-:W1:Y:S02]  /*18a20*/  @!P0 SYNCS.PHASECHK.TRANS64 P0, [R33+URZ+0x8], R3 ;  /* 0x00000803210085a7 */ /* 0x000e6400080010ff */
[----:B-1----:R-:W-:Y:S05]  /*18a30*/  @!P0 BRA `(.L_x_199) ;  /* 0xfffffffc00f08947 */ /* 0x002fea000383ffff */
[----:B------:R-:W-:Y:S05]  /*18a40*/  BRA `(.L_x_200) ;  /* 0xfffffeb000487947 */ /* 0x000fea000383ffff */
.L_x_53:
[----:B------:R-:W-:Y:S01]  /*18a50*/  HFMA2 R2, -RZ, RZ, -0.0 , 0 ;  /* 0x80000000ff027431 */ /* 0x000fe200000001ff */
[----:B------:R-:W-:-:S07]  /*18a60*/  MOV R3, 0x80000000 ;  /* 0x8000000000037802 */ /* 0x000fce0000000f00 */
.L_x_201:
[----:B0-----:R0:W1:Y:S02]  /*18a70*/  SYNCS.PHASECHK.TRANS64.TRYWAIT P0, [R33+URZ+0x68], R3 ;  /* 0x00006803210075a7 */ /* 0x00106400080011ff */
[----:B-1----:R-:W-:Y:S05]  /*18a80*/  @!P0 NANOSLEEP.SYNCS 0x989680 ;  /* 0x009896800000895d */ /* 0x002fea0003900000 */
[----:B------:R-:W1:Y:S02]  /*18a90*/  @!P0 SYNCS.PHASECHK.TRANS64 P0, [R33+URZ+0x68], R3 ;  /* 0x00006803210085a7 */ /* 0x000e6400080010ff */
[----:B-1----:R-:W-:Y:S05]  /*18aa0*/  @!P0 BRA `(.L_x_201) ;  /* 0xfffffffc00f08947 */ /* 0x002fea000383ffff */
[----:B------:R-:W-:Y:S05]  /*18ab0*/  BRA `(.L_x_202) ;  /* 0xfffffeb400747947 */ /* 0x000fea000383ffff */
.L_x_54:
[----:B------:R-:W-:Y:S01]  /*18ac0*/  HFMA2 R2, -RZ, RZ, -0.0 , 0 ;  /* 0x80000000ff027431 */ /* 0x000fe200000001ff */
[----:B------:R-:W-:-:S07]  /*18ad0*/  MOV R3, 0x80000000 ;  /* 0x8000000000037802 */ /* 0x000fce0000000f00 */
.L_x_203:
[----:B0-----:R0:W1:Y:S02]  /*18ae0*/  SYNCS.PHASECHK.TRANS64.TRYWAIT P0, [R33+URZ+0x28], R3 ;  /* 0x00002803210075a7 */ /* 0x00106400080011ff */
[----:B-1----:R-:W-:Y:S05]  /*18af0*/  @!P0 NANOSLEEP.SYNCS 0x989680 ;  /* 0x009896800000895d */ /* 0x002fea0003900000 */
[----:B------:R-:W1:Y:S02]  /*18b00*/  @!P0 SYNCS.PHASECHK.TRANS64 P0, [R33+URZ+0x28], R3 ;  /* 0x00002803210085a7 */ /* 0x000e6400080010ff */
[----:B-1----:R-:W-:Y:S05]  /*18b10*/  @!P0 BRA `(.L_x_203) ;  /* 0xfffffffc00f08947 */ /* 0x002fea000383ffff */
[----:B------:R-:W-:Y:S05]  /*18b20*/  BRA `(.L_x_204) ;  /* 0xfffffeb400e87947 */ /* 0x000fea000383ffff */
.L_x_56:
[----:B------:R-:W-:Y:S01]  /*18b30*/  HFMA2 R2, -RZ, RZ, -0.0 , 0 ;  /* 0x80000000ff027431 */ /* 0x000fe200000001ff */
[----:B------:R-:W-:-:S07]  /*18b40*/  MOV R3, 0x80000000 ;  /* 0x8000000000037802 */ /* 0x000fce0000000f00 */
.L_x_205:
[----:B0-----:R0:W1:Y:S02]  /*18b50*/  SYNCS.PHASECHK.TRANS64.TRYWAIT P0, [R33+URZ+0x48], R3 ;  /* 0x00004803210075a7 */ /* 0x00106400080011ff */
[----:B-1----:R-:W-:Y:S05]  /*18b60*/  @!P0 NANOSLEEP.SYNCS 0x989680 ;  /* 0x009896800000895d */ /* 0x002fea0003900000 */
[----:B------:R-:W1:Y:S02]  /*18b70*/  @!P0 SYNCS.PHASECHK.TRANS64 P0, [R33+URZ+0x48], R3 ;  /* 0x00004803210085a7 */ /* 0x000e6400080010ff */
[----:B-1----:R-:W-:Y:S05]  /*18b80*/  @!P0 BRA `(.L_x_205) ;  /* 0xfffffffc00f08947 */ /* 0x002fea000383ffff */
[----:B------:R-:W-:Y:S05]  /*18b90*/  BRA `(.L_x_206) ;  /* 0xfffffeb800f87947 */ /* 0x000fea000383ffff */
.L_x_58:
[----:B------:R-:W-:Y:S01]  /*18ba0*/  HFMA2 R2, -RZ, RZ, -0.0 , 0 ;  /* 0x80000000ff027431 */ /* 0x000fe200000001ff */
[----:B------:R-:W-:-:S07]  /*18bb0*/  MOV R3, 0x80000000 ;  /* 0x8000000000037802 */ /* 0x000fce0000000f00 */
.L_x_207:
[----:B0-----:R0:W1:Y:S02]  /*18bc0*/  SYNCS.PHASECHK.TRANS64.TRYWAIT P0, [R33+URZ+0x78], R3 ;  /* 0x00007803210075a7 */ /* 0x00106400080011ff */
[----:B-1----:R-:W-:Y:S05]  /*18bd0*/  @!P0 NANOSLEEP.SYNCS 0x989680 ;  /* 0x009896800000895d */ /* 0x002fea0003900000 */
[----:B------:R-:W1:Y:S02]  /*18be0*/  @!P0 SYNCS.PHASECHK.TRANS64 P0, [R33+URZ+0x78], R3 ;  /* 0x00007803210085a7 */ /* 0x000e6400080010ff */
[----:B-1----:R-:W-:Y:S05]  /*18bf0*/  @!P0 BRA `(.L_x_207) ;  /* 0xfffffffc00f08947 */ /* 0x002fea000383ffff */
[----:B------:R-:W-:Y:S05]  /*18c00*/  BRA `(.L_x_208) ;  /* 0xfffffec000187947 */ /* 0x000fea000383ffff */
.L_x_59:
[----:B------:R-:W-:Y:S01]  /*18c10*/  HFMA2 R2, -RZ, RZ, -0.0 , 0 ;  /* 0x80000000ff027431 */ /* 0x000fe200000001ff */
[----:B------:R-:W-:-:S07]  /*18c20*/  MOV R3, 0x80000000 ;  /* 0x8000000000037802 */ /* 0x000fce0000000f00 */
.L_x_209:
[----:B0-----:R0:W1:Y:S02]  /*18c30*/  SYNCS.PHASECHK.TRANS64.TRYWAIT P0, [R33+URZ+0x58], R3 ;  /* 0x00005803210075a7 */ /* 0x00106400080011ff */
[----:B-1----:R-:W-:Y:S05]  /*18c40*/  @!P0 NANOSLEEP.SYNCS 0x989680 ;  /* 0x009896800000895d */ /* 0x002fea0003900000 */
[----:B------:R-:W1:Y:S02]  /*18c50*/  @!P0 SYNCS.PHASECHK.TRANS64 P0, [R33+URZ+0x58], R3 ;  /* 0x00005803210085a7 */ /* 0x000e6400080010ff */
[----:B-1----:R-:W-:Y:S05]  /*18c60*/  @!P0 BRA `(.L_x_209) ;  /* 0xfffffffc00f08947 */ /* 0x002fea000383ffff */
[----:B------:R-:W-:Y:S05]  /*18c70*/  BRA `(.L_x_210) ;  /* 0xfffffec000687947 */ /* 0x000fea000383ffff */
.L_x_61:
[----:B------:R-:W-:Y:S01]  /*18c80*/  HFMA2 R2, -RZ, RZ, -0.0 , 0 ;  /* 0x80000000ff027431 */ /* 0x000fe200000001ff */
[----:B------:R-:W-:-:S07]  /*18c90*/  MOV R3, 0x80000000 ;  /* 0x8000000000037802 */ /* 0x000fce0000000f00 */
.L_x_211:
[----:B0-----:R0:W1:Y:S02]  /*18ca0*/  SYNCS.PHASECHK.TRANS64.TRYWAIT P0, [R33+URZ+0x38], R3 ;  /* 0x00003803210075a7 */ /* 0x00106400080011ff */
[----:B-1----:R-:W-:Y:S05]  /*18cb0*/  @!P0 NANOSLEEP.SYNCS 0x989680 ;  /* 0x009896800000895d */ /* 0x002fea0003900000 */
[----:B------:R-:W1:Y:S02]  /*18cc0*/  @!P0 SYNCS.PHASECHK.TRANS64 P0, [R33+URZ+0x38], R3 ;  /* 0x00003803210085a7 */ /* 0x000e6400080010ff */
[----:B-1----:R-:W-:Y:S05]  /*18cd0*/  @!P0 BRA `(.L_x_211) ;  /* 0xfffffffc00f08947 */ /* 0x002fea000383ffff */
[----:B------:R-:W-:Y:S05]  /*18ce0*/  BRA `(.L_x_212) ;  /* 0xfffffec000f47947 */ /* 0x000fea000383ffff */
.L_x_69:
[-C--:B------:R-:W-:Y:S02]  /*18cf0*/  MOV R12, R5.reuse ;  /* 0x00000005000c7202 */ /* 0x080fe40000000f00 */
[----:B------:R-:W-:Y:S07]  /*18d00*/  MOV R13, R5 ;  /* 0x00000005000d7202 */ /* 0x000fee0000000f00 */
.L_x_213:
[----:B--2---:R2:W3:Y:S02]  /*18d10*/  SYNCS.PHASECHK.TRANS64.TRYWAIT P1, [R33+URZ+0x8], R13 ;  /* 0x0000080d210075a7 */ /* 0x0044e400080211ff */
[----:B---3--:R-:W-:Y:S05]  /*18d20*/  @!P1 NANOSLEEP.SYNCS 0x989680 ;  /* 0x009896800000995d */ /* 0x008fea0003900000 */
[----:B------:R-:W3:Y:S02]  /*18d30*/  @!P1 SYNCS.PHASECHK.TRANS64 P1, [R33+URZ+0x8], R13 ;  /* 0x0000080d210095a7 */ /* 0x000ee400080210ff */
[----:B---3--:R-:W-:Y:S05]  /*18d40*/  @!P1 BRA `(.L_x_213) ;  /* 0xfffffffc00f09947 */ /* 0x008fea000383ffff */
[----:B------:R-:W-:Y:S05]  /*18d50*/  BRA `(.L_x_214) ;  /* 0xfffffec800187947 */ /* 0x000fea000383ffff */
.L_x_71:
[----:B------:R-:W-:Y:S01]  /*18d60*/  MOV R0, 0xffffffff ;  /* 0xffffffff00007802 */ /* 0x000fe20000000f00 */
[----:B------:R-:W-:Y:S06]  /*18d70*/  BSSY B0, `(.L_x_215) ;  /* 0x0000005000007945 */ /* 0x000fec0003800000 */
[----:B012---:R-:W-:Y:S05]  /*18d80*/  WARPSYNC.COLLECTIVE R0, `(.L_x_216) ;  /* 0x00000000000c7348 */ /* 0x007fea0003c00000 */
[----:B------:R-:W-:Y:S02]  /*18d90*/  ELECT P0, UR79, PT ;  /* 0x00000000004f782f */ /* 0x000fe40003800000 */
[----:B------:R-:W-:Y:S01]  /*18da0*/  MOV R0, UR79 ;  /* 0x0000004f00007c02 */ /* 0x000fe20008000f00 */
[----:B------:R-:W-:Y:S10]  /*18db0*/  ENDCOLLECTIVE ;  /* 0x000000000000791b */ /* 0x000ff40003800000 */
.L_x_216:
[----:B------:R-:W-:Y:S05]  /*18dc0*/  BSYNC B0 ;  /* 0x0000000000007941 */ /* 0x000fea0003800000 */
.L_x_215:
[----:B------:R-:W-:Y:S05]  /*18dd0*/  BRA `(.L_x_217) ;  /* 0xfffffec800187947 */ /* 0x000fea000383ffff */
.L_x_72:
[----:B---3--:R-:W-:Y:S01]  /*18de0*/  MOV R0, 0xffffffff ;  /* 0xffffffff00007802 */ /* 0x008fe20000000f00 */
[----:B------:R-:W-:Y:S06]  /*18df0*/  BSSY B0, `(.L_x_218) ;  /* 0x0000005000007945 */ /* 0x000fec0003800000 */
[----:B012---:R-:W-:Y:S05]  /*18e00*/  WARPSYNC.COLLECTIVE R0, `(.L_x_219) ;  /* 0x00000000000c7348 */ /* 0x007fea0003c00000 */
[----:B------:R-:W-:Y:S02]  /*18e10*/  ELECT P0, UR79, PT ;  /* 0x00000000004f782f */ /* 0x000fe40003800000 */
[----:B------:R-:W-:Y:S01]  /*18e20*/  MOV R0, UR79 ;  /* 0x0000004f00007c02 */ /* 0x000fe20008000f00 */
[----:B------:R-:W-:Y:S10]  /*18e30*/  ENDCOLLECTIVE ;  /* 0x000000000000791b */ /* 0x000ff40003800000 */
.L_x_219:
[----:B------:R-:W-:Y:S05]  /*18e40*/  BSYNC B0 ;  /* 0x0000000000007941 */ /* 0x000fea0003800000 */
.L_x_218:
[----:B------:R-:W-:Y:S01]  /*18e50*/  @P0 IADD3 R2, P1, PT, R30, 0x1c0, RZ ;  /* 0x000001c01e020810 */ /* 0x000fe20007f3e0ff */
[----:B------:R-:W-:Y:S01]  /*18e60*/  UMOV UR46, UR54 ;  /* 0x00000036002e7c82 */ /* 0x000fe20008000000 */
[----:B------:R-:W-:Y:S01]  /*18e70*/  @P0 R2UR.BROADCAST UR45, R11 ;  /* 0x000000000b2d02ca */ /* 0x000fe200008e0000 */
[----:B------:R-:W-:Y:S01]  /*18e80*/  VOTEU.ANY UP0, P0 ;  /* 0x0000000000ff7886 */ /* 0x000fe20000000100 */
[----:B------:R-:W-:Y:S01]  /*18e90*/  @P0 R2UR UR7, R2 ;  /* 0x00000000020702ca */ /* 0x000fe200000e0000 */
[----:B------:R-:W-:Y:S01]  /*18ea0*/  @P0 IMAD.X R0, RZ, RZ, R31, P1 ;  /* 0x000000ffff000224 */ /* 0x000fe200008e061f */
[----:B------:R-:W-:Y:S01]  /*18eb0*/  @P0 R2UR.BROADCAST UR44, R3 ;  /* 0x00000000032c02ca */ /* 0x000fe200008e0000 */
[----:B------:R-:W-:Y:S01]  /*18ec0*/  BSSY B0, `(.L_x_220) ;  /* 0x0000012000007945 */ /* 0x000fe20003800000 */
[----:B------:R-:W-:Y:S01]  /*18ed0*/  @P0 R2UR.BROADCAST UR43, R14 ;  /* 0x000000000e2b02ca */ /* 0x000fe200008e0000 */
[----:B------:R-:W-:Y:S01]  /*18ee0*/  @UP0 UIADD3 UR40, UPT, UPT, UR4, 0x20180, URZ ;  /* 0x0002018004280890 */ /* 0x000fe2000fffe0ff */
[----:B------:R-:W-:Y:S01]  /*18ef0*/  @P0 R2UR UR6, R0 ;  /* 0x00000000000602ca */ /* 0x000fe200000e0000 */
[----:B------:R-:W-:Y:S01]  /*18f00*/  @UP0 UMOV UR42, URZ ;  /* 0x000000ff002a0c82 */ /* 0x000fe20008000000 */
[----:B------:R-:W-:Y:S01]  /*18f10*/  VOTEU.ANY UP0, P0 ;  /* 0x0000000000ff7886 */ /* 0x000fe20000000100 */
[----:B------:R-:W-:Y:S04]  /*18f20*/  IMAD.MOV.U32 R0, RZ, RZ, -0x1 ;  /* 0xffffffffff007424 */ /* 0x000fe800078e00ff */
[----:B------:R-:W-:Y:S06]  /*18f30*/  IMAD.U32 R12, RZ, RZ, UR7 ;  /* 0x00000007ff0c7e24 */ /* 0x000fec000f8e00ff */
[----:B------:R-:W-:Y:S01]  /*18f40*/  IMAD.U32 R13, RZ, RZ, UR6 ;  /* 0x00000006ff0d7e24 */ /* 0x000fe2000f8e00ff */
[----:B------:R-:W-:Y:S04]  /*18f50*/  @P0 R2UR UR6, R12 ;  /* 0x000000000c0602ca */ /* 0x000fe800000e0000 */
[----:B------:R-:W-:Y:S11]  /*18f60*/  @P0 R2UR UR7, R13 ;  /* 0x000000000d0702ca */ /* 0x000ff600000e0000 */
[----:B------:R-:W-:Y:S02]  /*18f70*/  @!UPT UIADD3 URZ, UPT, UPT, URZ, URZ, URZ ;  /* 0x000000fffffff290 */ /* 0x000fe4000fffe0ff */
[----:B------:R0:W-:Y:S02]  /*18f80*/  @UP0 UTMALDG.5D.2CTA [UR40], [UR6], desc[URZ] ;  /* 0x0000ff28060005b4 */ /* 0x0001e40008221000 */
[----:B0-----:R-:W-:Y:S01]  /*18f90*/  NOP ;  /* 0x0000000000007918 */ /* 0x001fe20000000000 */
[----:B------:R-:W-:Y:S05]  /*18fa0*/  WARPSYNC.COLLECTIVE R0, `(.L_x_221) ;  /* 0x00000000000c7348 */ /* 0x000fea0003c00000 */
[----:B------:R-:W-:Y:S02]  /*18fb0*/  ELECT P0, UR79, PT ;  /* 0x00000000004f782f */ /* 0x000fe40003800000 */
[----:B------:R-:W-:Y:S01]  /*18fc0*/  MOV R0, UR79 ;  /* 0x0000004f00007c02 */ /* 0x000fe20008000f00 */
[----:B------:R-:W-:Y:S10]  /*18fd0*/  ENDCOLLECTIVE ;  /* 0x000000000000791b */ /* 0x000ff40003800000 */
.L_x_221:
[----:B------:R-:W-:Y:S05]  /*18fe0*/  BSYNC B0 ;  /* 0x0000000000007941 */ /* 0x000fea0003800000 */
.L_x_220:
[----:B------:R-:W-:Y:S01]  /*18ff0*/  @P0 IADD3 R2, P1, PT, R30, 0x1c0, RZ ;  /* 0x000001c01e020810 */ /* 0x000fe20007f3e0ff */
[----:B------:R-:W-:Y:S01]  /*19000*/  UMOV UR17, UR41 ;  /* 0x0000002900117c82 */ /* 0x000fe20008000000 */
[----:B------:R-:W-:Y:S01]  /*19010*/  @P0 R2UR.BROADCAST UR21, R11 ;  /* 0x000000000b1502ca */ /* 0x000fe200008e0000 */
[----:B------:R-:W-:Y:S01]  /*19020*/  UMOV UR22, UR54 ;  /* 0x0000003600167c82 */ /* 0x000fe20008000000 */
[----:B------:R-:W-:Y:S01]  /*19030*/  @P0 R2UR UR16, R2 ;  /* 0x00000000021002ca */ /* 0x000fe200000e0000 */
[----:B------:R-:W-:Y:S01]  /*19040*/  @P0 IMAD.X R0, RZ, RZ, R31, P1 ;  /* 0x000000ffff000224 */ /* 0x000fe200008e061f */
[----:B------:R-:W-:Y:S01]  /*19050*/  @P0 R2UR.BROADCAST UR20, R3 ;  /* 0x00000000031402ca */ /* 0x000fe200008e0000 */
[----:B------:R-:W-:Y:S01]  /*19060*/  VOTEU.ANY UP0, P0 ;  /* 0x0000000000ff7886 */ /* 0x000fe20000000100 */
[----:B------:R-:W-:Y:S01]  /*19070*/  @P0 R2UR.BROADCAST UR19, R14 ;  /* 0x000000000e1302ca */ /* 0x000fe200008e0000 */
[----:B------:R-:W-:Y:S01]  /*19080*/  BSSY B0, `(.L_x_222) ;  /* 0x0000011000007945 */ /* 0x000fe20003800000 */
[----:B------:R-:W-:Y:S01]  /*19090*/  @P0 R2UR UR15, R0 ;  /* 0x00000000000f02ca */ /* 0x000fe200000e0000 */
[----:B------:R-:W-:Y:S01]  /*190a0*/  IMAD.MOV.U32 R0, RZ, RZ, -0x1 ;  /* 0xffffffffff007424 */ /* 0x000fe200078e00ff */
[----:B------:R-:W-:Y:S05]  /*190b0*/  @UP0 UMOV UR18, 0x40 ;  /* 0x0000004000120882 */ /* 0x000fea0000000000 */
[----:B------:R-:W-:Y:S01]  /*190c0*/  IMAD.U32 R12, RZ, RZ, UR16 ;  /* 0x00000010ff0c7e24 */ /* 0x000fe2000f8e00ff */
[----:B------:R-:W-:Y:S01]  /*190d0*/  @UP0 UIADD3 UR16, UPT, UPT, UR4, 0x21180, URZ ;  /* 0x0002118004100890 */ /* 0x000fe2000fffe0ff */
[----:B------:R-:W-:Y:S03]  /*190e0*/  VOTEU.ANY UP0, P0 ;  /* 0x0000000000ff7886 */ /* 0x000fe60000000100 */
[----:B------:R-:W-:Y:S01]  /*190f0*/  @P0 R2UR UR6, R12 ;  /* 0x000000000c0602ca */ /* 0x000fe200000e0000 */
[----:B------:R-:W-:Y:S05]  /*19100*/  IMAD.U32 R13, RZ, RZ, UR15 ;  /* 0x0000000fff0d7e24 */ /* 0x000fea000f8e00ff */
        /* <DEDUP_REMOVED lines=8> */
.L_x_223:
[----:B------:R-:W-:Y:S05]  /*19190*/  BSYNC B0 ;  /* 0x0000000000007941 */ /* 0x000fea0003800000 */
.L_x_222:
        /* <DEDUP_REMOVED lines=9> */
[----:B------:R-:W-:Y:S01]  /*19230*/  @UP0 UMOV UR10, 0x80 ;  /* 0x00000080000a0882 */ /* 0x000fe20000000000 */
[----:B------:R-:W-:Y:S01]  /*19240*/  @P0 R2UR UR8, R0 ;  /* 0x00000000000802ca */ /* 0x000fe200000e0000 */
[----:B------:R-:W-:Y:S06]  /*19250*/  IMAD.MOV.U32 R0, RZ, RZ, -0x1 ;  /* 0xffffffffff007424 */ /* 0x000fec00078e00ff */
[----:B------:R-:W-:Y:S01]  /*19260*/  IMAD.U32 R12, RZ, RZ, UR9 ;  /* 0x00000009ff0c7e24 */ /* 0x000fe2000f8e00ff */
[----:B------:R-:W-:Y:S04]  /*19270*/  UMOV UR9, UR41 ;  /* 0x0000002900097c82 */ /* 0x000fe80008000000 */
[----:B------:R-:W-:Y:S01]  /*19280*/  @P0 R2UR UR6, R12 ;  /* 0x000000000c0602ca */ /* 0x000fe200000e0000 */
[----:B------:R-:W-:Y:S01]  /*19290*/  IMAD.U32 R13, RZ, RZ, UR8 ;  /* 0x00000008ff0d7e24 */ /* 0x000fe2000f8e00ff */
[----:B------:R-:W-:Y:S01]  /*192a0*/  @UP0 UIADD3 UR8, UPT, UPT, UR4, 0x22180, URZ ;  /* 0x0002218004080890 */ /* 0x000fe2000fffe0ff */
[----:B------:R-:W-:Y:S03]  /*192b0*/  VOTEU.ANY UP0, P0 ;  /* 0x0000000000ff7886 */ /* 0x000fe60000000100 */
[----:B------:R-:W-:Y:S11]  /*192c0*/  @P0 R2UR UR7, R13 ;  /* 0x000000000d0702ca */ /* 0x000ff600000e0000 */
[----:B------:R-:W-:Y:S02]  /*192d0*/  @!UPT UIADD3 URZ, UPT, UPT, URZ, URZ, URZ ;  /* 0x000000fffffff290 */ /* 0x000fe4000fffe0ff */
[----:B------:R0:W-:Y:S02]  /*192e0*/  @UP0 UTMALDG.5D.2CTA [UR8], [UR6], desc[URZ] ;  /* 0x0000ff08060005b4 */ /* 0x0001e40008221000 */
[----:B0-----:R-:W-:Y:S01]  /*192f0*/  NOP ;  /* 0x0000000000007918 */ /* 0x001fe20000000000 */
[----:B------:R-:W-:Y:S05]  /*19300*/  WARPSYNC.COLLECTIVE R0, `(.L_x_225) ;  /* 0x00000000000c7348 */ /* 0x000fea0003c00000 */
[----:B------:R-:W-:Y:S02]  /*19310*/  ELECT P0, UR79, PT ;  /* 0x00000000004f782f */ /* 0x000fe40003800000 */
[----:B------:R-:W-:Y:S01]  /*19320*/  MOV R0, UR79 ;  /* 0x0000004f00007c02 */ /* 0x000fe20008000f00 */
[----:B------:R-:W-:Y:S05]  /*19330*/  ENDCOLLECTIVE ;  /* 0x000000000000791b */ /* 0x000fea0003800000 */
.L_x_225:
[----:B------:R-:W-:Y:S05]  /*19340*/  BSYNC B0 ;  /* 0x0000000000007941 */ /* 0x000fea0003800000 */
.L_x_224:
[----:B------:R-:W-:Y:S01]  /*19350*/  MOV R21, R5 ;  /* 0x0000000500157202 */ /* 0x000fe20000000f00 */
[----:B------:R-:W-:Y:S06]  /*19360*/  BRA `(.L_x_226) ;  /* 0xfffffec400d07947 */ /* 0x000fec000383ffff */
.L_x_74:
[-C--:B------:R-:W-:Y:S02]  /*19370*/  MOV R12, R0.reuse ;  /* 0x00000000000c7202 */ /* 0x080fe40000000f00 */
[----:B------:R-:W-:Y:S07]  /*19380*/  MOV R13, R0 ;  /* 0x00000000000d7202 */ /* 0x000fee0000000f00 */
.L_x_227:
[----:B-1----:R1:W2:Y:S02]  /*19390*/  SYNCS.PHASECHK.TRANS64.TRYWAIT P0, [R33+URZ+0x68], R13 ;  /* 0x0000680d210075a7 */ /* 0x0022a400080011ff */
[----:B--2---:R-:W-:Y:S05]  /*193a0*/  @!P0 NANOSLEEP.SYNCS 0x989680 ;  /* 0x009896800000895d */ /* 0x004fea0003900000 */
[----:B------:R-:W2:Y:S02]  /*193b0*/  @!P0 SYNCS.PHASECHK.TRANS64 P0, [R33+URZ+0x68], R13 ;  /* 0x0000680d210085a7 */ /* 0x000ea400080010ff */
[----:B--2---:R-:W-:Y:S05]  /*193c0*/  @!P0 BRA `(.L_x_227) ;  /* 0xfffffffc00f08947 */ /* 0x004fea000383ffff */
[----:B------:R-:W-:Y:S05]  /*193d0*/  BRA `(.L_x_228) ;  /* 0xfffffec800107947 */ /* 0x000fea000383ffff */
.L_x_76:
[-C--:B------:R-:W-:Y:S02]  /*193e0*/  MOV R12, R0.reuse ;  /* 0x00000000000c7202 */ /* 0x080fe40000000f00 */
[----:B------:R-:W-:Y:S07]  /*193f0*/  MOV R13, R0 ;  /* 0x00000000000d7202 */ /* 0x000fee0000000f00 */
.L_x_229:
[----:B0-----:R0:W1:Y:S02]  /*19400*/  SYNCS.PHASECHK.TRANS64.TRYWAIT P0, [R33+URZ+0x48], R13 ;  /* 0x0000480d210075a7 */ /* 0x00106400080011ff */
[----:B-1----:R-:W-:Y:S05]  /*19410*/  @!P0 NANOSLEEP.SYNCS 0x989680 ;  /* 0x009896800000895d */ /* 0x002fea0003900000 */
[----:B------:R-:W1:Y:S02]  /*19420*/  @!P0 SYNCS.PHASECHK.TRANS64 P0, [R33+URZ+0x48], R13 ;  /* 0x0000480d210085a7 */ /* 0x000e6400080010ff */
[----:B-1----:R-:W-:Y:S05]  /*19430*/  @!P0 BRA `(.L_x_229) ;  /* 0xfffffffc00f08947 */ /* 0x002fea000383ffff */
[----:B------:R-:W-:Y:S05]  /*19440*/  BRA `(.L_x_230) ;  /* 0xfffffec800947947 */ /* 0x000fea000383ffff */
.L_x_78:
[----:B------:R-:W-:Y:S01]  /*19450*/  MOV R0, 0xffffffff ;  /* 0xffffffff00007802 */ /* 0x000fe20000000f00 */
[----:B------:R-:W-:Y:S06]  /*19460*/  BSSY B0, `(.L_x_231) ;  /* 0x0000005000007945 */ /* 0x000fec0003800000 */
[----:B0-----:R-:W-:Y:S05]  /*19470*/  WARPSYNC.COLLECTIVE R0, `(.L_x_232) ;  /* 0x00000000000c7348 */ /* 0x001fea0003c00000 */
[----:B------:R-:W-:Y:S02]  /*19480*/  ELECT P0, UR79, PT ;  /* 0x00000000004f782f */ /* 0x000fe40003800000 */
[----:B------:R-:W-:Y:S01]  /*19490*/  MOV R0, UR79 ;  /* 0x0000004f00007c02 */ /* 0x000fe20008000f00 */
[----:B------:R-:W-:Y:S10]  /*194a0*/  ENDCOLLECTIVE ;  /* 0x000000000000791b */ /* 0x000ff40003800000 */
.L_x_232:
[----:B------:R-:W-:Y:S05]  /*194b0*/  BSYNC B0 ;  /* 0x0000000000007941 */ /* 0x000fea0003800000 */
.L_x_231:
[----:B------:R-:W-:Y:S05]  /*194c0*/  BRA `(.L_x_233) ;  /* 0xfffffec8008c7947 */ /* 0x000fea000383ffff */
.L_x_79:
[----:B-1----:R-:W-:Y:S01]  /*194d0*/  MOV R0, 0xffffffff ;  /* 0xffffffff00007802 */ /* 0x002fe20000000f00 */
[----:B------:R-:W-:Y:S06]  /*194e0*/  BSSY B0, `(.L_x_234) ;  /* 0x0000005000007945 */ /* 0x000fec0003800000 */
[----:B0-----:R-:W-:Y:S05]  /*194f0*/  WARPSYNC.COLLECTIVE R0, `(.L_x_235) ;  /* 0x00000000000c7348 */ /* 0x001fea0003c00000 */
[----:B------:R-:W-:Y:S02]  /*19500*/  ELECT P0, UR79, PT ;  /* 0x00000000004f782f */ /* 0x000fe40003800000 */
[----:B------:R-:W-:Y:S01]  /*19510*/  MOV R0, UR79 ;  /* 0x0000004f00007c02 */ /* 0x000fe20008000f00 */
[----:B------:R-:W-:Y:S10]  /*19520*/  ENDCOLLECTIVE ;  /* 0x000000000000791b */ /* 0x000ff40003800000 */
.L_x_235:
[----:B------:R-:W-:Y:S05]  /*19530*/  BSYNC B0 ;  /* 0x0000000000007941 */ /* 0x000fea0003800000 */
.L_x_234:
        /* <DEDUP_REMOVED lines=25> */
.L_x_237:
[----:B------:R-:W-:Y:S05]  /*196d0*/  BSYNC B0 ;  /* 0x0000000000007941 */ /* 0x000fea0003800000 */
.L_x_236:
        /* <DEDUP_REMOVED lines=26> */
.L_x_239:
[----:B------:R-:W-:Y:S05]  /*19880*/  BSYNC B0 ;  /* 0x0000000000007941 */ /* 0x000fea0003800000 */
.L_x_238:
        /* <DEDUP_REMOVED lines=26> */
.L_x_241:
[----:B------:R-:W-:Y:S05]  /*19a30*/  BSYNC B0 ;  /* 0x0000000000007941 */ /* 0x000fea0003800000 */
.L_x_240:
[----:B------:R-:W-:Y:S01]  /*19a40*/  MOV R20, R15 ;  /* 0x0000000f00147202 */ /* 0x000fe20000000f00 */
[----:B------:R-:W-:Y:S06]  /*19a50*/  BRA `(.L_x_242) ;  /* 0xfffffec8003c7947 */ /* 0x000fec000383ffff */
.L_x_81:
[-C--:B------:R-:W-:Y:S02]  /*19a60*/  MOV R12, R0.reuse ;  /* 0x00000000000c7202 */ /* 0x080fe40000000f00 */
[----:B------:R-:W-:Y:S07]  /*19a70*/  MOV R13, R0 ;  /* 0x00000000000d7202 */ /* 0x000fee0000000f00 */
.L_x_243:
[----:B0-----:R0:W1:Y:S02]  /*19a80*/  SYNCS.PHASECHK.TRANS64.TRYWAIT P0, [R33+URZ+0x78], R13 ;  /* 0x0000780d210075a7 */ /* 0x00106400080011ff */
[----:B-1----:R-:W-:Y:S05]  /*19a90*/  @!P0 NANOSLEEP.SYNCS 0x989680 ;  /* 0x009896800000895d */ /* 0x002fea0003900000 */
[----:B------:R-:W1:Y:S02]  /*19aa0*/  @!P0 SYNCS.PHASECHK.TRANS64 P0, [R33+URZ+0x78], R13 ;  /* 0x0000780d210085a7 */ /* 0x000e6400080010ff */
[----:B-1----:R-:W-:Y:S05]  /*19ab0*/  @!P0 BRA `(.L_x_243) ;  /* 0xfffffffc00f08947 */ /* 0x002fea000383ffff */
[----:B------:R-:W-:Y:S05]  /*19ac0*/  BRA `(.L_x_244) ;  /* 0xfffffec8007c7947 */ /* 0x000fea000383ffff */
.L_x_83:
[-C--:B------:R-:W-:Y:S02]  /*19ad0*/  MOV R12, R0.reuse ;  /* 0x00000000000c7202 */ /* 0x080fe40000000f00 */
[----:B------:R-:W-:Y:S07]  /*19ae0*/  MOV R13, R0 ;  /* 0x00000000000d7202 */ /* 0x000fee0000000f00 */
.L_x_245:
[----:B0-----:R0:W1:Y:S02]  /*19af0*/  SYNCS.PHASECHK.TRANS64.TRYWAIT P0, [R33+URZ+0x58], R13 ;  /* 0x0000580d210075a7 */ /* 0x00106400080011ff */
[----:B-1----:R-:W-:Y:S05]  /*19b00*/  @!P0 NANOSLEEP.SYNCS 0x989680 ;  /* 0x009896800000895d */ /* 0x002fea0003900000 */
[----:B------:R-:W1:Y:S02]  /*19b10*/  @!P0 SYNCS.PHASECHK.TRANS64 P0, [R33+URZ+0x58], R13 ;  /* 0x0000580d210085a7 */ /* 0x000e6400080010ff */
[----:B-1----:R-:W-:Y:S05]  /*19b20*/  @!P0 BRA `(.L_x_245) ;  /* 0xfffffffc00f08947 */ /* 0x002fea000383ffff */
[----:B------:R-:W-:Y:S05]  /*19b30*/  BRA `(.L_x_246) ;  /* 0xfffffec800f07947 */ /* 0x000fea000383ffff */
.L_x_85:
[----:B------:R-:W-:Y:S01]  /*19b40*/  MOV R0, 0xffffffff ;  /* 0xffffffff00007802 */ /* 0x000fe20000000f00 */
[----:B------:R-:W-:Y:S06]  /*19b50*/  BSSY B0, `(.L_x_247) ;  /* 0x0000005000007945 */ /* 0x000fec0003800000 */
[----:B0-----:R-:W-:Y:S05]  /*19b60*/  WARPSYNC.COLLECTIVE R0, `(.L_x_248) ;  /* 0x00000000000c7348 */ /* 0x001fea0003c00000 */
[----:B------:R-:W-:Y:S02]  /*19b70*/  ELECT P0, UR79, PT ;  /* 0x00000000004f782f */ /* 0x000fe40003800000 */
[----:B------:R-:W-:Y:S01]  /*19b80*/  MOV R0, UR79 ;  /* 0x0000004f00007c02 */ /* 0x000fe20008000f00 */
[----:B------:R-:W-:Y:S10]  /*19b90*/  ENDCOLLECTIVE ;  /* 0x000000000000791b */ /* 0x000ff40003800000 */
.L_x_248:
[----:B------:R-:W-:Y:S05]  /*19ba0*/  BSYNC B0 ;  /* 0x0000000000007941 */ /* 0x000fea0003800000 */
.L_x_247:
[----:B------:R-:W-:Y:S05]  /*19bb0*/  BRA `(.L_x_249) ;  /* 0xfffffec800e87947 */ /* 0x000fea000383ffff */
.L_x_86:
[----:B-1----:R-:W-:Y:S01]  /*19bc0*/  MOV R0, 0xffffffff ;  /* 0xffffffff00007802 */ /* 0x002fe20000000f00 */
[----:B------:R-:W-:Y:S06]  /*19bd0*/  BSSY B0, `(.L_x_250) ;  /* 0x0000005000007945 */ /* 0x000fec0003800000 */
[----:B0-----:R-:W-:Y:S05]  /*19be0*/  WARPSYNC.COLLECTIVE R0, `(.L_x_251) ;  /* 0x00000000000c7348 */ /* 0x001fea0003c00000 */
[----:B------:R-:W-:Y:S02]  /*19bf0*/  ELECT P0, UR79, PT ;  /* 0x00000000004f782f */ /* 0x000fe40003800000 */
[----:B------:R-:W-:Y:S01]  /*19c00*/  MOV R0, UR79 ;  /* 0x0000004f00007c02 */ /* 0x000fe20008000f00 */
[----:B------:R-:W-:Y:S10]  /*19c10*/  ENDCOLLECTIVE ;  /* 0x000000000000791b */ /* 0x000ff40003800000 */
.L_x_251:
[----:B------:R-:W-:Y:S05]  /*19c20*/  BSYNC B0 ;  /* 0x0000000000007941 */ /* 0x000fea0003800000 */
.L_x_250:
        /* <DEDUP_REMOVED lines=11> */
[----:B------:R-:W-:Y:S01]  /*19ce0*/  VOTEU.ANY UP0, P0 ;  /* 0x0000000000ff7886 */ /* 0x000fe20000000100 */
[----:B------:R-:W-:Y:S05]  /*19cf0*/  IMAD.MOV.U32 R0, RZ, RZ, -0x1 ;  /* 0xffffffffff007424 */ /* 0x000fea00078e00ff */
        /* <DEDUP_REMOVED lines=11> */
.L_x_253:
[----:B------:R-:W-:Y:S05]  /*19db0*/  BSYNC B0 ;  /* 0x0000000000007941 */ /* 0x000fea0003800000 */
.L_x_252:
[----:B------:R-:W-:Y:S01]  /*19dc0*/  MOV R23, R5 ;  /* 0x0000000500177202 */ /* 0x000fe20000000f00 */
[----:B------:R-:W-:Y:S06]  /*19dd0*/  BRA `(.L_x_254) ;  /* 0xfffffec800d47947 */ /* 0x000fec000383ffff */
.L_x_88:
[-C--:B------:R-:W-:Y:S02]  /*19de0*/  MOV R12, R0.reuse ;  /* 0x00000000000c7202 */ /* 0x080fe40000000f00 */
[----:B------:R-:W-:Y:S07]  /*19df0*/  MOV R13, R0 ;  /* 0x00000000000d7202 */ /* 0x000fee0000000f00 */
.L_x_255:
[----:B0-----:R0:W1:Y:S02]  /*19e00*/  SYNCS.PHASECHK.TRANS64.TRYWAIT P0, [R33+URZ+0x38], R13 ;  /* 0x0000380d210075a7 */ /* 0x00106400080011ff */
[----:B-1----:R-:W-:Y:S05]  /*19e10*/  @!P0 NANOSLEEP.SYNCS 0x989680 ;  /* 0x009896800000895d */ /* 0x002fea0003900000 */
[----:B------:R-:W1:Y:S02]  /*19e20*/  @!P0 SYNCS.PHASECHK.TRANS64 P0, [R33+URZ+0x38], R13 ;  /* 0x0000380d210085a7 */ /* 0x000e6400080010ff */
[----:B-1----:R-:W-:Y:S05]  /*19e30*/  @!P0 BRA `(.L_x_255) ;  /* 0xfffffffc00f08947 */ /* 0x002fea000383ffff */
[----:B------:R-:W-:Y:S05]  /*19e40*/  BRA `(.L_x_256) ;  /* 0xfffffecc00147947 */ /* 0x000fea000383ffff */
.L_x_90:
[----:B------:R-:W-:Y:S01]  /*19e50*/  MOV R0, 0xffffffff ;  /* 0xffffffff00007802 */ /* 0x000fe20000000f00 */
[----:B------:R-:W-:Y:S06]  /*19e60*/  BSSY B0, `(.L_x_257) ;  /* 0x0000005000007945 */ /* 0x000fec0003800000 */
[----:B0-----:R-:W-:Y:S05]  /*19e70*/  WARPSYNC.COLLECTIVE R0, `(.L_x_258) ;  /* 0x00000000000c7348 */ /* 0x001fea0003c00000 */
[----:B------:R-:W-:Y:S02]  /*19e80*/  ELECT P0, UR79, PT ;  /* 0x00000000004f782f */ /* 0x000fe40003800000 */
[----:B------:R-:W-:Y:S01]  /*19e90*/  MOV R0, UR79 ;  /* 0x0000004f00007c02 */ /* 0x000fe20008000f00 */
[----:B------:R-:W-:Y:S10]  /*19ea0*/  ENDCOLLECTIVE ;  /* 0x000000000000791b */ /* 0x000ff40003800000 */
.L_x_258:
[----:B------:R-:W-:Y:S05]  /*19eb0*/  BSYNC B0 ;  /* 0x0000000000007941 */ /* 0x000fea0003800000 */
.L_x_257:
[----:B------:R-:W-:Y:S05]  /*19ec0*/  BRA `(.L_x_259) ;  /* 0xfffffecc000c7947 */ /* 0x000fea000383ffff */
.L_x_91:
[----:B-1----:R-:W-:Y:S01]  /*19ed0*/  MOV R0, 0xffffffff ;  /* 0xffffffff00007802 */ /* 0x002fe20000000f00 */
[----:B------:R-:W-:Y:S06]  /*19ee0*/  BSSY B0, `(.L_x_260) ;  /* 0x0000005000007945 */ /* 0x000fec0003800000 */
[----:B0-----:R-:W-:Y:S05]  /*19ef0*/  WARPSYNC.COLLECTIVE R0, `(.L_x_261) ;  /* 0x00000000000c7348 */ /* 0x001fea0003c00000 */
[----:B------:R-:W-:Y:S02]  /*19f00*/  ELECT P0, UR79, PT ;  /* 0x00000000004f782f */ /* 0x000fe40003800000 */
[----:B------:R-:W-:Y:S01]  /*19f10*/  MOV R0, UR79 ;  /* 0x0000004f00007c02 */ /* 0x000fe20008000f00 */
[----:B------:R-:W-:Y:S10]  /*19f20*/  ENDCOLLECTIVE ;  /* 0x000000000000791b */ /* 0x000ff40003800000 */
.L_x_261:
[----:B------:R-:W-:Y:S05]  /*19f30*/  BSYNC B0 ;  /* 0x0000000000007941 */ /* 0x000fea0003800000 */
.L_x_260:
        /* <DEDUP_REMOVED lines=9> */
[----:B------:R-:W-:Y:S01]  /*19fd0*/  UMOV UR14, UR54 ;  /* 0x00000036000e7c82 */ /* 0x000fe20008000000 */
[----:B------:R-:W-:Y:S01]  /*19fe0*/  @P0 R2UR UR6, R0 ;  /* 0x00000000000602ca */ /* 0x000fe200000e0000 */
[----:B------:R-:W-:Y:S01]  /*19ff0*/  BSSY B0, `(.L_x_262) ;  /* 0x000000f000007945 */ /* 0x000fe20003800000 */
[----:B------:R-:W-:Y:S01]  /*1a000*/  @UP0 UIADD3 UR8, UPT, UPT, UR4, 0x24180, URZ ;  /* 0x0002418004080890 */ /* 0x000fe2000fffe0ff */
[----:B------:R-:W-:Y:S01]  /*1a010*/  IMAD.MOV.U32 R0, RZ, RZ, -0x1 ;  /* 0xffffffffff007424 */ /* 0x000fe200078e00ff */
[----:B------:R-:W-:Y:S03]  /*1a020*/  VOTEU.ANY UP0, P0 ;  /* 0x0000000000ff7886 */ /* 0x000fe60000000100 */
        /* <DEDUP_REMOVED lines=11> */
.L_x_263:
[----:B------:R-:W-:Y:S05]  /*1a0e0*/  BSYNC B0 ;  /* 0x0000000000007941 */ /* 0x000fea0003800000 */
.L_x_262:
[----:B------:R-:W-:Y:S01]  /*1a0f0*/  MOV R22, R5 ;  /* 0x0000000500167202 */ /* 0x000fe20000000f00 */
[----:B------:R-:W-:Y:S06]  /*1a100*/  BRA `(.L_x_264) ;  /* 0xfffffec800ec7947 */ /* 0x000fec000383ffff */
.L_x_94:
[----:B--2---:R2:W3:Y:S02]  /*1a110*/  SYNCS.PHASECHK.TRANS64.TRYWAIT P1, [R33+URZ+0x18], RZ ;  /* 0x000018ff210075a7 */ /* 0x0044e400080211ff */
[----:B---3--:R-:W-:Y:S05]  /*1a120*/  @!P1 NANOSLEEP.SYNCS 0x989680 ;  /* 0x009896800000995d */ /* 0x008fea0003900000 */
[----:B------:R-:W3:Y:S02]  /*1a130*/  @!P1 SYNCS.PHASECHK.TRANS64 P1, [R33+URZ+0x18], RZ ;  /* 0x000018ff210095a7 */ /* 0x000ee400080210ff */
[----:B---3--:R-:W-:Y:S05]  /*1a140*/  @!P1 BRA `(.L_x_94) ;  /* 0xfffffffc00f09947 */ /* 0x008fea000383ffff */
[----:B------:R-:W-:Y:S05]  /*1a150*/  BRA `(.L_x_265) ;  /* 0xfffffec800f87947 */ /* 0x000fea000383ffff */
.L_x_97:
[----:B------:R-:W-:Y:S01]  /*1a160*/  BSSY B0, `(.L_x_266) ;  /* 0x0000006000007945 */ /* 0x000fe20003800000 */
[----:B------:R-:W-:-:S07]  /*1a170*/  MOV R0, 0xffffffff ;  /* 0xffffffff00007802 */ /* 0x000fce0000000f00 */
[----:B012---:R-:W-:Y:S05]  /*1a180*/  WARPSYNC.COLLECTIVE R0, `(.L_x_267) ;  /* 0x00000000000c7348 */ /* 0x007fea0003c00000 */
[----:B------:R-:W-:Y:S02]  /*1a190*/  ELECT P0, UR79, PT ;  /* 0x00000000004f782f */ /* 0x000fe40003800000 */
[----:B------:R-:W-:Y:S01]  /*1a1a0*/  MOV R0, UR79 ;  /* 0x0000004f00007c02 */ /* 0x000fe20008000f00 */
[----:B------:R-:W-:Y:S10]  /*1a1b0*/  ENDCOLLECTIVE ;  /* 0x000000000000791b */ /* 0x000ff40003800000 */
.L_x_267:
[----:B------:R-:W-:Y:S05]  /*1a1c0*/  BSYNC B0 ;  /* 0x0000000000007941 */ /* 0x000fea0003800000 */
.L_x_266:
[----:B------:R-:W-:Y:S05]  /*1a1d0*/  BRA `(.L_x_268) ;  /* 0xfffffec800ec7947 */ /* 0x000fea000383ffff */
.L_x_98:
[----:B---3--:R3:W4:Y:S02]  /*1a1e0*/  SYNCS.PHASECHK.TRANS64.TRYWAIT P0, [R33+URZ+0x28], RZ ;  /* 0x000028ff210075a7 */ /* 0x00872400080011ff */
[----:B----4-:R-:W-:Y:S05]  /*1a1f0*/  @!P0 NANOSLEEP.SYNCS 0x989680 ;  /* 0x009896800000895d */ /* 0x010fea0003900000 */
[----:B------:R-:W4:Y:S02]  /*1a200*/  @!P0 SYNCS.PHASECHK.TRANS64 P0, [R33+URZ+0x28], RZ ;  /* 0x000028ff210085a7 */ /* 0x000f2400080010ff */
[----:B----4-:R-:W-:Y:S05]  /*1a210*/  @!P0 BRA `(.L_x_98) ;  /* 0xfffffffc00f08947 */ /* 0x010fea000383ffff */
[----:B------:R-:W-:Y:S05]  /*1a220*/  BRA `(.L_x_269) ;  /* 0xfffffec800e87947 */ /* 0x000fea000383ffff */
.L_x_99:
[----:B------:R-:W-:Y:S01]  /*1a230*/  BSSY B0, `(.L_x_270) ;  /* 0x0000006000007945 */ /* 0x000fe20003800000 */
[----:B------:R-:W-:-:S07]  /*1a240*/  MOV R0, 0xffffffff ;  /* 0xffffffff00007802 */ /* 0x000fce0000000f00 */
[----:B0123--:R-:W-:Y:S05]  /*1a250*/  WARPSYNC.COLLECTIVE R0, `(.L_x_271) ;  /* 0x00000000000c7348 */ /* 0x00ffea0003c00000 */
[----:B------:R-:W-:Y:S02]  /*1a260*/  ELECT P0, UR79, PT ;  /* 0x00000000004f782f */ /* 0x000fe40003800000 */
[----:B------:R-:W-:Y:S01]  /*1a270*/  MOV R0, UR79 ;  /* 0x0000004f00007c02 */ /* 0x000fe20008000f00 */
[----:B------:R-:W-:Y:S10]  /*1a280*/  ENDCOLLECTIVE ;  /* 0x000000000000791b */ /* 0x000ff40003800000 */
.L_x_271:
[----:B------:R-:W-:Y:S05]  /*1a290*/  BSYNC B0 ;  /* 0x0000000000007941 */ /* 0x000fea0003800000 */
.L_x_270:
[----:B------:R-:W-:Y:S05]  /*1a2a0*/  BRA `(.L_x_272) ;  /* 0xfffffec800d47947 */ /* 0x000fea000383ffff */
.L_x_101:
[----:B------:R-:W-:-:S07]  /*1a2b0*/  MOV R3, R2 ;  /* 0x0000000200037202 */ /* 0x000fce0000000f00 */
.L_x_273:
[----:B----4-:R4:W2:Y:S02]  /*1a2c0*/  SYNCS.PHASECHK.TRANS64.TRYWAIT P0, [R33+URZ+0x8], R3 ;  /* 0x00000803210075a7 */ /* 0x0108a400080011ff */
[----:B--2---:R-:W-:Y:S05]  /*1a2d0*/  @!P0 NANOSLEEP.SYNCS 0x989680 ;  /* 0x009896800000895d */ /* 0x004fea0003900000 */
[----:B------:R-:W2:Y:S02]  /*1a2e0*/  @!P0 SYNCS.PHASECHK.TRANS64 P0, [R33+URZ+0x8], R3 ;  /* 0x00000803210085a7 */ /* 0x000ea400080010ff */
[----:B--2---:R-:W-:Y:S05]  /*1a2f0*/  @!P0 BRA `(.L_x_273) ;  /* 0xfffffffc00f08947 */ /* 0x004fea000383ffff */
[----:B------:R-:W-:Y:S05]  /*1a300*/  BRA `(.L_x_274) ;  /* 0xfffffec800d47947 */ /* 0x000fea000383ffff */
.L_x_102:
[----:B------:R-:W-:Y:S01]  /*1a310*/  BSSY B0, `(.L_x_275) ;  /* 0x0000006000007945 */ /* 0x000fe20003800000 */
[----:B------:R-:W-:-:S07]  /*1a320*/  MOV R0, 0xffffffff ;  /* 0xffffffff00007802 */ /* 0x000fce0000000f00 */
[----:B01234-:R-:W-:Y:S05]  /*1a330*/  WARPSYNC.COLLECTIVE R0, `(.L_x_276) ;  /* 0x00000000000c7348 */ /* 0x01ffea0003c00000 */
[----:B------:R-:W-:Y:S02]  /*1a340*/  ELECT P0, UR79, PT ;  /* 0x00000000004f782f */ /* 0x000fe40003800000 */
[----:B------:R-:W-:Y:S01]  /*1a350*/  MOV R0, UR79 ;  /* 0x0000004f00007c02 */ /* 0x000fe20008000f00 */
[----:B------:R-:W-:Y:S10]  /*1a360*/  ENDCOLLECTIVE ;  /* 0x000000000000791b */ /* 0x000ff40003800000 */
.L_x_276:
[----:B------:R-:W-:Y:S05]  /*1a370*/  BSYNC B0 ;  /* 0x0000000000007941 */ /* 0x000fea0003800000 */
.L_x_275:
[----:B------:R-:W-:Y:S05]  /*1a380*/  BRA `(.L_x_277) ;  /* 0xfffffec800c47947 */ /* 0x000fea000383ffff */
.L_x_104:
[----:B------:R-:W-:-:S07]  /*1a390*/  MOV R27, R26 ;  /* 0x0000001a001b7202 */ /* 0x000fce0000000f00 */
.L_x_278:
[----:B--2---:R2:W3:Y:S02]  /*1a3a0*/  SYNCS.PHASECHK.TRANS64.TRYWAIT P0, [R33+URZ+0x68], R27 ;  /* 0x0000681b210075a7 */ /* 0x0044e400080011ff */
[----:B---3--:R-:W-:Y:S05]  /*1a3b0*/  @!P0 NANOSLEEP.SYNCS 0x989680 ;  /* 0x009896800000895d */ /* 0x008fea0003900000 */
[----:B------:R-:W3:Y:S02]  /*1a3c0*/  @!P0 SYNCS.PHASECHK.TRANS64 P0, [R33+URZ+0x68], R27 ;  /* 0x0000681b210085a7 */ /* 0x000ee400080010ff */
[----:B---3--:R-:W-:Y:S05]  /*1a3d0*/  @!P0 BRA `(.L_x_278) ;  /* 0xfffffffc00f08947 */ /* 0x008fea000383ffff */
[----:B------:R-:W-:Y:S05]  /*1a3e0*/  BRA `(.L_x_279) ;  /* 0xfffffec800c87947 */ /* 0x000fea000383ffff */
.L_x_106:
[----:B------:R-:W-:-:S07]  /*1a3f0*/  MOV R21, R20 ;  /* 0x0000001400157202 */ /* 0x000fce0000000f00 */
.L_x_280:
[----:B--2---:R2:W3:Y:S02]  /*1a400*/  SYNCS.PHASECHK.TRANS64.TRYWAIT P0, [R33+URZ+0x48], R21 ;  /* 0x00004815210075a7 */ /* 0x0044e400080011ff */
[----:B---3--:R-:W-:Y:S05]  /*1a410*/  @!P0 NANOSLEEP.SYNCS 0x989680 ;  /* 0x009896800000895d */ /* 0x008fea0003900000 */
[----:B------:R-:W3:Y:S02]  /*1a420*/  @!P0 SYNCS.PHASECHK.TRANS64 P0, [R33+URZ+0x48], R21 ;  /* 0x00004815210085a7 */ /* 0x000ee400080010ff */
[----:B---3--:R-:W-:Y:S05]  /*1a430*/  @!P0 BRA `(.L_x_280) ;  /* 0xfffffffc00f08947 */ /* 0x008fea000383ffff */
[----:B------:R-:W-:Y:S05]  /*1a440*/  BRA `(.L_x_281) ;  /* 0xfffffec800c07947 */ /* 0x000fea000383ffff */
.L_x_107:
[----:B------:R-:W-:Y:S01]  /*1a450*/  BSSY B0, `(.L_x_282) ;  /* 0x0000006000007945 */ /* 0x000fe20003800000 */
[----:B------:R-:W-:-:S07]  /*1a460*/  MOV R0, 0xffffffff ;  /* 0xffffffff00007802 */ /* 0x000fce0000000f00 */
[----:B01234-:R-:W-:Y:S05]  /*1a470*/  WARPSYNC.COLLECTIVE R0, `(.L_x_283) ;  /* 0x00000000000c7348 */ /* 0x01ffea0003c00000 */
[----:B------:R-:W-:Y:S02]  /*1a480*/  ELECT P0, UR79, PT ;  /* 0x00000000004f782f */ /* 0x000fe40003800000 */
[----:B------:R-:W-:Y:S01]  /*1a490*/  MOV R0, UR79 ;  /* 0x0000004f00007c02 */ /* 0x000fe20008000f00 */
[----:B------:R-:W-:Y:S10]  /*1a4a0*/  ENDCOLLECTIVE ;  /* 0x000000000000791b */ /* 0x000ff40003800000 */
.L_x_283:
[----:B------:R-:W-:Y:S05]  /*1a4b0*/  BSYNC B0 ;  /* 0x0000000000007941 */ /* 0x000fea0003800000 */
.L_x_282:
[----:B------:R-:W-:Y:S05]  /*1a4c0*/  BRA `(.L_x_284) ;  /* 0xfffffec800b07947 */ /* 0x000fea000383ffff */
.L_x_109:
[----:B----4-:R-:W-:-:S07]  /*1a4d0*/  MOV R3, R2 ;  /* 0x0000000200037202 */ /* 0x010fce0000000f00 */
.L_x_285:
[----:B--2---:R2:W4:Y:S02]  /*1a4e0*/  SYNCS.PHASECHK.TRANS64.TRYWAIT P0, [R33+URZ+0x58], R3 ;  /* 0x00005803210075a7 */ /* 0x00452400080011ff */
[----:B----4-:R-:W-:Y:S05]  /*1a4f0*/  @!P0 NANOSLEEP.SYNCS 0x989680 ;  /* 0x009896800000895d */ /* 0x010fea0003900000 */
[----:B------:R-:W4:Y:S02]  /*1a500*/  @!P0 SYNCS.PHASECHK.TRANS64 P0, [R33+URZ+0x58], R3 ;  /* 0x00005803210085a7 */ /* 0x000f2400080010ff */
[----:B----4-:R-:W-:Y:S05]  /*1a510*/  @!P0 BRA `(.L_x_285) ;  /* 0xfffffffc00f08947 */ /* 0x010fea000383ffff */
[----:B------:R-:W-:Y:S05]  /*1a520*/  BRA `(.L_x_286) ;  /* 0xfffffec800b07947 */ /* 0x000fea000383ffff */
.L_x_110:
[----:B------:R-:W-:Y:S01]  /*1a530*/  BSSY B0, `(.L_x_287) ;  /* 0x0000006000007945 */ /* 0x000fe20003800000 */
[----:B------:R-:W-:-:S07]  /*1a540*/  MOV R0, 0xffffffff ;  /* 0xffffffff00007802 */ /* 0x000fce0000000f00 */
[----:B01234-:R-:W-:Y:S05]  /*1a550*/  WARPSYNC.COLLECTIVE R0, `(.L_x_288) ;  /* 0x00000000000c7348 */ /* 0x01ffea0003c00000 */
[----:B------:R-:W-:Y:S02]  /*1a560*/  ELECT P0, UR79, PT ;  /* 0x00000000004f782f */ /* 0x000fe40003800000 */
[----:B------:R-:W-:Y:S01]  /*1a570*/  MOV R0, UR79 ;  /* 0x0000004f00007c02 */ /* 0x000fe20008000f00 */
[----:B------:R-:W-:Y:S10]  /*1a580*/  ENDCOLLECTIVE ;  /* 0x000000000000791b */ /* 0x000ff40003800000 */
.L_x_288:
[----:B------:R-:W-:Y:S05]  /*1a590*/  BSYNC B0 ;  /* 0x0000000000007941 */ /* 0x000fea0003800000 */
.L_x_287:
[----:B------:R-:W-:Y:S05]  /*1a5a0*/  BRA `(.L_x_289) ;  /* 0xfffffec800a07947 */ /* 0x000fea000383ffff */
.L_x_112:
[----:B----4-:R-:W-:-:S07]  /*1a5b0*/  MOV R3, R2 ;  /* 0x0000000200037202 */ /* 0x010fce0000000f00 */
.L_x_290:
[----:B--2---:R2:W4:Y:S02]  /*1a5c0*/  SYNCS.PHASECHK.TRANS64.TRYWAIT P0, [R33+URZ+0x78], R3 ;  /* 0x00007803210075a7 */ /* 0x00452400080011ff */
[----:B----4-:R-:W-:Y:S05]  /*1a5d0*/  @!P0 NANOSLEEP.SYNCS 0x989680 ;  /* 0x009896800000895d */ /* 0x010fea0003900000 */
[----:B------:R-:W4:Y:S02]  /*1a5e0*/  @!P0 SYNCS.PHASECHK.TRANS64 P0, [R33+URZ+0x78], R3 ;  /* 0x00007803210085a7 */ /* 0x000f2400080010ff */
[----:B----4-:R-:W-:Y:S05]  /*1a5f0*/  @!P0 BRA `(.L_x_290) ;  /* 0xfffffffc00f08947 */ /* 0x010fea000383ffff */
[----:B------:R-:W-:Y:S05]  /*1a600*/  BRA `(.L_x_291) ;  /* 0xfffffec800a47947 */ /* 0x000fea000383ffff */
.L_x_114:
[----:B------:R-:W-:-:S07]  /*1a610*/  MOV R23, R22 ;  /* 0x0000001600177202 */ /* 0x000fce0000000f00 */
.L_x_292:
[----:B--2---:R2:W3:Y:S02]  /*1a620*/  SYNCS.PHASECHK.TRANS64.TRYWAIT P0, [R33+URZ+0x38], R23 ;  /* 0x00003817210075a7 */ /* 0x0044e400080011ff */
[----:B---3--:R-:W-:Y:S05]  /*1a630*/  @!P0 NANOSLEEP.SYNCS 0x989680 ;  /* 0x009896800000895d */ /* 0x008fea0003900000 */
[----:B------:R-:W3:Y:S02]  /*1a640*/  @!P0 SYNCS.PHASECHK.TRANS64 P0, [R33+URZ+0x38], R23 ;  /* 0x00003817210085a7 */ /* 0x000ee400080010ff */
[----:B---3--:R-:W-:Y:S05]  /*1a650*/  @!P0 BRA `(.L_x_292) ;  /* 0xfffffffc00f08947 */ /* 0x008fea000383ffff */
[----:B------:R-:W-:Y:S05]  /*1a660*/  BRA `(.L_x_293) ;  /* 0xfffffec8009c7947 */ /* 0x000fea000383ffff */
.L_x_115:
[----:B------:R-:W-:Y:S01]  /*1a670*/  BSSY B0, `(.L_x_294) ;  /* 0x0000006000007945 */ /* 0x000fe20003800000 */
[----:B------:R-:W-:-:S07]  /*1a680*/  MOV R0, 0xffffffff ;  /* 0xffffffff00007802 */ /* 0x000fce0000000f00 */
[----:B01234-:R-:W-:Y:S05]  /*1a690*/  WARPSYNC.COLLECTIVE R0, `(.L_x_295) ;  /* 0x00000000000c7348 */ /* 0x01ffea0003c00000 */
[----:B------:R-:W-:Y:S02]  /*1a6a0*/  ELECT P0, UR79, PT ;  /* 0x00000000004f782f */ /* 0x000fe40003800000 */
[----:B------:R-:W-:Y:S01]  /*1a6b0*/  MOV R0, UR79 ;  /* 0x0000004f00007c02 */ /* 0x000fe20008000f00 */
[----:B------:R-:W-:Y:S10]  /*1a6c0*/  ENDCOLLECTIVE ;  /* 0x000000000000791b */ /* 0x000ff40003800000 */
.L_x_295:
[----:B------:R-:W-:Y:S05]  /*1a6d0*/  BSYNC B0 ;  /* 0x0000000000007941 */ /* 0x000fea0003800000 */
.L_x_294:
[----:B------:R-:W-:Y:S05]  /*1a6e0*/  BRA `(.L_x_296) ;  /* 0xfffffec8008c7947 */ /* 0x000fea000383ffff */
.L_x_117:
[----:B---3--:R3:W4:Y:S02]  /*1a6f0*/  SYNCS.PHASECHK.TRANS64.TRYWAIT P0, [R33+URZ+0x28], RZ ;  /* 0x000028ff210075a7 */ /* 0x00872400080011ff */
[----:B----4-:R-:W-:Y:S05]  /*1a700*/  @!P0 NANOSLEEP.SYNCS 0x989680 ;  /* 0x009896800000895d */ /* 0x010fea0003900000 */
[----:B------:R-:W4:Y:S02]  /*1a710*/  @!P0 SYNCS.PHASECHK.TRANS64 P0, [R33+URZ+0x28], RZ ;  /* 0x000028ff210085a7 */ /* 0x000f2400080010ff */
[----:B----4-:R-:W-:Y:S05]  /*1a720*/  @!P0 BRA `(.L_x_117) ;  /* 0xfffffffc00f08947 */ /* 0x010fea000383ffff */
[----:B------:R-:W-:Y:S05]  /*1a730*/  BRA `(.L_x_297) ;  /* 0xfffffec800947947 */ /* 0x000fea000383ffff */
.L_x_119:
[----:B------:R-:W-:-:S07]  /*1a740*/  MOV R3, R2 ;  /* 0x0000000200037202 */ /* 0x000fce0000000f00 */
.L_x_298:
[----:B----4-:R4:W2:Y:S02]  /*1a750*/  SYNCS.PHASECHK.TRANS64.TRYWAIT P0, [R33+URZ+0x8], R3 ;  /* 0x00000803210075a7 */ /* 0x0108a400080011ff */
[----:B--2---:R-:W-:Y:S05]  /*1a760*/  @!P0 NANOSLEEP.SYNCS 0x989680 ;  /* 0x009896800000895d */ /* 0x004fea0003900000 */
[----:B------:R-:W2:Y:S02]  /*1a770*/  @!P0 SYNCS.PHASECHK.TRANS64 P0, [R33+URZ+0x8], R3 ;  /* 0x00000803210085a7 */ /* 0x000ea400080010ff */
[----:B--2---:R-:W-:Y:S05]  /*1a780*/  @!P0 BRA `(.L_x_298) ;  /* 0xfffffffc00f08947 */ /* 0x004fea000383ffff */
[----:B------:R-:W-:Y:S05]  /*1a790*/  BRA `(.L_x_299) ;  /* 0xfffffec8008c7947 */ /* 0x000fea000383ffff */
.L_x_121:
[----:B------:R-:W-:-:S07]  /*1a7a0*/  MOV R27, R26 ;  /* 0x0000001a001b7202 */ /* 0x000fce0000000f00 */
.L_x_300:
[----:B--2---:R2:W3:Y:S02]  /*1a7b0*/  SYNCS.PHASECHK.TRANS64.TRYWAIT P0, [R33+URZ+0x68], R27 ;  /* 0x0000681b210075a7 */ /* 0x0044e400080011ff */
[----:B---3--:R-:W-:Y:S05]  /*1a7c0*/  @!P0 NANOSLEEP.SYNCS 0x989680 ;  /* 0x009896800000895d */ /* 0x008fea0003900000 */
[----:B------:R-:W3:Y:S02]  /*1a7d0*/  @!P0 SYNCS.PHASECHK.TRANS64 P0, [R33+URZ+0x68], R27 ;  /* 0x0000681b210085a7 */ /* 0x000ee400080010ff */
[----:B---3--:R-:W-:Y:S05]  /*1a7e0*/  @!P0 BRA `(.L_x_300) ;  /* 0xfffffffc00f08947 */ /* 0x008fea000383ffff */
[----:B------:R-:W-:Y:S05]  /*1a7f0*/  BRA `(.L_x_301) ;  /* 0xfffffec800887947 */ /* 0x000fea000383ffff */
.L_x_123:
[----:B------:R-:W-:-:S07]  /*1a800*/  MOV R21, R20 ;  /* 0x0000001400157202 */ /* 0x000fce0000000f00 */
.L_x_302:
[----:B--2---:R2:W3:Y:S02]  /*1a810*/  SYNCS.PHASECHK.TRANS64.TRYWAIT P0, [R33+URZ+0x48], R21 ;  /* 0x00004815210075a7 */ /* 0x0044e400080011ff */
[----:B---3--:R-:W-:Y:S05]  /*1a820*/  @!P0 NANOSLEEP.SYNCS 0x989680 ;  /* 0x009896800000895d */ /* 0x008fea0003900000 */
[----:B------:R-:W3:Y:S02]  /*1a830*/  @!P0 SYNCS.PHASECHK.TRANS64 P0, [R33+URZ+0x48], R21 ;  /* 0x00004815210085a7 */ /* 0x000ee400080010ff */
[----:B---3--:R-:W-:Y:S05]  /*1a840*/  @!P0 BRA `(.L_x_302) ;  /* 0xfffffffc00f08947 */ /* 0x008fea000383ffff */
[----:B------:R-:W-:Y:S05]  /*1a850*/  BRA `(.L_x_303) ;  /* 0xfffffec800847947 */ /* 0x000fea000383ffff */
.L_x_125:
[----:B------:R-:W-:-:S07]  /*1a860*/  MOV R5, R4 ;  /* 0x0000000400057202 */ /* 0x000fce0000000f00 */
.L_x_304:
[----:B--2---:R2:W3:Y:S02]  /*1a870*/  SYNCS.PHASECHK.TRANS64.TRYWAIT P0, [R33+URZ+0x58], R5 ;  /* 0x00005805210075a7 */ /* 0x0044e400080011ff */
[----:B---3--:R-:W-:Y:S05]  /*1a880*/  @!P0 NANOSLEEP.SYNCS 0x989680 ;  /* 0x009896800000895d */ /* 0x008fea0003900000 */
[----:B------:R-:W3:Y:S02]  /*1a890*/  @!P0 SYNCS.PHASECHK.TRANS64 P0, [R33+URZ+0x58], R5 ;  /* 0x00005805210085a7 */ /* 0x000ee400080010ff */
[----:B---3--:R-:W-:Y:S05]  /*1a8a0*/  @!P0 BRA `(.L_x_304) ;  /* 0xfffffffc00f08947 */ /* 0x008fea000383ffff */
[----:B------:R-:W-:Y:S05]  /*1a8b0*/  BRA `(.L_x_305) ;  /* 0xfffffec800807947 */ /* 0x000fea000383ffff */
.L_x_127:
[----:B----4-:R-:W-:-:S07]  /*1a8c0*/  MOV R3, R2 ;  /* 0x0000000200037202 */ /* 0x010fce0000000f00 */
.L_x_306:
[----:B----4-:R4:W2:Y:S02]  /*1a8d0*/  SYNCS.PHASECHK.TRANS64.TRYWAIT P0, [R33+URZ+0x78], R3 ;  /* 0x00007803210075a7 */ /* 0x0108a400080011ff */
[----:B--2---:R-:W-:Y:S05]  /*1a8e0*/  @!P0 NANOSLEEP.SYNCS 0x989680 ;  /* 0x009896800000895d */ /* 0x004fea0003900000 */
[----:B------:R-:W2:Y:S02]  /*1a8f0*/  @!P0 SYNCS.PHASECHK.TRANS64 P0, [R33+URZ+0x78], R3 ;  /* 0x00007803210085a7 */ /* 0x000ea400080010ff */
[----:B--2---:R-:W-:Y:S05]  /*1a900*/  @!P0 BRA `(.L_x_306) ;  /* 0xfffffffc00f08947 */ /* 0x004fea000383ffff */
[----:B------:R-:W-:Y:S05]  /*1a910*/  BRA `(.L_x_307) ;  /* 0xfffffec800807947 */ /* 0x000fea000383ffff */
.L_x_132:
[----:B------:R-:W-:Y:S01]  /*1a920*/  HFMA2 R4, -RZ, RZ, -0.0 , 0 ;  /* 0x80000000ff047431 */ /* 0x000fe200000001ff */
[----:B------:R-:W-:-:S07]  /*1a930*/  MOV R5, 0x80000000 ;  /* 0x8000000000057802 */ /* 0x000fce0000000f00 */
.L_x_308:
[----:B0-----:R0:W1:Y:S02]  /*1a940*/  SYNCS.PHASECHK.TRANS64.TRYWAIT P0, [R11+URZ+0x88], R5 ;  /* 0x000088050b0075a7 */ /* 0x00106400080011ff */
[----:B-1----:R-:W-:Y:S05]  /*1a950*/  @!P0 NANOSLEEP.SYNCS 0x989680 ;  /* 0x009896800000895d */ /* 0x002fea0003900000 */
[----:B------:R-:W1:Y:S02]  /*1a960*/  @!P0 SYNCS.PHASECHK.TRANS64 P0, [R11+URZ+0x88], R5 ;  /* 0x000088050b0085a7 */ /* 0x000e6400080010ff */
[----:B-1----:R-:W-:Y:S05]  /*1a970*/  @!P0 BRA `(.L_x_308) ;  /* 0xfffffffc00f08947 */ /* 0x002fea000383ffff */
[----:B------:R-:W-:Y:S05]  /*1a980*/  BRA `(.L_x_309) ;  /* 0xfffffecc00287947 */ /* 0x000fea000383ffff */
.L_x_133:
[----:B-1----:R1:W2:Y:S02]  /*1a990*/  SYNCS.PHASECHK.TRANS64.TRYWAIT P0, [R11+URZ+0x10], RZ ;  /* 0x000010ff0b0075a7 */ /* 0x0022a400080011ff */
[----:B--2---:R-:W-:Y:S05]  /*1a9a0*/  @!P0 NANOSLEEP.SYNCS 0x989680 ;  /* 0x009896800000895d */ /* 0x004fea0003900000 */
[----:B------:R-:W2:Y:S02]  /*1a9b0*/  @!P0 SYNCS.PHASECHK.TRANS64 P0, [R11+URZ+0x10], RZ ;  /* 0x000010ff0b0085a7 */ /* 0x000ea400080010ff */
[----:B--2---:R-:W-:Y:S05]  /*1a9c0*/  @!P0 BRA `(.L_x_133) ;  /* 0xfffffffc00f08947 */ /* 0x004fea000383ffff */
[----:B------:R-:W-:Y:S05]  /*1a9d0*/  BRA `(.L_x_310) ;  /* 0xfffffecc001c7947 */ /* 0x000fea000383ffff */
.L_x_134:
[----:B--2---:R2:W3:Y:S02]  /*1a9e0*/  SYNCS.PHASECHK.TRANS64.TRYWAIT P0, [R11+URZ], RZ ;  /* 0x000000ff0b0075a7 */ /* 0x0044e400080011ff */
[----:B---3--:R-:W-:Y:S05]  /*1a9f0*/  @!P0 NANOSLEEP.SYNCS 0x989680 ;  /* 0x009896800000895d */ /* 0x008fea0003900000 */
[----:B------:R-:W3:Y:S02]  /*1aa00*/  @!P0 SYNCS.PHASECHK.TRANS64 P0, [R11+URZ], RZ ;  /* 0x000000ff0b0085a7 */ /* 0x000ee400080010ff */
[----:B---3--:R-:W-:Y:S05]  /*1aa10*/  @!P0 BRA `(.L_x_134) ;  /* 0xfffffffc00f08947 */ /* 0x008fea000383ffff */
[----:B------:R-:W-:Y:S05]  /*1aa20*/  BRA `(.L_x_311) ;  /* 0xfffffecc00107947 */ /* 0x000fea000383ffff */
.L_x_135:
[----:B0-----:R0:W1:Y:S02]  /*1aa30*/  SYNCS.PHASECHK.TRANS64.TRYWAIT P0, [R11+URZ+0x40], RZ ;  /* 0x000040ff0b0075a7 */ /* 0x00106400080011ff */
[----:B-1----:R-:W-:Y:S05]  /*1aa40*/  @!P0 NANOSLEEP.SYNCS 0x989680 ;  /* 0x009896800000895d */ /* 0x002fea0003900000 */
[----:B------:R-:W1:Y:S02]  /*1aa50*/  @!P0 SYNCS.PHASECHK.TRANS64 P0, [R11+URZ+0x40], RZ ;  /* 0x000040ff0b0085a7 */ /* 0x000e6400080010ff */
[----:B-1----:R-:W-:Y:S05]  /*1aa60*/  @!P0 BRA `(.L_x_135) ;  /* 0xfffffffc00f08947 */ /* 0x002fea000383ffff */
[----:B------:R-:W-:Y:S05]  /*1aa70*/  BRA `(.L_x_312) ;  /* 0xfffffee000f07947 */ /* 0x000fea000383ffff */
.L_x_136:
[----:B-1----:R1:W2:Y:S02]  /*1aa80*/  SYNCS.PHASECHK.TRANS64.TRYWAIT P0, [R11+URZ+0x20], RZ ;  /* 0x000020ff0b0075a7 */ /* 0x0022a400080011ff */
[----:B--2---:R-:W-:Y:S05]  /*1aa90*/  @!P0 NANOSLEEP.SYNCS 0x989680 ;  /* 0x009896800000895d */ /* 0x004fea0003900000 */
[----:B------:R-:W2:Y:S02]  /*1aaa0*/  @!P0 SYNCS.PHASECHK.TRANS64 P0, [R11+URZ+0x20], RZ ;  /* 0x000020ff0b0085a7 */ /* 0x000ea400080010ff */
[----:B--2---:R-:W-:Y:S05]  /*1aab0*/  @!P0 BRA `(.L_x_136) ;  /* 0xfffffffc00f08947 */ /* 0x004fea000383ffff */
[----:B------:R-:W-:Y:S05]  /*1aac0*/  BRA `(.L_x_313) ;  /* 0xfffffee000e47947 */ /* 0x000fea000383ffff */
.L_x_137:
[----:B------:R-:W-:Y:S01]  /*1aad0*/  HFMA2 R4, -RZ, RZ, -0.0 , 0 ;  /* 0x80000000ff047431 */ /* 0x000fe200000001ff */
[----:B------:R-:W-:-:S07]  /*1aae0*/  MOV R5, 0x80000000 ;  /* 0x8000000000057802 */ /* 0x000fce0000000f00 */
.L_x_314:
[----:B--2---:R2:W3:Y:S02]  /*1aaf0*/  SYNCS.PHASECHK.TRANS64.TRYWAIT P0, [R11+URZ+0x98], R5 ;  /* 0x000098050b0075a7 */ /* 0x0044e400080011ff */
[----:B---3--:R-:W-:Y:S05]  /*1ab00*/  @!P0 NANOSLEEP.SYNCS 0x989680 ;  /* 0x009896800000895d */ /* 0x008fea0003900000 */
[----:B------:R-:W3:Y:S02]  /*1ab10*/  @!P0 SYNCS.PHASECHK.TRANS64 P0, [R11+URZ+0x98], R5 ;  /* 0x000098050b0085a7 */ /* 0x000ee400080010ff */
[----:B---3--:R-:W-:Y:S05]  /*1ab20*/  @!P0 BRA `(.L_x_314) ;  /* 0xfffffffc00f08947 */ /* 0x008fea000383ffff */
[----:B------:R-:W-:Y:S05]  /*1ab30*/  BRA `(.L_x_315) ;  /* 0xfffffee000d07947 */ /* 0x000fea000383ffff */
.L_x_138:
[----:B0-----:R0:W1:Y:S02]  /*1ab40*/  SYNCS.PHASECHK.TRANS64.TRYWAIT P0, [R11+URZ+0xa0], RZ ;  /* 0x0000a0ff0b0075a7 */ /* 0x00106400080011ff */
[----:B-1----:R-:W-:Y:S05]  /*1ab50*/  @!P0 NANOSLEEP.SYNCS 0x989680 ;  /* 0x009896800000895d */ /* 0x002fea0003900000 */
[----:B------:R-:W1:Y:S02]  /*1ab60*/  @!P0 SYNCS.PHASECHK.TRANS64 P0, [R11+URZ+0xa0], RZ ;  /* 0x0000a0ff0b0085a7 */ /* 0x000e6400080010ff */
[----:B-1----:R-:W-:Y:S05]  /*1ab70*/  @!P0 BRA `(.L_x_138) ;  /* 0xfffffffc00f08947 */ /* 0x002fea000383ffff */
[----:B------:R-:W-:Y:S05]  /*1ab80*/  BRA `(.L_x_316) ;  /* 0xfffffef800bc7947 */ /* 0x000fea000383ffff */
.L_x_139:
[----:B-1----:R1:W2:Y:S02]  /*1ab90*/  SYNCS.PHASECHK.TRANS64.TRYWAIT P0, [R11+URZ+0x50], RZ ;  /* 0x000050ff0b0075a7 */ /* 0x0022a400080011ff */
[----:B--2---:R-:W-:Y:S05]  /*1aba0*/  @!P0 NANOSLEEP.SYNCS 0x989680 ;  /* 0x009896800000895d */ /* 0x004fea0003900000 */
[----:B------:R-:W2:Y:S02]  /*1abb0*/  @!P0 SYNCS.PHASECHK.TRANS64 P0, [R11+URZ+0x50], RZ ;  /* 0x000050ff0b0085a7 */ /* 0x000ea400080010ff */
[----:B--2---:R-:W-:Y:S05]  /*1abc0*/  @!P0 BRA `(.L_x_139) ;  /* 0xfffffffc00f08947 */ /* 0x004fea000383ffff */
[----:B------:R-:W-:Y:S05]  /*1abd0*/  BRA `(.L_x_317) ;  /* 0xfffffef800b07947 */ /* 0x000fea000383ffff */
.L_x_142:
[----:B------:R-:W-:Y:S07]  /*1abe0*/  MOV R3, R2 ;  /* 0x0000000200037202 */ /* 0x000fee0000000f00 */
.L_x_318:
[----:B0-----:R0:W1:Y:S02]  /*1abf0*/  SYNCS.PHASECHK.TRANS64.TRYWAIT P0, [R10+URZ], R3 ;  /* 0x000000030a0075a7 */ /* 0x00106400080011ff */
[----:B-1----:R-:W-:Y:S05]  /*1ac00*/  @!P0 NANOSLEEP.SYNCS 0x989680 ;  /* 0x009896800000895d */ /* 0x002fea0003900000 */
[----:B------:R-:W1:Y:S02]  /*1ac10*/  @!P0 SYNCS.PHASECHK.TRANS64 P0, [R10+URZ], R3 ;  /* 0x000000030a0085a7 */ /* 0x000e6400080010ff */
[----:B-1----:R-:W-:Y:S05]  /*1ac20*/  @!P0 BRA `(.L_x_318) ;  /* 0xfffffffc00f08947 */ /* 0x002fea000383ffff */
[----:B------:R-:W-:Y:S05]  /*1ac30*/  BRA `(.L_x_319) ;  /* 0xffffff3800187947 */ /* 0x000fea000383ffff */
.L_x_143:
[-C--:B------:R-:W-:Y:S02]  /*1ac40*/  MOV R2, R0.reuse ;  /* 0x0000000000027202 */ /* 0x080fe40000000f00 */
[----:B0-----:R-:W-:Y:S07]  /*1ac50*/  MOV R3, R0 ;  /* 0x0000000000037202 */ /* 0x001fee0000000f00 */
.L_x_320:
[----:B0-----:R0:W1:Y:S02]  /*1ac60*/  SYNCS.PHASECHK.TRANS64.TRYWAIT P0, [R10+URZ+0x88], R3 ;  /* 0x000088030a0075a7 */ /* 0x00106400080011ff */
[----:B-1----:R-:W-:Y:S05]  /*1ac70*/  @!P0 NANOSLEEP.SYNCS 0x989680 ;  /* 0x009896800000895d */ /* 0x002fea0003900000 */
[----:B------:R-:W1:Y:S02]  /*1ac80*/  @!P0 SYNCS.PHASECHK.TRANS64 P0, [R10+URZ+0x88], R3 ;  /* 0x000088030a0085a7 */ /* 0x000e6400080010ff */
[----:B-1----:R-:W-:Y:S05]  /*1ac90*/  @!P0 BRA `(.L_x_320) ;  /* 0xfffffffc00f08947 */ /* 0x002fea000383ffff */
[----:B------:R-:W-:Y:S05]  /*1aca0*/  BRA `(.L_x_321) ;  /* 0xffffff3800047947 */ /* 0x000fea000383ffff */
.L_x_144:
[----:B------:R-:W-:Y:S07]  /*1acb0*/  MOV R3, R2 ;  /* 0x0000000200037202 */ /* 0x000fee0000000f00 */
.L_x_322:
[----:B0-----:R0:W1:Y:S02]  /*1acc0*/  SYNCS.PHASECHK.TRANS64.TRYWAIT P0, [R10+URZ+0x30], R3 ;  /* 0x000030030a0075a7 */ /* 0x00106400080011ff */
[----:B-1----:R-:W-:Y:S05]  /*1acd0*/  @!P0 NANOSLEEP.SYNCS 0x989680 ;  /* 0x009896800000895d */ /* 0x002fea0003900000 */
[----:B------:R-:W1:Y:S02]  /*1ace0*/  @!P0 SYNCS.PHASECHK.TRANS64 P0, [R10+URZ+0x30], R3 ;  /* 0x000030030a0085a7 */ /* 0x000e6400080010ff */
[----:B-1----:R-:W-:Y:S05]  /*1acf0*/  @!P0 BRA `(.L_x_322) ;  /* 0xfffffffc00f08947 */ /* 0x002fea000383ffff */
[----:B------:R-:W-:Y:S05]  /*1ad00*/  BRA `(.L_x_323) ;  /* 0xffffff4400607947 */ /* 0x000fea000383ffff */
.L_x_145:
[-C--:B------:R-:W-:Y:S02]  /*1ad10*/  MOV R2, R0.reuse ;  /* 0x0000000000027202 */ /* 0x080fe40000000f00 */
[----:B0-----:R-:W-:Y:S07]  /*1ad20*/  MOV R3, R0 ;  /* 0x0000000000037202 */ /* 0x001fee0000000f00 */
.L_x_324:
[----:B0-----:R0:W1:Y:S02]  /*1ad30*/  SYNCS.PHASECHK.TRANS64.TRYWAIT P0, [R10+URZ+0xb0], R3 ;  /* 0x0000b0030a0075a7 */ /* 0x00106400080011ff */
[----:B-1----:R-:W-:Y:S05]  /*1ad40*/  @!P0 NANOSLEEP.SYNCS 0x989680 ;  /* 0x009896800000895d */ /* 0x002fea0003900000 */
[----:B------:R-:W1:Y:S02]  /*1ad50*/  @!P0 SYNCS.PHASECHK.TRANS64 P0, [R10+URZ+0xb0], R3 ;  /* 0x0000b0030a0085a7 */ /* 0x000e6400080010ff */
[----:B-1----:R-:W-:Y:S05]  /*1ad60*/  @!P0 BRA `(.L_x_324) ;  /* 0xfffffffc00f08947 */ /* 0x002fea000383ffff */
[----:B------:R-:W-:Y:S05]  /*1ad70*/  BRA `(.L_x_325) ;  /* 0xffffff44004c7947 */ /* 0x000fea000383ffff */
.L_x_146:
[----:B------:R-:W-:Y:S07]  /*1ad80*/  MOV R3, R2 ;  /* 0x0000000200037202 */ /* 0x000fee0000000f00 */
.L_x_326:
[----:B0-----:R0:W1:Y:S02]  /*1ad90*/  SYNCS.PHASECHK.TRANS64.TRYWAIT P0, [R10+URZ+0x98], R3 ;  /* 0x000098030a0075a7 */ /* 0x00106400080011ff */
[----:B-1----:R-:W-:Y:S05]  /*1ada0*/  @!P0 NANOSLEEP.SYNCS 0x989680 ;  /* 0x009896800000895d */ /* 0x002fea0003900000 */
[----:B------:R-:W1:Y:S02]  /*1adb0*/  @!P0 SYNCS.PHASECHK.TRANS64 P0, [R10+URZ+0x98], R3 ;  /* 0x000098030a0085a7 */ /* 0x000e6400080010ff */
[----:B-1----:R-:W-:Y:S05]  /*1adc0*/  @!P0 BRA `(.L_x_326) ;  /* 0xfffffffc00f08947 */ /* 0x002fea000383ffff */
[----:B------:R-:W-:Y:S05]  /*1add0*/  BRA `(.L_x_327) ;  /* 0xffffff4800787947 */ /* 0x000fea000383ffff */
.L_x_147:
[-C--:B------:R-:W-:Y:S02]  /*1ade0*/  MOV R2, R0.reuse ;  /* 0x0000000000027202 */ /* 0x080fe40000000f00 */
[----:B0-----:R-:W-:Y:S07]  /*1adf0*/  MOV R3, R0 ;  /* 0x0000000000037202 */ /* 0x001fee0000000f00 */
.L_x_328:
[----:B0-----:R0:W1:Y:S02]  /*1ae00*/  SYNCS.PHASECHK.TRANS64.TRYWAIT P0, [R10+URZ+0x40], R3 ;  /* 0x000040030a0075a7 */ /* 0x00106400080011ff */
[----:B-1----:R-:W-:Y:S05]  /*1ae10*/  @!P0 NANOSLEEP.SYNCS 0x989680 ;  /* 0x009896800000895d */ /* 0x002fea0003900000 */
[----:B------:R-:W1:Y:S02]  /*1ae20*/  @!P0 SYNCS.PHASECHK.TRANS64 P0, [R10+URZ+0x40], R3 ;  /* 0x000040030a0085a7 */ /* 0x000e6400080010ff */
[----:B-1----:R-:W-:Y:S05]  /*1ae30*/  @!P0 BRA `(.L_x_328) ;  /* 0xfffffffc00f08947 */ /* 0x002fea000383ffff */
[----:B------:R-:W-:Y:S05]  /*1ae40*/  BRA `(.L_x_329) ;  /* 0xffffff4800647947 */ /* 0x000fea000383ffff */
.L_x_148:
[----:B------:R-:W-:Y:S07]  /*1ae50*/  MOV R3, R2 ;  /* 0x0000000200037202 */ /* 0x000fee0000000f00 */
.L_x_330:
[----:B0-----:R0:W1:Y:S02]  /*1ae60*/  SYNCS.PHASECHK.TRANS64.TRYWAIT P0, [R10+URZ+0xa0], R3 ;  /* 0x0000a0030a0075a7 */ /* 0x00106400080011ff */
[----:B-1----:R-:W-:Y:S05]  /*1ae70*/  @!P0 NANOSLEEP.SYNCS 0x989680 ;  /* 0x009896800000895d */ /* 0x002fea0003900000 */
[----:B------:R-:W1:Y:S02]  /*1ae80*/  @!P0 SYNCS.PHASECHK.TRANS64 P0, [R10+URZ+0xa0], R3 ;  /* 0x0000a0030a0085a7 */ /* 0x000e6400080010ff */
[----:B-1----:R-:W-:Y:S05]  /*1ae90*/  @!P0 BRA `(.L_x_330) ;  /* 0xfffffffc00f08947 */ /* 0x002fea000383ffff */
[----:B------:R-:W-:Y:S05]  /*1aea0*/  BRA `(.L_x_331) ;  /* 0xffffff5400507947 */ /* 0x000fea000383ffff */
.L_x_149:
[-C--:B------:R-:W-:Y:S02]  /*1aeb0*/  MOV R2, R0.reuse ;  /* 0x0000000000027202 */ /* 0x080fe40000000f00 */
[----:B0-----:R-:W-:Y:S07]  /*1aec0*/  MOV R3, R0 ;  /* 0x0000000000037202 */ /* 0x001fee0000000f00 */
.L_x_332:
[----:B0-----:R0:W1:Y:S02]  /*1aed0*/  SYNCS.PHASECHK.TRANS64.TRYWAIT P0, [R10+URZ+0x50], R3 ;  /* 0x000050030a0075a7 */ /* 0x00106400080011ff */
[----:B-1----:R-:W-:Y:S05]  /*1aee0*/  @!P0 NANOSLEEP.SYNCS 0x989680 ;  /* 0x009896800000895d */ /* 0x002fea0003900000 */
[----:B------:R-:W1:Y:S02]  /*1aef0*/  @!P0 SYNCS.PHASECHK.TRANS64 P0, [R10+URZ+0x50], R3 ;  /* 0x000050030a0085a7 */ /* 0x000e6400080010ff */
[----:B-1----:R-:W-:Y:S05]  /*1af00*/  @!P0 BRA `(.L_x_332) ;  /* 0xfffffffc00f08947 */ /* 0x002fea000383ffff */
[----:B------:R-:W-:Y:S05]  /*1af10*/  BRA `(.L_x_333) ;  /* 0xffffff54003c7947 */ /* 0x000fea000383ffff */
.L_x_151:
[----:B------:R-:W-:Y:S01]  /*1af20*/  HFMA2 R2, -RZ, RZ, -0.0 , 0 ;  /* 0x80000000ff027431 */ /* 0x000fe200000001ff */
[----:B0-----:R-:W-:-:S07]  /*1af30*/  MOV R3, 0x80000000 ;  /* 0x8000000000037802 */ /* 0x001fce0000000f00 */
.L_x_334:
[----:B0-----:R0:W3:Y:S02]  /*1af40*/  SYNCS.PHASECHK.TRANS64.TRYWAIT P0, [R8+URZ+0xd0], R3 ;  /* 0x0000d003080075a7 */ /* 0x0010e400080011ff */
[----:B---3--:R-:W-:Y:S05]  /*1af50*/  @!P0 NANOSLEEP.SYNCS 0x989680 ;  /* 0x009896800000895d */ /* 0x008fea0003900000 */
[----:B------:R-:W3:Y:S02]  /*1af60*/  @!P0 SYNCS.PHASECHK.TRANS64 P0, [R8+URZ+0xd0], R3 ;  /* 0x0000d003080085a7 */ /* 0x000ee400080010ff */
[----:B---3--:R-:W-:Y:S05]  /*1af70*/  @!P0 BRA `(.L_x_334) ;  /* 0xfffffffc00f08947 */ /* 0x008fea000383ffff */
[----:B------:R-:W-:Y:S05]  /*1af80*/  BRA `(.L_x_335) ;  /* 0xffffff58009c7947 */ /* 0x000fea000383ffff */
.L_x_152:
[----:B------:R-:W-:Y:S01]  /*1af90*/  HFMA2 R2, -RZ, RZ, -0.0 , 0 ;  /* 0x80000000ff027431 */ /* 0x000fe200000001ff */
[----:B------:R-:W-:-:S07]  /*1afa0*/  MOV R3, 0x80000000 ;  /* 0x8000000000037802 */ /* 0x000fce0000000f00 */
.L_x_336:
[----:B0-----:R0:W2:Y:S02]  /*1afb0*/  SYNCS.PHASECHK.TRANS64.TRYWAIT P0, [R8+URZ+0xd8], R3 ;  /* 0x0000d803080075a7 */ /* 0x0010a400080011ff */
[----:B--2---:R-:W-:Y:S05]  /*1afc0*/  @!P0 NANOSLEEP.SYNCS 0x989680 ;  /* 0x009896800000895d */ /* 0x004fea0003900000 */
[----:B------:R-:W2:Y:S02]  /*1afd0*/  @!P0 SYNCS.PHASECHK.TRANS64 P0, [R8+URZ+0xd8], R3 ;  /* 0x0000d803080085a7 */ /* 0x000ea400080010ff */
[----:B--2---:R-:W-:Y:S05]  /*1afe0*/  @!P0 BRA `(.L_x_336) ;  /* 0xfffffffc00f08947 */ /* 0x004fea000383ffff */
[----:B------:R-:W-:Y:S05]  /*1aff0*/  BRA `(.L_x_337) ;  /* 0xffffff5800d07947 */ /* 0x000fea000383ffff */
.L_x_153:
[----:B------:R-:W-:-:S07]  /*1b000*/  MOV R5, R4 ;  /* 0x0000000400057202 */ /* 0x000fce0000000f00 */
.L_x_338:
[----:B--2---:R2:W3:Y:S02]  /*1b010*/  SYNCS.PHASECHK.TRANS64.TRYWAIT P0, [R8+URZ+0xb0], R5 ;  /* 0x0000b005080075a7 */ /* 0x0044e400080011ff */
[----:B---3--:R-:W-:Y:S05]  /*1b020*/  @!P0 NANOSLEEP.SYNCS 0x989680 ;  /* 0x009896800000895d */ /* 0x008fea0003900000 */
[----:B------:R-:W3:Y:S02]  /*1b030*/  @!P0 SYNCS.PHASECHK.TRANS64 P0, [R8+URZ+0xb0], R5 ;  /* 0x0000b005080085a7 */ /* 0x000ee400080010ff */
[----:B---3--:R-:W-:Y:S05]  /*1b040*/  @!P0 BRA `(.L_x_338) ;  /* 0xfffffffc00f08947 */ /* 0x008fea000383ffff */
[----:B------:R-:W-:Y:S05]  /*1b050*/  BRA `(.L_x_339) ;  /* 0xffffff5800c47947 */ /* 0x000fea000383ffff */
.L_x_154:
[----:B0-----:R-:W-:-:S07]  /*1b060*/  MOV R3, R2 ;  /* 0x0000000200037202 */ /* 0x001fce0000000f00 */
.L_x_340:
[----:B0-----:R0:W3:Y:S02]  /*1b070*/  SYNCS.PHASECHK.TRANS64.TRYWAIT P0, [R8+URZ+0x30], R3 ;  /* 0x00003003080075a7 */ /* 0x0010e400080011ff */
[----:B---3--:R-:W-:Y:S05]  /*1b080*/  @!P0 NANOSLEEP.SYNCS 0x989680 ;  /* 0x009896800000895d */ /* 0x008fea0003900000 */
[----:B------:R-:W3:Y:S02]  /*1b090*/  @!P0 SYNCS.PHASECHK.TRANS64 P0, [R8+URZ+0x30], R3 ;  /* 0x00003003080085a7 */ /* 0x000ee400080010ff */
[----:B---3--:R-:W-:Y:S05]  /*1b0a0*/  @!P0 BRA `(.L_x_340) ;  /* 0xfffffffc00f08947 */ /* 0x008fea000383ffff */
[----:B------:R-:W-:Y:S05]  /*1b0b0*/  BRA `(.L_x_341) ;  /* 0xffffff5800e47947 */ /* 0x000fea000383ffff */
.L_x_155:
[----:B------:R-:W-:-:S07]  /*1b0c0*/  MOV R3, R2 ;  /* 0x0000000200037202 */ /* 0x000fce0000000f00 */
.L_x_342:
[----:B0-----:R0:W1:Y:S02]  /*1b0d0*/  SYNCS.PHASECHK.TRANS64.TRYWAIT P0, [R8+URZ+0x88], R3 ;  /* 0x00008803080075a7 */ /* 0x00106400080011ff */
[----:B-1----:R-:W-:Y:S05]  /*1b0e0*/  @!P0 NANOSLEEP.SYNCS 0x989680 ;  /* 0x009896800000895d */ /* 0x002fea0003900000 */
[----:B------:R-:W1:Y:S02]  /*1b0f0*/  @!P0 SYNCS.PHASECHK.TRANS64 P0, [R8+URZ+0x88], R3 ;  /* 0x00008803080085a7 */ /* 0x000e6400080010ff */
[----:B-1----:R-:W-:Y:S05]  /*1b100*/  @!P0 BRA `(.L_x_342) ;  /* 0xfffffffc00f08947 */ /* 0x002fea000383ffff */
[----:B------:R-:W-:Y:S05]  /*1b110*/  BRA `(.L_x_343) ;  /* 0xffffff6000187947 */ /* 0x000fea000383ffff */
.L_x_156:
[----:B------:R-:W-:-:S07]  /*1b120*/  MOV R5, R4 ;  /* 0x0000000400057202 */ /* 0x000fce0000000f00 */
.L_x_344:
[----:B0-----:R0:W1:Y:S02]  /*1b130*/  SYNCS.PHASECHK.TRANS64.TRYWAIT P0, [R8+URZ+0x98], R5 ;  /* 0x00009805080075a7 */ /* 0x00106400080011ff */
[----:B-1----:R-:W-:Y:S05]  /*1b140*/  @!P0 NANOSLEEP.SYNCS 0x989680 ;  /* 0x009896800000895d */ /* 0x002fea0003900000 */
[----:B------:R-:W1:Y:S02]  /*1b150*/  @!P0 SYNCS.PHASECHK.TRANS64 P0, [R8+URZ+0x98], R5 ;  /* 0x00009805080085a7 */ /* 0x000e6400080010ff */
[----:B-1----:R-:W-:Y:S05]  /*1b160*/  @!P0 BRA `(.L_x_344) ;  /* 0xfffffffc00f08947 */ /* 0x002fea000383ffff */
[----:B------:R-:W-:Y:S05]  /*1b170*/  BRA `(.L_x_345) ;  /* 0xffffff6000147947 */ /* 0x000fea000383ffff */
.L_x_160:
[-C--:B------:R-:W-:Y:S02]  /*1b180*/  MOV R4, R2.reuse ;  /* 0x0000000200047202 */ /* 0x080fe40000000f00 */
[----:B------:R-:W-:-:S07]  /*1b190*/  MOV R5, R2 ;  /* 0x0000000200057202 */ /* 0x000fce0000000f00 */
.L_x_346:
[----:B0-----:R0:W1:Y:S02]  /*1b1a0*/  SYNCS.PHASECHK.TRANS64.TRYWAIT P0, [R104+URZ+0x80], R5 ;  /* 0x00008005680075a7 */ /* 0x00106400080011ff */
[----:B-1----:R-:W-:Y:S05]  /*1b1b0*/  @!P0 NANOSLEEP.SYNCS 0x989680 ;  /* 0x009896800000895d */ /* 0x002fea0003900000 */
[----:B------:R-:W1:Y:S02]  /*1b1c0*/  @!P0 SYNCS.PHASECHK.TRANS64 P0, [R104+URZ+0x80], R5 ;  /* 0x00008005680085a7 */ /* 0x000e6400080010ff */
[----:B-1----:R-:W-:Y:S05]  /*1b1d0*/  @!P0 BRA `(.L_x_346) ;  /* 0xfffffffc00f08947 */ /* 0x002fea000383ffff */
[----:B------:R-:W-:Y:S05]  /*1b1e0*/  BRA `(.L_x_347) ;  /* 0xffffff6400487947 */ /* 0x000fea000383ffff */
.L_x_161:
[-C--:B------:R-:W-:Y:S02]  /*1b1f0*/  MOV R4, R3.reuse ;  /* 0x0000000300047202 */ /* 0x080fe40000000f00 */
[----:B0-----:R-:W-:-:S07]  /*1b200*/  MOV R5, R3 ;  /* 0x0000000300057202 */ /* 0x001fce0000000f00 */
.L_x_348:
[----:B0-----:R0:W1:Y:S02]  /*1b210*/  SYNCS.PHASECHK.TRANS64.TRYWAIT P0, [R104+URZ+0xa8], R5 ;  /* 0x0000a805680075a7 */ /* 0x00106400080011ff */
[----:B-1----:R-:W-:Y:S05]  /*1b220*/  @!P0 NANOSLEEP.SYNCS 0x989680 ;  /* 0x009896800000895d */ /* 0x002fea0003900000 */
[----:B------:R-:W1:Y:S02]  /*1b230*/  @!P0 SYNCS.PHASECHK.TRANS64 P0, [R104+URZ+0xa8], R5 ;  /* 0x0000a805680085a7 */ /* 0x000e6400080010ff */
[----:B-1----:R-:W-:Y:S05]  /*1b240*/  @!P0 BRA `(.L_x_348) ;  /* 0xfffffffc00f08947 */ /* 0x002fea000383ffff */
[----:B------:R-:W-:Y:S05]  /*1b250*/  BRA `(.L_x_349) ;  /* 0xffffff6400387947 */ /* 0x000fea000383ffff */
.L_x_162:
[----:B------:R-:W-:-:S07]  /*1b260*/  MOV R3, R2 ;  /* 0x0000000200037202 */ /* 0x000fce0000000f00 */
.L_x_350:
[----:B-1----:R1:W2:Y:S02]  /*1b270*/  SYNCS.PHASECHK.TRANS64.TRYWAIT P0, [R104+URZ+0x60], R3 ;  /* 0x00006003680075a7 */ /* 0x0022a400080011ff */
[----:B--2---:R-:W-:Y:S05]  /*1b280*/  @!P0 NANOSLEEP.SYNCS 0x989680 ;  /* 0x009896800000895d */ /* 0x004fea0003900000 */
[----:B------:R-:W2:Y:S02]  /*1b290*/  @!P0 SYNCS.PHASECHK.TRANS64 P0, [R104+URZ+0x60], R3 ;  /* 0x00006003680085a7 */ /* 0x000ea400080010ff */
[----:B--2---:R-:W-:Y:S05]  /*1b2a0*/  @!P0 BRA `(.L_x_350) ;  /* 0xfffffffc00f08947 */ /* 0x004fea000383ffff */
[----:B------:R-:W-:Y:S05]  /*1b2b0*/  BRA `(.L_x_351) ;  /* 0xffffff64002c7947 */ /* 0x000fea000383ffff */
.L_x_163:
[----:B------:R-:W-:-:S07]  /*1b2c0*/  MOV R5, R4 ;  /* 0x0000000400057202 */ /* 0x000fce0000000f00 */
.L_x_352:
[----:B0-----:R0:W1:Y:S02]  /*1b2d0*/  SYNCS.PHASECHK.TRANS64.TRYWAIT P0, [R104+URZ+0x70], R5 ;  /* 0x00007005680075a7 */ /* 0x00106400080011ff */
[----:B-1----:R-:W-:Y:S05]  /*1b2e0*/  @!P0 NANOSLEEP.SYNCS 0x989680 ;  /* 0x009896800000895d */ /* 0x002fea0003900000 */
[----:B------:R-:W1:Y:S02]  /*1b2f0*/  @!P0 SYNCS.PHASECHK.TRANS64 P0, [R104+URZ+0x70], R5 ;  /* 0x00007005680085a7 */ /* 0x000e6400080010ff */
[----:B-1----:R-:W-:Y:S05]  /*1b300*/  @!P0 BRA `(.L_x_352) ;  /* 0xfffffffc00f08947 */ /* 0x002fea000383ffff */
[----:B------:R-:W-:Y:S05]  /*1b310*/  BRA `(.L_x_353) ;  /* 0xffffff7400e87947 */ /* 0x000fea000383ffff */
.L_x_164:
[-C--:B------:R-:W-:Y:S02]  /*1b320*/  MOV R4, R3.reuse ;  /* 0x0000000300047202 */ /* 0x080fe40000000f00 */
[----:B0-----:R-:W-:-:S07]  /*1b330*/  MOV R5, R3 ;  /* 0x0000000300057202 */ /* 0x001fce0000000f00 */
.L_x_354:
[----:B0-----:R0:W1:Y:S02]  /*1b340*/  SYNCS.PHASECHK.TRANS64.TRYWAIT P0, [R104+URZ+0x90], R5 ;  /* 0x00009005680075a7 */ /* 0x00106400080011ff */
[----:B-1----:R-:W-:Y:S05]  /*1b350*/  @!P0 NANOSLEEP.SYNCS 0x989680 ;  /* 0x009896800000895d */ /* 0x002fea0003900000 */
[----:B------:R-:W1:Y:S02]  /*1b360*/  @!P0 SYNCS.PHASECHK.TRANS64 P0, [R104+URZ+0x90], R5 ;  /* 0x00009005680085a7 */ /* 0x000e6400080010ff */
[----:B-1----:R-:W-:Y:S05]  /*1b370*/  @!P0 BRA `(.L_x_354) ;  /* 0xfffffffc00f08947 */ /* 0x002fea000383ffff */
[----:B------:R-:W-:Y:S05]  /*1b380*/  BRA `(.L_x_355) ;  /* 0xffffff7400d87947 */ /* 0x000fea000383ffff */
.L_x_165:
[----:B------:R-:W-:-:S07]  /*1b390*/  MOV R3, R2 ;  /* 0x0000000200037202 */ /* 0x000fce0000000f00 */
.L_x_356:
[----:B-1----:R1:W2:Y:S02]  /*1b3a0*/  SYNCS.PHASECHK.TRANS64.TRYWAIT P0, [R104+URZ+0xb8], R3 ;  /* 0x0000b803680075a7 */ /* 0x0022a400080011ff */
[----:B--2---:R-:W-:Y:S05]  /*1b3b0*/  @!P0 NANOSLEEP.SYNCS 0x989680 ;  /* 0x009896800000895d */ /* 0x004fea0003900000 */
[----:B------:R-:W2:Y:S02]  /*1b3c0*/  @!P0 SYNCS.PHASECHK.TRANS64 P0, [R104+URZ+0xb8], R3 ;  /* 0x0000b803680085a7 */ /* 0x000ea400080010ff */
[----:B--2---:R-:W-:Y:S05]  /*1b3d0*/  @!P0 BRA `(.L_x_356) ;  /* 0xfffffffc00f08947 */ /* 0x004fea000383ffff */
[----:B------:R-:W-:Y:S05]  /*1b3e0*/  BRA `(.L_x_357) ;  /* 0xffffff7400d87947 */ /* 0x000fea000383ffff */
.L_x_167:
[----:B0-----:R0:W1:Y:S02]  /*1b3f0*/  SYNCS.PHASECHK.TRANS64.TRYWAIT P0, [R104+URZ+0xc0], RZ ;  /* 0x0000c0ff680075a7 */ /* 0x00106400080011ff */
[----:B-1----:R-:W-:Y:S05]  /*1b400*/  @!P0 NANOSLEEP.SYNCS 0x989680 ;  /* 0x009896800000895d */ /* 0x002fea0003900000 */
[----:B------:R-:W1:Y:S02]  /*1b410*/  @!P0 SYNCS.PHASECHK.TRANS64 P0, [R104+URZ+0xc0], RZ ;  /* 0x0000c0ff680085a7 */ /* 0x000e6400080010ff */
[----:B-1----:R-:W-:Y:S05]  /*1b420*/  @!P0 BRA `(.L_x_167) ;  /* 0xfffffffc00f08947 */ /* 0x002fea000383ffff */
[----:B------:R-:W-:Y:S05]  /*1b430*/  BRA `(.L_x_358) ;  /* 0xffffff80006c7947 */ /* 0x000fea000383ffff */
.L_x_176:
[----:B0-----:R0:W3:Y:S02]  /*1b440*/  SYNCS.PHASECHK.TRANS64.TRYWAIT P0, [R118+URZ+0xc8], RZ ;  /* 0x0000c8ff760075a7 */ /* 0x0010e400080011ff */
[----:B---3--:R-:W-:Y:S05]  /*1b450*/  @!P0 NANOSLEEP.SYNCS 0x989680 ;  /* 0x009896800000895d */ /* 0x008fea0003900000 */
[----:B------:R-:W3:Y:S02]  /*1b460*/  @!P0 SYNCS.PHASECHK.TRANS64 P0, [R118+URZ+0xc8], RZ ;  /* 0x0000c8ff760085a7 */ /* 0x000ee400080010ff */
[----:B---3--:R-:W-:Y:S05]  /*1b470*/  @!P0 BRA `(.L_x_176) ;  /* 0xfffffffc00f08947 */ /* 0x008fea000383ffff */
[----:B------:R-:W-:Y:S05]  /*1b480*/  BRA `(.L_x_359) ;  /* 0xffffffa4005c7947 */ /* 0x000fea000383ffff */
.L_x_185:
[----:B------:R-:W-:-:S07]  /*1b490*/  MOV R5, R4 ;  /* 0x0000000400057202 */ /* 0x000fce0000000f00 */
.L_x_360:
[----:B0-----:R0:W1:Y:S02]  /*1b4a0*/  SYNCS.PHASECHK.TRANS64.TRYWAIT P0, [R118+URZ+0xa8], R5 ;  /* 0x0000a805760075a7 */ /* 0x00106400080011ff */
[----:B-1----:R-:W-:Y:S05]  /*1b4b0*/  @!P0 NANOSLEEP.SYNCS 0x989680 ;  /* 0x009896800000895d */ /* 0x002fea0003900000 */
[----:B------:R-:W1:Y:S02]  /*1b4c0*/  @!P0 SYNCS.PHASECHK.TRANS64 P0, [R118+URZ+0xa8], R5 ;  /* 0x0000a805760085a7 */ /* 0x000e6400080010ff */
[----:B-1----:R-:W-:Y:S05]  /*1b4d0*/  @!P0 BRA `(.L_x_360) ;  /* 0xfffffffc00f08947 */ /* 0x002fea000383ffff */
[----:B------:R-:W-:Y:S05]  /*1b4e0*/  BRA `(.L_x_361) ;  /* 0xffffffcc00887947 */ /* 0x000fea000383ffff */
.L_x_186:
[----:B------:R-:W-:-:S07]  /*1b4f0*/  MOV R3, R2 ;  /* 0x0000000200037202 */ /* 0x000fce0000000f00 */
.L_x_362:
[----:B-1----:R1:W2:Y:S02]  /*1b500*/  SYNCS.PHASECHK.TRANS64.TRYWAIT P0, [R118+URZ+0xb8], R3 ;  /* 0x0000b803760075a7 */ /* 0x0022a400080011ff */
[----:B--2---:R-:W-:Y:S05]  /*1b510*/  @!P0 NANOSLEEP.SYNCS 0x989680 ;  /* 0x009896800000895d */ /* 0x004fea0003900000 */
[----:B------:R-:W2:Y:S02]  /*1b520*/  @!P0 SYNCS.PHASECHK.TRANS64 P0, [R118+URZ+0xb8], R3 ;  /* 0x0000b803760085a7 */ /* 0x000ea400080010ff */
[----:B--2---:R-:W-:Y:S05]  /*1b530*/  @!P0 BRA `(.L_x_362) ;  /* 0xfffffffc00f08947 */ /* 0x004fea000383ffff */
[----:B------:R-:W-:Y:S05]  /*1b540*/  BRA `(.L_x_363) ;  /* 0xffffffcc00787947 */ /* 0x000fea000383ffff */
.L_x_191:
[----:B0-----:R0:W1:Y:S02]  /*1b550*/  SYNCS.PHASECHK.TRANS64.TRYWAIT P0, [R3+URZ+0xe8], RZ ;  /* 0x0000e8ff030075a7 */ /* 0x00106400080011ff */
[----:B-1----:R-:W-:Y:S05]  /*1b560*/  @!P0 NANOSLEEP.SYNCS 0x989680 ;  /* 0x009896800000895d */ /* 0x002fea0003900000 */
[----:B------:R-:W1:Y:S02]  /*1b570*/  @!P0 SYNCS.PHASECHK.TRANS64 P0, [R3+URZ+0xe8], RZ ;  /* 0x0000e8ff030085a7 */ /* 0x000e6400080010ff */
[----:B-1----:R-:W-:Y:S05]  /*1b580*/  @!P0 BRA `(.L_x_191) ;  /* 0xfffffffc00f08947 */ /* 0x002fea000383ffff */
[----:B------:R-:W-:Y:S05]  /*1b590*/  BRA `(.L_x_364) ;  /* 0xffffffd000247947 */ /* 0x000fea000383ffff */
        .weak           $__internal_0_$__cuda_sm10x_tcgen05_guardrail_trap_col_being_dealloced_not_returned_by_alloc
        .type           $__internal_0_$__cuda_sm10x_tcgen05_guardrail_trap_col_being_dealloced_not_returned_by_alloc,@function
        .size           $__internal_0_$__cuda_sm10x_tcgen05_guardrail_trap_col_being_dealloced_not_returned_by_alloc,($__internal_1_$__cuda_sm10x_tcgen05_guardrail_trap_phase_invalid_during_alloc - $__internal_0_$__cuda_sm10x_tcgen05_guardrail_trap_col_being_dealloced_not_returned_by_alloc)
$__internal_0_$__cuda_sm10x_tcgen05_guardrail_trap_col_being_dealloced_not_returned_by_alloc:
[----:B------:R-:W-:Y:S05]  /*1b5a0*/  BPT.TRAP 0x1 ;  /* 0x000000040000795c */ /* 0x000fea0000300000 */
[----:B------:R-:W-:-:S04]  /*1b5b0*/  HFMA2 R3, -RZ, RZ, 0, 0 ;  /* 0x00000000ff037431 */ /* 0x000fc800000001ff */
[----:B------:R-:W-:Y:S05]  /*1b5c0*/  RET.REL.NODEC R2 `(kernel_cutlass_dkdv_bwd_cudnnsdpabwdfmha_dkdv_d256_sm100BlackwellFusedAttentionDKDVKernel_object_at__TiledMMA_ThrLayoutVMNK21111000_PermutationMNK____MMAAtom_ThrID21_ShapeMNK2566416_TVLay_2) ;  /* 0xfffffe48028c7950 */ /* 0x000fea0003c3ffff */
        .weak           $__internal_1_$__cuda_sm10x_tcgen05_guardrail_trap_phase_invalid_during_alloc
        .type           $__internal_1_$__cuda_sm10x_tcgen05_guardrail_trap_phase_invalid_during_alloc,@function
        .size           $__internal_1_$__cuda_sm10x_tcgen05_guardrail_trap_phase_invalid_during_alloc,($__internal_2_$__cuda_sm10x_tcgen05_guardrail_trap_unallocated_columns_being_dealloced - $__internal_1_$__cuda_sm10x_tcgen05_guardrail_trap_phase_invalid_during_alloc)
$__internal_1_$__cuda_sm10x_tcgen05_guardrail_trap_phase_invalid_during_alloc:
[----:B------:R-:W-:Y:S05]  /*1b5d0*/  BPT.TRAP 0x1 ;  /* 0x000000040000795c */ /* 0x000fea0000300000 */
[----:B------:R-:W-:-:S04]  /*1b5e0*/  MOV R3, 0x0 ;  /* 0x0000000000037802 */ /* 0x000fc80000000f00 */
[----:B------:R-:W-:Y:S05]  /*1b5f0*/  RET.REL.NODEC R2 `(kernel_cutlass_dkdv_bwd_cudnnsdpabwdfmha_dkdv_d256_sm100BlackwellFusedAttentionDKDVKernel_object_at__TiledMMA_ThrLayoutVMNK21111000_PermutationMNK____MMAAtom_ThrID21_ShapeMNK2566416_TVLay_2) ;  /* 0xfffffe4802807950 */ /* 0x000fea0003c3ffff */
        .weak           $__internal_2_$__cuda_sm10x_tcgen05_guardrail_trap_unallocated_columns_being_dealloced
        .type           $__internal_2_$__cuda_sm10x_tcgen05_guardrail_trap_unallocated_columns_being_dealloced,@function
        .size           $__internal_2_$__cuda_sm10x_tcgen05_guardrail_trap_unallocated_columns_being_dealloced,($__internal_3_$__cuda_sm20_div_u16 - $__internal_2_$__cuda_sm10x_tcgen05_guardrail_trap_unallocated_columns_being_dealloced)
$__internal_2_$__cuda_sm10x_tcgen05_guardrail_trap_unallocated_columns_being_dealloced:
[----:B------:R-:W-:Y:S05]  /*1b600*/  BPT.TRAP 0x1 ;  /* 0x000000040000795c */ /* 0x000fea0000300000 */
[----:B------:R-:W-:-:S04]  /*1b610*/  HFMA2 R3, -RZ, RZ, 0, 0 ;  /* 0x00000000ff037431 */ /* 0x000fc800000001ff */
[----:B------:R-:W-:Y:S05]  /*1b620*/  RET.REL.NODEC R2 `(kernel_cutlass_dkdv_bwd_cudnnsdpabwdfmha_dkdv_d256_sm100BlackwellFusedAttentionDKDVKernel_object_at__TiledMMA_ThrLayoutVMNK21111000_PermutationMNK____MMAAtom_ThrID21_ShapeMNK2566416_TVLay_2) ;  /* 0xfffffe4802747950 */ /* 0x000fea0003c3ffff */
        .weak           $__internal_3_$__cuda_sm20_div_u16
        .type           $__internal_3_$__cuda_sm20_div_u16,@function
        .size           $__internal_3_$__cuda_sm20_div_u16,(.L_x_541 - $__internal_3_$__cuda_sm20_div_u16)
$__internal_3_$__cuda_sm20_div_u16:
[----:B------:R-:W0:Y:S01]  /*1b630*/  I2F.U16 R2, R4 ;  /* 0x0000000400027306 */ /* 0x000e220000101000 */
[----:B------:R-:W-:-:S07]  /*1b640*/  IMAD.MOV.U32 R0, RZ, RZ, 0x4b800000 ;  /* 0x4b800000ff007424 */ /* 0x000fce00078e00ff */
[----:B------:R-:W-:Y:S01]  /*1b650*/  I2F.U16.RZ R3, R3 ;  /* 0x0000000300037306 */ /* 0x000fe2000010d000 */
[C---:B0-----:R-:W-:Y:S02]  /*1b660*/  FSETP.GEU.AND P0, PT, |R2|.reuse, 1.175494350822287508e-38, PT ;  /* 0x008000000200780b */ /* 0x041fe40003f0e200 */
[----:B------:R-:W-:Y:S02]  /*1b670*/  FSETP.GT.AND P1, PT, |R2|, 8.50705917302346158658e+37, PT ;  /* 0x7e8000000200780b */ /* 0x000fe40003f24200 */
[----:B------:R-:W-:Y:S02]  /*1b680*/  FSEL R0, R0, 1, !P0 ;  /* 0x3f80000000007808 */ /* 0x000fe40004000000 */
[----:B------:R-:W-:Y:S02]  /*1b690*/  ISETP.NE.U32.AND P0, PT, R4, RZ, PT ;  /* 0x000000ff0400720c */ /* 0x000fe40003f05070 */
[----:B------:R-:W-:-:S05]  /*1b6a0*/  FSEL R0, R0, 0.25, !P1 ;  /* 0x3e80000000007808 */ /* 0x000fca0004800000 */
[----:B------:R-:W-:-:S06]  /*1b6b0*/  FMUL R2, R2, R0 ;  /* 0x0000000002027220 */ /* 0x000fcc0000400000 */
[----:B------:R-:W0:Y:S02]  /*1b6c0*/  MUFU.RCP R2, R2 ;  /* 0x0000000200027308 */ /* 0x000e240000001000 */
[----:B0-----:R-:W-:Y:S01]  /*1b6d0*/  FMUL R0, R0, R2 ;  /* 0x0000000200007220 */ /* 0x001fe20000400000 */
[----:B------:R-:W-:-:S03]  /*1b6e0*/  IMAD.MOV.U32 R2, RZ, RZ, R5 ;  /* 0x000000ffff027224 */ /* 0x000fc600078e0005 */
[----:B------:R-:W-:-:S04]  /*1b6f0*/  VIADD R0, R0, 0x2 ;  /* 0x0000000200007836 */ /* 0x000fc80000000000 */
[----:B------:R-:W-:Y:S01]  /*1b700*/  FMUL.RZ R0, R3, R0 ;  /* 0x0000000003007220 */ /* 0x000fe2000040c000 */
[----:B------:R-:W-:-:S05]  /*1b710*/  HFMA2 R3, -RZ, RZ, 0, 0 ;  /* 0x00000000ff037431 */ /* 0x000fca00000001ff */
[----:B------:R-:W0:Y:S02]  /*1b720*/  F2I.U32.TRUNC.NTZ R0, R0 ;  /* 0x0000000000007305 */ /* 0x000e24000020f000 */
[----:B0-----:R-:W-:Y:S02]  /*1b730*/  LOP3.LUT R0, R0, 0xffff, RZ, 0xc0, !PT ;  /* 0x0000ffff00007812 */ /* 0x001fe400078ec0ff */
[----:B------:R-:W-:Y:S01]  /*1b740*/  @!P0 MOV R0, 0xffffffff ;  /* 0xffffffff00008802 */ /* 0x000fe20000000f00 */
[----:B------:R-:W-:Y:S06]  /*1b750*/  RET.REL.NODEC R2 `(kernel_cutlass_dkdv_bwd_cudnnsdpabwdfmha_dkdv_d256_sm100BlackwellFusedAttentionDKDVKernel_object_at__TiledMMA_ThrLayoutVMNK21111000_PermutationMNK____MMAAtom_ThrID21_ShapeMNK2566416_TVLay_2) ;  /* 0xfffffe4802287950 */ /* 0x000fec0003c3ffff */
.L_x_365:
[----:B------:R-:W-:-:S00]  /*1b760*/  BRA `(.L_x_365) ;  /* 0xfffffffc00fc7947 */ /* 0x000fc0000383ffff */
[----:B------:R-:W-:-:S00]  /*1b770*/  NOP ;  /* 0x0000000000007918 */ /* 0x000fc00000000000 */
        /* <DEDUP_REMOVED lines=8> */
.L_x_541:


//--------------------- .text.kernel_cutlass_kernel_cudnnsdpabwdfmha_dq_d256_sm100BlackwellFusedAttentionDQKernel_object_at_____Int32_Int32_Int32_TiledMMA_ThrLayoutVMNK21111000_PermutationMNK____MMAAtom_ThrID21_ShapeM_1 --------------------------
	.section	.text.kernel_cutlass_kernel_cudnnsdpabwdfmha_dq_d256_sm100BlackwellFusedAttentionDQKernel_object_at_____Int32_Int32_Int32_TiledMMA_ThrLayoutVMNK21111000_PermutationMNK____MMAAtom_ThrID21_ShapeM_1,"ax",@progbits
	.align	128
        .global         kernel_cutlass_kernel_cudnnsdpabwdfmha_dq_d256_sm100BlackwellFusedAttentionDQKernel_object_at_____Int32_Int32_Int32_TiledMMA_ThrLayoutVMNK21111000_PermutationMNK____MMAAtom_ThrID21_ShapeM_1
        .type           kernel_cutlass_kernel_cudnnsdpabwdfmha_dq_d256_sm100BlackwellFusedAttentionDQKernel_object_at_____Int32_Int32_Int32_TiledMMA_ThrLayoutVMNK21111000_PermutationMNK____MMAAtom_ThrID21_ShapeM_1,@function
        .size           kernel_cutlass_kernel_cudnnsdpabwdfmha_dq_d256_sm100BlackwellFusedAttentionDQKernel_object_at_____Int32_Int32_Int32_TiledMMA_ThrLayoutVMNK21111000_PermutationMNK____MMAAtom_ThrID21_ShapeM_1,(.L_x_544 - kernel_cutlass_kernel_cudnnsdpabwdfmha_dq_d256_sm100BlackwellFusedAttentionDQKernel_object_at_____Int32_Int32_Int32_TiledMMA_ThrLayoutVMNK21111000_PermutationMNK____MMAAtom_ThrID21_ShapeM_1)
        .other          kernel_cutlass_kernel_cudnnsdpabwdfmha_dq_d256_sm100BlackwellFusedAttentionDQKernel_object_at_____Int32_Int32_Int32_TiledMMA_ThrLayoutVMNK21111000_PermutationMNK____MMAAtom_ThrID21_ShapeM_1,@"STO_CUDA_ENTRY STV_DEFAULT"
kernel_cutlass_kernel_cudnnsdpabwdfmha_dq_d256_sm100BlackwellFusedAttentionDQKernel_object_at_____Int32_Int32_Int32_TiledMMA_ThrLayoutVMNK21111000_PermutationMNK____MMAAtom_ThrID21_ShapeM_1:
.text.kernel_cutlass_kernel_cudnnsdpabwdfmha_dq_d256_sm100BlackwellFusedAttentionDQKernel_object_at_____Int32_Int32_Int32_TiledMMA_ThrLayoutVMNK21111000_PermutationMNK____MMAAtom_ThrID21_ShapeM_1:
[----:B------:R-:W0:Y:S01]  /*0000*/  LDC R1, c[0x0][0x37c] ;  /* 0x0000df00ff017b82 */ /* 0x000e220000000800 */
[----:B------:R-:W1:Y:S01]  /*0010*/  S2R R5, SR_TID.X ;  /* 0x0000000000057919 */ /* 0x000e620000002100 */
[----:B------:R-:W2:Y:S06]  /*0020*/  LDCU.U8 UR9, c[0x0][0x3a0] ;  /* 0x00007400ff0977ac */ /* 0x000eac0008000000 */
[----:B------:R-:W3:Y:S01]  /*0030*/  S2UR UR4, SR_CgaCtaId ;  /* 0x00000000000479c3 */ /* 0x000ee20000008800 */
[----:B------:R-:W4:Y:S01]  /*0040*/  LDCU.U8 UR8, c[0x0][0x39f] ;  /* 0x000073e0ff0877ac */ /* 0x000f220008000000 */
[----:B------:R-:W5:Y:S06]  /*0050*/  LDCU.U8 UR7, c[0x0][0x39d] ;  /* 0x000073a0ff0777ac */ /* 0x000f6c0008000000 */
[----:B------:R-:W0:Y:S01]  /*0060*/  S2UR UR11, SR_CTAID.X ;  /* 0x00000000000b79c3 */ /* 0x000e220000002500 */
[----:B------:R-:W3:Y:S01]  /*0070*/  LDCU.U8 UR6, c[0x0][0x39c] ;  /* 0x00007380ff0677ac */ /* 0x000ee20008000000 */
[----:B------:R-:W3:Y:S01]  /*0080*/  LDCU.U8 UR5, c[0x0][0x39a] ;  /* 0x00007340ff0577ac */ /* 0x000ee20008000000 */
[----:B------:R-:W0:Y:S01]  /*0090*/  LDCU.U8 UR12, c[0x0][0x399] ;  /* 0x00007320ff0c77ac */ /* 0x000e220008000000 */
[----:B--2---:R-:W-:-:S02]  /*00a0*/  ULOP3.LUT UR9, UR9, 0x1, URZ, 0xc0, !UPT ;  /* 0x0000000109097892 */ /* 0x004fc4000f8ec0ff */
[----:B----4-:R-:W-:Y:S02]  /*00b0*/  ULOP3.LUT UR8, UR8, 0x1, URZ, 0xc0, !UPT ;  /* 0x0000000108087892 */ /* 0x010fe4000f8ec0ff */
[----:B------:R-:W-:Y:S02]  /*00c0*/  UISETP.NE.U32.AND UP2, UPT, UR9, 0x1, UPT ;  /* 0x000000010900788c */ /* 0x000fe4000bf45070 */
[----:B-----5:R-:W-:Y:S01]  /*00d0*/  ULOP3.LUT UR7, UR7, 0x1, URZ, 0xc0, !UPT ;  /* 0x0000000107077892 */ /* 0x020fe2000f8ec0ff */
[----:B-1----:R-:W-:Y:S01]  /*00e0*/  SHF.R.U32.HI R0, RZ, 0x5, R5 ;  /* 0x00000005ff007819 */ /* 0x002fe20000011605 */
[----:B------:R-:W-:Y:S01]  /*00f0*/  UMOV UR18, 0x20 ;  /* 0x0000002000127882 */ /* 0x000fe20000000000 */
[----:B------:R-:W-:Y:S01]  /*0100*/  UMOV UR16, 0x80 ;  /* 0x0000008000107882 */ /* 0x000fe20000000000 */
[----:B------:R-:W-:Y:S01]  /*0110*/  UP2UR UR34, UPR, URZ, 0x4 ;  /* 0x00000004ff227883 */ /* 0x000fe20008000000 */
[----:B------:R-:W-:Y:S01]  /*0120*/  R2UR UR31, R0 ;  /* 0x00000000001f72ca */ /* 0x000fe200000e0000 */
[----:B---3--:R-:W-:-:S02]  /*0130*/  ULOP3.LUT UR6, UR6, 0x1, URZ, 0xc0, !UPT ;  /* 0x0000000106067892 */ /* 0x008fc4000f8ec0ff */
[----:B------:R-:W-:Y:S02]  /*0140*/  ULOP3.LUT UR5, UR5, 0x1, URZ, 0xc0, !UPT ;  /* 0x0000000105057892 */ /* 0x000fe4000f8ec0ff */
[----:B------:R-:W-:Y:S02]  /*0150*/  ULEA.HI UR23, UR4, UR4, URZ, 0x1 ;  /* 0x0000000404177291 */ /* 0x000fe4000f8f08ff */
[----:B------:R-:W-:Y:S02]  /*0160*/  UISETP.NE.U32.AND UP3, UPT, UR8, 0x1, UPT ;  /* 0x000000010800788c */ /* 0x000fe4000bf65070 */
[----:B------:R-:W-:Y:S02]  /*0170*/  UISETP.NE.U32.AND UP2, UPT, UR7, 0x1, UPT ;  /* 0x000000010700788c */ /* 0x000fe4000bf45070 */
[----:B0-----:R-:W-:Y:S02]  /*0180*/  ULOP3.LUT UR12, UR12, 0x1, URZ, 0xc0, !UPT ;  /* 0x000000010c0c7892 */ /* 0x001fe4000f8ec0ff */
[----:B------:R-:W-:-:S02]  /*0190*/  UISETP.NE.AND UP1, UPT, UR31, URZ, UPT ;  /* 0x000000ff1f00728c */ /* 0x000fc4000bf25270 */
[----:B------:R-:W-:Y:S02]  /*01a0*/  UISETP.NE.AND UP0, UPT, UR31, 0x9, UPT ;  /* 0x000000091f00788c */ /* 0x000fe4000bf05270 */
[----:B------:R-:W-:Y:S02]  /*01b0*/  ULOP3.LUT UR14, UR11, 0x1, URZ, 0xc0, !UPT ;  /* 0x000000010b0e7892 */ /* 0x000fe4000f8ec0ff */
[----:B------:R-:W-:Y:S02]  /*01c0*/  UISETP.NE.U32.AND UP6, UPT, UR6, 0x1, UPT ;  /* 0x000000010600788c */ /* 0x000fe4000bfc5070 */
[----:B------:R-:W-:Y:S01]  /*01d0*/  PLOP3.LUT P6, PT, PT, PT, UP0, 0x80, 0x8 ;  /* 0x000000000008781c */ /* 0x000fe20003fcf008 */
[----:B------:R-:W-:Y:S02]  /*01e0*/  UP2UR UR33, UPR, URZ, 0x8 ;  /* 0x00000008ff217883 */ /* 0x000fe40008000000 */
[----:B------:R-:W-:-:S04]  /*01f0*/  @!UP1 UIADD3 UR18, UPT, UPT, -UR18, 0x100000, URZ ;  /* 0x0010000012129890 */ /* 0x000fc8000fffe1ff */
[----:B------:R-:W-:Y:S02]  /*0200*/  @!UP1 USHF.L.U32 UR19, UR18, 0xb, URZ ;  /* 0x0000000b12139899 */ /* 0x000fe400080006ff */
[----:B------:R-:W-:Y:S01]  /*0210*/  @!UP1 USHF.L.U32 UR18, UR18, 0x1, URZ ;  /* 0x0000000112129899 */ /* 0x000fe200080006ff */
[----:B------:R-:W-:Y:S01]  /*0220*/  @!UP1 UMOV UR8, 0x400 ;  /* 0x0000040000089882 */ /* 0x000fe20000000000 */
[----:B------:R-:W-:-:S04]  /*0230*/  @!UP1 UIADD3 UR16, UPT, UPT, -UR16, 0x100000, URZ ;  /* 0x0010000010109890 */ /* 0x000fc8000fffe1ff */
[----:B------:R-:W-:Y:S02]  /*0240*/  @!UP1 USHF.L.U32 UR17, UR16, 0xb, URZ ;  /* 0x0000000b10119899 */ /* 0x000fe400080006ff */
[----:B------:R-:W-:Y:S02]  /*0250*/  @!UP1 USHF.L.U32 UR16, UR16, 0x1, URZ ;  /* 0x0000000110109899 */ /* 0x000fe400080006ff */
[----:B------:R-:W-:Y:S02]  /*0260*/  ULOP3.LUT UR23, UR23, 0xfffffffe, URZ, 0xc0, !UPT ;  /* 0xfffffffe17177892 */ /* 0x000fe4000f8ec0ff */
[----:B------:R-:W-:Y:S02]  /*0270*/  UP2UR UR32, UPR, URZ, 0x4 ;  /* 0x00000004ff207883 */ /* 0x000fe40008000000 */
[----:B------:R-:W-:Y:S02]  /*0280*/  @!UP1 ULEA UR8, UR4, UR8, 0x18 ;  /* 0x0000000804089291 */ /* 0x000fe4000f8ec0ff */
[----:B------:R-:W-:Y:S01]  /*0290*/  UISETP.NE.U32.AND UP5, UPT, UR5, 0x1, UPT ;  /* 0x000000010500788c */ /* 0x000fe2000bfa5070 */
[----:B------:R-:W-:Y:S10]  /*02a0*/  BRA.U UP0, `(.L_x_366) ;  /* 0x0000000100447547 */ /* 0x000ff4000b800000 */
[----:B------:R-:W0:Y:S02]  /*02b0*/  LDCU.64 UR6, c[0x0][0x348] ;  /* 0x00006900ff0677ac */ /* 0x000e240008000a00 */
[----:B0-----:R-:W-:-:S04]  /*02c0*/  UIADD3 UR28, UP0, UPT, UR6, 0x40, URZ ;  /* 0x00000040061c7890 */ /* 0x001fc8000ff1e0ff */
[----:B------:R-:W-:Y:S02]  /*02d0*/  UIADD3.X UR29, UPT, UPT, URZ, UR7, URZ, UP0, !UPT ;  /* 0x00000007ff1d7290 */ /* 0x000fe400087fe4ff */
[----:B------:R-:W-:-:S04]  /*02e0*/  UIADD3 UR26, UP0, UPT, UR6, 0x100, URZ ;  /* 0x00000100061a7890 */ /* 0x000fc8000ff1e0ff */
[----:B------:R-:W-:Y:S02]  /*02f0*/  UIADD3.X UR27, UPT, UPT, URZ, UR7, URZ, UP0, !UPT ;  /* 0x00000007ff1b7290 */ /* 0x000fe400087fe4ff */
[----:B------:R-:W-:Y:S01]  /*0300*/  UIADD3 UR24, UP0, UPT, UR6, 0x1c0, URZ ;  /* 0x000001c006187890 */ /* 0x000fe2000ff1e0ff */
[----:B------:R0:W-:Y:S03]  /*0310*/  UTMACCTL.PF [UR28] ;  /* 0x000000001c0079b9 */ /* 0x0001e60008040000 */
[----:B------:R-:W-:-:S03]  /*0320*/  UIADD3.X UR25, UPT, UPT, URZ, UR7, URZ, UP0, !UPT ;  /* 0x00000007ff197290 */ /* 0x000fc600087fe4ff */
[----:B------:R0:W-:Y:S01]  /*0330*/  UTMACCTL.PF [UR26] ;  /* 0x000000001a0079b9 */ /* 0x0001e20008040000 */
[----:B------:R-:W-:-:S05]  /*0340*/  UIADD3 UR20, UP0, UPT, UR6, 0x280, URZ ;  /* 0x0000028006147890 */ /* 0x000fca000ff1e0ff */
[----:B------:R0:W-:Y:S01]  /*0350*/  UTMACCTL.PF [UR24] ;  /* 0x00000000180079b9 */ /* 0x0001e20008040000 */
[----:B------:R-:W-:Y:S02]  /*0360*/  UIADD3.X UR21, UPT, UPT, URZ, UR7, URZ, UP0, !UPT ;  /* 0x00000007ff157290 */ /* 0x000fe400087fe4ff */
[----:B------:R-:W-:-:S04]  /*0370*/  UIADD3 UR6, UP0, UPT, UR6, 0x340, URZ ;  /* 0x0000034006067890 */ /* 0x000fc8000ff1e0ff */
[----:B------:R-:W-:-:S03]  /*0380*/  UIADD3.X UR7, UPT, UPT, URZ, UR7, URZ, UP0, !UPT ;  /* 0x00000007ff077290 */ /* 0x000fc600087fe4ff */
[----:B------:R0:W-:Y:S06]  /*0390*/  UTMACCTL.PF [UR20] ;  /* 0x00000000140079b9 */ /* 0x0001ec0008040000 */
[----:B------:R0:W-:Y:S02]  /*03a0*/  UTMACCTL.PF [UR6] ;  /* 0x00000000060079b9 */ /* 0x0001e40008040000 */
[----:B0-----:R-:W-:Y:S01]  /*03b0*/  NOP ;  /* 0x0000000000007918 */ /* 0x001fe20000000000 */
.L_x_366:
[----:B------:R-:W-:Y:S05]  /*03c0*/  BRA.U UP1, `(.L_x_367) ;  /* 0x0000000101347547 */ /* 0x000fea000b800000 */
[----:B------:R-:W0:Y:S01]  /*03d0*/  S2UR UR6, SR_CgaCtaId ;  /* 0x00000000000679c3 */ /* 0x000e220000008800 */
[----:B------:R-:W-:Y:S01]  /*03e0*/  UMOV UR7, 0x400 ;  /* 0x0000040000077882 */ /* 0x000fe20000000000 */
[----:B------:R-:W-:Y:S02]  /*03f0*/  UMOV UR5, 0x1 ;  /* 0x0000000100057882 */ /* 0x000fe40000000000 */
[----:B------:R-:W-:-:S04]  /*0400*/  UIADD3 UR20, UPT, UPT, -UR5, 0x100000, URZ ;  /* 0x0010000005147890 */ /* 0x000fc8000fffe1ff */
[----:B------:R-:W-:Y:S02]  /*0410*/  USHF.L.U32 UR21, UR20, 0xb, URZ ;  /* 0x0000000b14157899 */ /* 0x000fe400080006ff */
[----:B------:R-:W-:Y:S02]  /*0420*/  USHF.L.U32 UR20, UR20, 0x1, URZ ;  /* 0x0000000114147899 */ /* 0x000fe400080006ff */
[----:B0-----:R-:W-:Y:S01]  /*0430*/  ULEA UR6, UR6, UR7, 0x18 ;  /* 0x0000000706067291 */ /* 0x001fe2000f8ec0ff */
[----:B------:R-:W0:Y:S11]  /*0440*/  FENCE.VIEW.ASYNC.S ;  /* 0x00000000000073c6 */ /* 0x000e360000000000 */
[----:B0-----:R0:W1:Y:S01]  /*0450*/  SYNCS.EXCH.64 URZ, [UR6], UR20 ;  /* 0x0000001406ff75b2 */ /* 0x0010620008000100 */
[----:B------:R0:W2:Y:S01]  /*0460*/  SYNCS.EXCH.64 URZ, [UR6+0x8], UR20 ;  /* 0x0000081406ff75b2 */ /* 0x0000a20008000100 */
[----:B------:R0:W3:Y:S01]  /*0470*/  SYNCS.EXCH.64 URZ, [UR6+0x10], UR20 ;  /* 0x0000101406ff75b2 */ /* 0x0000e20008000100 */
[----:B------:R0:W4:Y:S01]  /*0480*/  SYNCS.EXCH.64 URZ, [UR6+0x18], UR20 ;  /* 0x0000181406ff75b2 */ /* 0x0001220008000100 */
[----:B------:R-:W-:Y:S01]  /*0490*/  NOP ;  /* 0x0000000000007918 */ /* 0x000fe20000000000 */
.L_x_367:
[----:B------:R-:W-:Y:S05]  /*04a0*/  BRA.U UP1, `(.L_x_368) ;  /* 0x0000000101b87547 */ /* 0x000fea000b800000 */
[----:B------:R-:W-:Y:S01]  /*04b0*/  UMOV UR10, 0x400 ;  /* 0x00000400000a7882 */ /* 0x000fe20000000000 */
[----:B0-----:R-:W-:Y:S01]  /*04c0*/  UMOV UR20, 0x1 ;  /* 0x0000000100147882 */ /* 0x001fe20000000000 */
[----:B------:R-:W-:Y:S02]  /*04d0*/  ULEA UR10, UR4, UR10, 0x18 ;  /* 0x0000000a040a7291 */ /* 0x000fe4000f8ec0ff */
[----:B------:R-:W-:-:S04]  /*04e0*/  UIADD3 UR20, UPT, UPT, -UR20, 0x100000, URZ ;  /* 0x0010000014147890 */ /* 0x000fc8000fffe1ff */
[----:B------:R-:W-:Y:S02]  /*04f0*/  USHF.L.U32 UR21, UR20, 0xb, URZ ;  /* 0x0000000b14157899 */ /* 0x000fe400080006ff */
[----:B------:R-:W-:Y:S01]  /*0500*/  USHF.L.U32 UR20, UR20, 0x1, URZ ;  /* 0x0000000114147899 */ /* 0x000fe200080006ff */
[----:B------:R-:W-:Y:S01]  /*0510*/  UMOV UR7, 0x100 ;  /* 0x0000010000077882 */ /* 0x000fe20000000000 */
[----:B------:R-:W-:Y:S01]  /*0520*/  UMOV UR9, 0x400 ;  /* 0x0000040000097882 */ /* 0x000fe20000000000 */
[----:B------:R-:W-:-:S04]  /*0530*/  UIADD3 UR24, UPT, UPT, -UR7, 0x100000, URZ ;  /* 0x0010000007187890 */ /* 0x000fc8000fffe1ff */
[----:B------:R-:W-:Y:S02]  /*0540*/  USHF.L.U32 UR25, UR24, 0xb, URZ ;  /* 0x0000000b18197899 */ /* 0x000fe400080006ff */
[----:B------:R-:W-:Y:S01]  /*0550*/  USHF.L.U32 UR24, UR24, 0x1, URZ ;  /* 0x0000000118187899 */ /* 0x000fe200080006ff */
[----:B------:R-:W-:Y:S01]  /*0560*/  UMOV UR6, 0x20 ;  /* 0x0000002000067882 */ /* 0x000fe20000000000 */
[----:B------:R-:W-:Y:S01]  /*0570*/  UMOV UR5, 0x80 ;  /* 0x0000008000057882 */ /* 0x000fe20000000000 */
[----:B------:R-:W-:Y:S02]  /*0580*/  ULEA UR9, UR4, UR9, 0x18 ;  /* 0x0000000904097291 */ /* 0x000fe4000f8ec0ff */
[----:B------:R-:W-:-:S04]  /*0590*/  UIADD3 UR6, UPT, UPT, -UR6, 0x100000, URZ ;  /* 0x0010000006067890 */ /* 0x000fc8000fffe1ff */
[----:B------:R-:W-:Y:S02]  /*05a0*/  USHF.L.U32 UR7, UR6, 0xb, URZ ;  /* 0x0000000b06077899 */ /* 0x000fe400080006ff */
[----:B------:R-:W-:Y:S02]  /*05b0*/  USHF.L.U32 UR6, UR6, 0x1, URZ ;  /* 0x0000000106067899 */ /* 0x000fe400080006ff */
[----:B------:R-:W-:-:S04]  /*05c0*/  UIADD3 UR26, UPT, UPT, -UR5, 0x100000, URZ ;  /* 0x00100000051a7890 */ /* 0x000fc8000fffe1ff */
[----:B------:R-:W-:Y:S02]  /*05d0*/  USHF.L.U32 UR27, UR26, 0xb, URZ ;  /* 0x0000000b1a1b7899 */ /* 0x000fe400080006ff */
[----:B------:R-:W-:Y:S01]  /*05e0*/  USHF.L.U32 UR26, UR26, 0x1, URZ ;  /* 0x000000011a1a7899 */ /* 0x000fe200080006ff */
[----:B------:R-:W0:Y:S02]  /*05f0*/  FENCE.VIEW.ASYNC.S ;  /* 0x00000000000073c6 */ /* 0x000e240000000000 */
[----:B0-----:R5:W0:Y:S01]  /*0600*/  SYNCS.EXCH.64 URZ, [UR10+0x40], UR20 ;  /* 0x000040140aff75b2 */ /* 0x001a220008000100 */
[----:B------:R5:W4:Y:S01]  /*0610*/  SYNCS.EXCH.64 URZ, [UR10+0x48], UR20 ;  /* 0x000048140aff75b2 */ /* 0x000b220008000100 */
        /* <DEDUP_REMOVED lines=21> */
[----:B------:R5:W0:Y:S02]  /*0770*/  SYNCS.EXCH.64 URZ, [UR9+0xd8], UR26 ;  /* 0x0000d81a09ff75b2 */ /* 0x000a240008000100 */
[----:B-----5:R-:W-:Y:S01]  /*0780*/  NOP ;  /* 0x0000000000007918 */ /* 0x020fe20000000000 */
.L_x_368:
[----:B------:R-:W-:Y:S01]  /*0790*/  NOP ;  /* 0x0000000000007918 */ /* 0x000fe20000000000 */
[----:B01234-:R-:W-:Y:S01]  /*07a0*/  BAR.SYNC.DEFER_BLOCKING 0x0 ;  /* 0x0000000000007b1d */ /* 0x01ffe20000010000 */
[----:B------:R-:W-:Y:S02]  /*07b0*/  UISETP.NE.AND UP0, UPT, UR31, 0x4, UPT ;  /* 0x000000041f00788c */ /* 0x000fe4000bf05270 */
[----:B------:R-:W-:Y:S02]  /*07c0*/  UISETP.NE.U32.AND UP4, UPT, UR12, 0x1, UPT ;  /* 0x000000010c00788c */ /* 0x000fe4000bf85070 */
[----:B------:R-:W-:Y:S01]  /*07d0*/  UIADD3 UR23, UPT, UPT, -UR23, UR4, URZ ;  /* 0x0000000417177290 */ /* 0x000fe2000fffe1ff */
[----:B------:R-:W0:Y:S02]  /*07e0*/  FENCE.VIEW.ASYNC.S ;  /* 0x00000000000073c6 */ /* 0x000e240000000000 */
[----:B0-----:R0:W1:Y:S01]  /*07f0*/  @!UP1 SYNCS.EXCH.64 URZ, [UR8+0xe0], UR18 ;  /* 0x0000e01208ff95b2 */ /* 0x0010620008000100 */
[----:B------:R0:W1:Y:S01]  /*0800*/  @!UP1 SYNCS.EXCH.64 URZ, [UR8+0xe8], UR16 ;  /* 0x0000e81008ff95b2 */ /* 0x0000620008000100 */
[----:B------:R-:W-:Y:S01]  /*0810*/  NOP ;  /* 0x0000000000007918 */ /* 0x000fe20000000000 */
[----:B-1----:R-:W-:Y:S06]  /*0820*/  BAR.SYNC.DEFER_BLOCKING 0x0 ;  /* 0x0000000000007b1d */ /* 0x002fec0000010000 */
[----:B------:R-:W-:Y:S05]  /*0830*/  BRA.U UP0, `(.L_x_369) ;  /* 0x0000000100287547 */ /* 0x000fea000b800000 */
[----:B------:R-:W-:Y:S01]  /*0840*/  UMOV UR6, 0x400 ;  /* 0x0000040000067882 */ /* 0x000fe20000000000 */
[----:B------:R-:W-:Y:S01]  /*0850*/  UMOV UR5, 0x20 ;  /* 0x0000002000057882 */ /* 0x000fe20000000000 */
[----:B------:R-:W-:Y:S02]  /*0860*/  ULEA UR6, UR4, UR6, 0x18 ;  /* 0x0000000604067291 */ /* 0x000fe4000f8ec0ff */
[----:B0-----:R-:W-:-:S04]  /*0870*/  UIADD3 UR8, UPT, UPT, -UR5, 0x100000, URZ ;  /* 0x0010000005087890 */ /* 0x001fc8000fffe1ff */
[----:B------:R-:W-:Y:S02]  /*0880*/  USHF.L.U32 UR9, UR8, 0xb, URZ ;  /* 0x0000000b08097899 */ /* 0x000fe400080006ff */
[----:B------:R-:W-:Y:S01]  /*0890*/  USHF.L.U32 UR8, UR8, 0x1, URZ ;  /* 0x0000000108087899 */ /* 0x000fe200080006ff */
[----:B------:R-:W-:Y:S01]  /*08a0*/  ELECT P0, URZ, PT ;  /* 0x0000000000ff782f */ /* 0x000fe20003800000 */
[----:B------:R-:W0:Y:S10]  /*08b0*/  FENCE.VIEW.ASYNC.S ;  /* 0x00000000000073c6 */ /* 0x000e340000000000 */
[----:B0-----:R1:W2:Y:S02]  /*08c0*/  SYNCS.EXCH.64 URZ, [UR6+0xf0], UR8 ;  /* 0x0000f00806ff75b2 */ /* 0x0012a40008000100 */
[----:B-1----:R-:W-:Y:S01]  /*08d0*/  NOP ;  /* 0x0000000000007918 */ /* 0x002fe20000000000 */
.L_x_369:
[----:B------:R-:W-:Y:S01]  /*08e0*/  NOP ;  /* 0x0000000000007918 */ /* 0x000fe20000000000 */
[----:B------:R-:W-:Y:S05]  /*08f0*/  BRA.U UP0, `(.L_x_370) ;  /* 0x00000005009c7547 */ /* 0x000fea000b800000 */
[----:B--2---:R-:W-:Y:S01]  /*0900*/  NOP ;  /* 0x0000000000007918 */ /* 0x004fe20000000000 */
[----:B------:R-:W-:Y:S01]  /*0910*/  UMOV UR5, 0x40 ;  /* 0x0000004000057882 */ /* 0x000fe20000000000 */
[----:B------:R-:W-:Y:S01]  /*0920*/  UMOV UR6, 0x400 ;  /* 0x0000040000067882 */ /* 0x000fe20000000000 */
[----:B------:R-:W-:Y:S02]  /*0930*/  ULEA UR5, UR4, UR5, 0x18 ;  /* 0x0000000504057291 */ /* 0x000fe4000f8ec0ff */
[----:B------:R-:W-:-:S07]  /*0940*/  ULEA UR6, UR4, UR6, 0x18 ;  /* 0x0000000604067291 */ /* 0x000fce000f8ec0ff */
[----:B------:R-:W1:Y:S02]  /*0950*/  LDS.U8 R0, [UR5] ;  /* 0x00000005ff007984 */ /* 0x000e640008000000 */
[----:B-1----:R-:W-:-:S13]  /*0960*/  ISETP.NE.AND P0, PT, R0, RZ, PT ;  /* 0x000000ff0000720c */ /* 0x002fda0003f05270 */
[----:B------:R-:W-:Y:S05]  /*0970*/  @P0 BRA `(.L_x_371) ;  /* 0x0000000400640947 */ /* 0x000fea0003800000 */
[----:B------:R-:W-:Y:S02]  /*0980*/  ULOP3.LUT UR5, UR4, 0x1, URZ, 0xc0, !UPT ;  /* 0x0000000104057892 */ /* 0x000fe4000f8ec0ff */
[----:B------:R-:W-:Y:S02]  /*0990*/  ULOP3.LUT UR7, UR4, 0x1, URZ, 0x3c, !UPT ;  /* 0x0000000104077892 */ /* 0x000fe4000f8e3cff */
[----:B------:R-:W-:-:S09]  /*09a0*/  UISETP.NE.U32.AND UP1, UPT, UR5, 0x1, UPT ;  /* 0x000000010500788c */ /* 0x000fd2000bf25070 */
[----:B------:R-:W-:Y:S05]  /*09b0*/  BRA.U !UP1, `(.L_x_372) ;  /* 0x0000000109d07547 */ /* 0x000fea000b800000 */
[----:B------:R-:W-:Y:S01]  /*09c0*/  ELECT P0, URZ, PT ;  /* 0x0000000000ff782f */ /* 0x000fe20003800000 */
[----:B------:R-:W-:-:S12]  /*09d0*/  BSSY B0, `(.L_x_372) ;  /* 0x0000032000007945 */ /* 0x000fd80003800000 */
[----:B------:R-:W-:Y:S05]  /*09e0*/  @!P0 BRA `(.L_x_373) ;  /* 0x0000000000c08947 */ /* 0x000fea0003800000 */
[----:B------:R-:W-:Y:S01]  /*09f0*/  UMOV UR5, 0x10 ;  /* 0x0000001000057882 */ /* 0x000fe20000000000 */
[----:B------:R-:W1:Y:S04]  /*0a00*/  S2R R3, SR_CgaCtaId ;  /* 0x0000000000037919 */ /* 0x000e680000008800 */
[----:B------:R-:W-:Y:S04]  /*0a10*/  DEPBAR.LE SB2, 0x36 ;  /* 0x0000ad800000791a */ /* 0x000fe80000000000 */
[----:B------:R-:W2:Y:S02]  /*0a20*/  UTCATOMSWS.2CTA.FIND_AND_SET.ALIGN UP0, UR5, UR5 ;  /* 0x00000005000575e3 */ /* 0x000ea40008200800 */
[----:B--2---:R-:W-:Y:S01]  /*0a30*/  PLOP3.LUT P0, PT, PT, PT, UP0, 0x80, 0x8 ;  /* 0x000000000008781c */ /* 0x004fe20003f0f008 */
[----:B------:R-:W-:-:S03]  /*0a40*/  IMAD.U32 R11, RZ, RZ, UR5 ;  /* 0x00000005ff0b7e24 */ /* 0x000fc6000f8e00ff */
[----:B------:R-:W-:-:S04]  /*0a50*/  SEL R0, RZ, 0xffffffff, !P0 ;  /* 0xffffffffff007807 */ /* 0x000fc80004000000 */
[----:B------:R-:W-:-:S13]  /*0a60*/  ISETP.NE.AND P0, PT, R0, RZ, PT ;  /* 0x000000ff0000720c */ /* 0x000fda0003f05270 */
[----:B------:R-:W-:Y:S05]  /*0a70*/  @P0 BRA `(.L_x_374) ;  /* 0x0000000000240947 */ /* 0x000fea0003800000 */
.L_x_375:
[----:B------:R-:W-:Y:S05]  /*0a80*/  NANOSLEEP 0x64 ;  /* 0x000000640000795d */ /* 0x000fea0003800000 */
[----:B------:R-:W-:-:S05]  /*0a90*/  UMOV UR5, 0x10 ;  /* 0x0000001000057882 */ /* 0x000fca0000000000 */
[----:B------:R-:W-:Y:S04]  /*0aa0*/  DEPBAR.LE SB2, 0x36 ;  /* 0x0000ad800000791a */ /* 0x000fe80000000000 */
[----:B------:R-:W2:Y:S02]  /*0ab0*/  UTCATOMSWS.2CTA.FIND_AND_SET.ALIGN UP0, UR5, UR5 ;  /* 0x00000005000575e3 */ /* 0x000ea40008200800 */
[----:B--2---:R-:W-:Y:S01]  /*0ac0*/  PLOP3.LUT P0, PT, PT, PT, UP0, 0x80, 0x8 ;  /* 0x000000000008781c */ /* 0x004fe20003f0f008 */
[----:B------:R-:W-:-:S03]  /*0ad0*/  IMAD.U32 R11, RZ, RZ, UR5 ;  /* 0x00000005ff0b7e24 */ /* 0x000fc6000f8e00ff */
[----:B------:R-:W-:-:S04]  /*0ae0*/  SEL R0, RZ, 0xffffffff, !P0 ;  /* 0xffffffffff007807 */ /* 0x000fc80004000000 */
[----:B------:R-:W-:-:S13]  /*0af0*/  ISETP.NE.AND P0, PT, R0, RZ, PT ;  /* 0x000000ff0000720c */ /* 0x000fda0003f05270 */
[----:B------:R-:W-:Y:S05]  /*0b00*/  @!P0 BRA `(.L_x_375) ;  /* 0xfffffffc00dc8947 */ /* 0x000fea000383ffff */
.L_x_374:
[----:B------:R-:W-:Y:S01]  /*0b10*/  MOV R0, 0x60 ;  /* 0x0000006000007802 */ /* 0x000fe20000000f00 */
[----:B------:R-:W-:Y:S02]  /*0b20*/  IMAD.U32 R7, RZ, RZ, UR6 ;  /* 0x00000006ff077e24 */ /* 0x000fe4000f8e00ff */
[----:B------:R-:W-:Y:S01]  /*0b30*/  IMAD.U32 R2, RZ, RZ, UR7 ;  /* 0x00000007ff027e24 */ /* 0x000fe2000f8e00ff */
[----:B-1----:R-:W-:Y:S02]  /*0b40*/  LEA R9, R3, R0, 0x18 ;  /* 0x0000000003097211 */ /* 0x002fe400078ec0ff */
        /* <DEDUP_REMOVED lines=8> */
.L_x_376:
[----:B------:R-:W-:Y:S01]  /*0bd0*/  VIADD R7, R7, 0xf8 ;  /* 0x000000f807077836 */ /* 0x000fe20000000000 */
[C---:B-1----:R-:W-:Y:S01]  /*0be0*/  PRMT R3, R2.reuse, 0x654, R3 ;  /* 0x0000065402037816 */ /* 0x042fe20000000003 */
[----:B------:R-:W-:Y:S01]  /*0bf0*/  IMAD.MOV.U32 R0, RZ, RZ, 0x4 ;  /* 0x00000004ff007424 */ /* 0x000fe200078e00ff */
[----:B------:R-:W-:Y:S01]  /*0c00*/  MOV R4, 0xffff ;  /* 0x0000ffff00047802 */ /* 0x000fe20000000f00 */
[C---:B------:R-:W-:Y:S01]  /*0c10*/  IMAD.SHL.U32 R6, R11.reuse, 0x20, RZ ;  /* 0x000000200b067824 */ /* 0x040fe200078e00ff */
[----:B------:R-:W-:Y:S01]  /*0c20*/  PRMT R2, R2, 0x654, R7 ;  /* 0x0000065402027816 */ /* 0x000fe20000000007 */
[----:B------:R1:W-:Y:S01]  /*0c30*/  SYNCS.ARRIVE.TRANS64.RED RZ, [R3+URZ], R0 ;  /* 0x0000000003ff79a7 */ /* 0x0003e200080004ff */
[----:B------:R-:W-:Y:S02]  /*0c40*/  IADD3 R7, PT, PT, R11, 0x10, RZ ;  /* 0x000000100b077810 */ /* 0x000fe40007ffe0ff */
[----:B------:R2:W-:Y:S01]  /*0c50*/  STS [UR6+0xf8], R6 ;  /* 0x0000f806ff007988 */ /* 0x0005e20008000806 */
[----:B------:R-:W-:-:S03]  /*0c60*/  SHF.L.U32 R4, R4, R11, RZ ;  /* 0x0000000b04047219 */ /* 0x000fc600000006ff */
[----:B------:R2:W-:Y:S01]  /*0c70*/  STAS [R2.64], R11 ;  /* 0x0000000b02007dbd */ /* 0x0005e2000c0008ff */
[----:B------:R-:W-:Y:S02]  /*0c80*/  UMOV UR5, 0x50 ;  /* 0x0000005000057882 */ /* 0x000fe40000000000 */
[----:B------:R-:W-:Y:S01]  /*0c90*/  ULEA UR5, UR4, UR5, 0x18 ;  /* 0x0000000504057291 */ /* 0x000fe2000f8ec0ff */
[----:B-1----:R-:W-:-:S05]  /*0ca0*/  IMAD.MOV.U32 R0, RZ, RZ, 0x1 ;  /* 0x00000001ff007424 */ /* 0x002fca00078e00ff */
[----:B------:R-:W-:-:S04]  /*0cb0*/  SHF.L.U32 R7, R0, R7, RZ ;  /* 0x0000000700077219 */ /* 0x000fc800000006ff */
[----:B------:R-:W-:-:S05]  /*0cc0*/  LOP3.LUT R4, R7, R4, RZ, 0xfc, !PT ;  /* 0x0000000407047212 */ /* 0x000fca00078efcff */
[----:B------:R2:W-:Y:S04]  /*0cd0*/  ATOMS.OR RZ, [UR5], R4 ;  /* 0x00000004ffff798c */ /* 0x0005e8000b000005 */
[----:B------:R2:W-:Y:S02]  /*0ce0*/  ATOMS.XOR RZ, [R9], R0 ;  /* 0x0000000009ff738c */ /* 0x0005e40003800000 */
.L_x_373:
[----:B0-----:R-:W-:Y:S05]  /*0cf0*/  BSYNC B0 ;  /* 0x0000000000007941 */ /* 0x001fea0003800000 */
.L_x_372:
[----:B------:R-:W-:Y:S05]  /*0d00*/  BRA.U UP1, `(.L_x_378) ;  /* 0x0000000101907547 */ /* 0x000fea000b800000 */
[----:B------:R-:W-:Y:S05]  /*0d10*/  WARPSYNC.ALL ;  /* 0x0000000000007948 */ /* 0x000fea0003800000 */
[----:B------:R-:W-:Y:S01]  /*0d20*/  NOP ;  /* 0x0000000000007918 */ /* 0x000fe20000000000 */
[----:B------:R-:W-:-:S13]  /*0d30*/  ELECT P0, URZ, PT ;  /* 0x0000000000ff782f */ /* 0x000fda0003800000 */
[----:B------:R-:W-:Y:S05]  /*0d40*/  @!P0 BRA `(.L_x_378) ;  /* 0x0000000000808947 */ /* 0x000fea0003800000 */
[----:B--2---:R-:W1:Y:S01]  /*0d50*/  S2R R3, SR_CgaCtaId ;  /* 0x0000000000037919 */ /* 0x004e620000008800 */
[----:B------:R-:W-:Y:S02]  /*0d60*/  MOV R0, 0x60 ;  /* 0x0000006000007802 */ /* 0x000fe40000000f00 */
[----:B------:R-:W-:Y:S02]  /*0d70*/  MOV R2, 0x58 ;  /* 0x0000005800027802 */ /* 0x000fe40000000f00 */
[C---:B-1----:R-:W-:Y:S02]  /*0d80*/  LEA R7, R3.reuse, R0, 0x18 ;  /* 0x0000000003077211 */ /* 0x042fe400078ec0ff */
[----:B------:R-:W-:-:S03]  /*0d90*/  LEA R3, R3, R2, 0x18 ;  /* 0x0000000203037211 */ /* 0x000fc600078ec0ff */
[----:B------:R-:W1:Y:S02]  /*0da0*/  LDS R0, [R7] ;  /* 0x0000000007007984 */ /* 0x000e640000000800 */
[----:B-1----:R-:W-:-:S04]  /*0db0*/  IMAD.U32 R8, R0, -0x80000000, RZ ;  /* 0x8000000000087824 */ /* 0x002fc800078e00ff */
[----:B------:R-:W1:Y:S02]  /*0dc0*/  SYNCS.PHASECHK.TRANS64.TRYWAIT P0, [R3+URZ], R8 ;  /* 0x00000008030075a7 */ /* 0x000e6400080011ff */
[----:B-1----:R-:W-:Y:S05]  /*0dd0*/  @P0 BRA `(.L_x_379) ;  /* 0x0000000000080947 */ /* 0x002fea0003800000 */
[----:B------:R-:W1:Y:S02]  /*0de0*/  SYNCS.PHASECHK.TRANS64.TRYWAIT P0, [R3+URZ], R8 ;  /* 0x00000008030075a7 */ /* 0x000e6400080011ff */
[----:B-1----:R-:W-:Y:S05]  /*0df0*/  @!P0 BRA `(.L_x_380) ;  /* 0x0000005c00508947 */ /* 0x002fea0003800000 */
.L_x_379:
[----:B------:R-:W2:Y:S01]  /*0e00*/  LDS R11, [UR6+0xf8] ;  /* 0x0000f806ff0b7984 */ /* 0x000ea20008000800 */
[----:B------:R-:W-:Y:S02]  /*0e10*/  HFMA2 R0, -RZ, RZ, 0, 5.9604644775390625e-08 ;  /* 0x00000001ff007431 */ /* 0x000fe400000001ff */
[----:B------:R-:W-:Y:S01]  /*0e20*/  IMAD.MOV.U32 R2, RZ, RZ, 0xffff ;  /* 0x0000ffffff027424 */ /* 0x000fe200078e00ff */
[----:B------:R-:W-:-:S04]  /*0e30*/  MOV R6, UR7 ;  /* 0x0000000700067c02 */ /* 0x000fc80008000f00 */
[----:B------:R-:W-:Y:S01]  /*0e40*/  PRMT R6, R6, 0x654, R3 ;  /* 0x0000065406067816 */ /* 0x000fe20000000003 */
[C---:B--2---:R-:W-:Y:S01]  /*0e50*/  IMAD.SHL.U32 R4, R11.reuse, 0x20, RZ ;  /* 0x000000200b047824 */ /* 0x044fe200078e00ff */
[----:B------:R-:W-:Y:S01]  /*0e60*/  SHF.L.U32 R2, R2, R11, RZ ;  /* 0x0000000b02027219 */ /* 0x000fe200000006ff */
[----:B-1----:R-:W-:-:S03]  /*0e70*/  VIADD R9, R11, 0x10 ;  /* 0x000000100b097836 */ /* 0x002fc60000000000 */
[----:B------:R1:W-:Y:S01]  /*0e80*/  STS [UR6+0xf8], R4 ;  /* 0x0000f804ff007988 */ /* 0x0003e20008000806 */
[----:B------:R-:W-:Y:S01]  /*0e90*/  UMOV UR5, 0x50 ;  /* 0x0000005000057882 */ /* 0x000fe20000000000 */
[----:B------:R-:W-:Y:S01]  /*0ea0*/  SHF.L.U32 R9, R0, R9, RZ ;  /* 0x0000000900097219 */ /* 0x000fe200000006ff */
[----:B------:R-:W-:-:S03]  /*0eb0*/  ULEA UR5, UR4, UR5, 0x18 ;  /* 0x0000000504057291 */ /* 0x000fc6000f8ec0ff */
[----:B------:R-:W-:-:S06]  /*0ec0*/  LOP3.LUT R2, R9, R2, RZ, 0xfc, !PT ;  /* 0x0000000209027212 */ /* 0x000fcc00078efcff */
[----:B------:R1:W-:Y:S01]  /*0ed0*/  ATOMS.OR RZ, [UR5], R2 ;  /* 0x00000002ffff798c */ /* 0x0003e2000b000005 */
[----:B------:R1:W-:Y:S03]  /*0ee0*/  SYNCS.ARRIVE.TRANS64.RED.A1T0 RZ, [R6+URZ], RZ ;  /* 0x000000ff06ff79a7 */ /* 0x0003e600081004ff */
[----:B------:R1:W-:Y:S01]  /*0ef0*/  ATOMS.XOR RZ, [R7], R0 ;  /* 0x0000000007ff738c */ /* 0x0003e20003800000 */
[----:B------:R-:W-:Y:S05]  /*0f00*/  BRA `(.L_x_378) ;  /* 0x0000000000107947 */ /* 0x000fea0003800000 */
.L_x_371:
[----:B------:R-:W-:Y:S02]  /*0f10*/  MOV R0, 0xffffffff ;  /* 0xffffffff00007802 */ /* 0x000fe40000000f00 */
[----:B------:R-:W-:-:S03]  /*0f20*/  MOV R2, 0xf50 ;  /* 0x00000f5000027802 */ /* 0x000fc60000000f00 */
[----:B------:R1:W-:Y:S04]  /*0f30*/  STS [UR6+0xf8], R0 ;  /* 0x0000f800ff007988 */ /* 0x0003e80008000806 */
[----:B01----:R-:W-:Y:S05]  /*0f40*/  CALL.REL.NOINC `($__internal_5_$__cuda_sm10x_tcgen05_guardrail_trap_phase_invalid_during_alloc) ;  /* 0x0000006800247944 */ /* 0x003fea0003c00000 */
.L_x_378:
[----:B------:R-:W-:Y:S05]  /*0f50*/  WARPSYNC.ALL ;  /* 0x0000000000007948 */ /* 0x000fea0003800000 */
[----:B------:R-:W-:Y:S01]  /*0f60*/  NOP ;  /* 0x0000000000007918 */ /* 0x000fe20000000000 */
.L_x_370:
[----:B------:R-:W3:Y:S08]  /*0f70*/  S2UR UR4, SR_CgaCtaId ;  /* 0x00000000000479c3 */ /* 0x000ef00000008800 */
[----:B--2---:R-:W-:Y:S01]  /*0f80*/  BAR.SYNC.DEFER_BLOCKING 0x1, 0x180 ;  /* 0x0046000000007b1d */ /* 0x004fe20000010000 */
[----:B-1----:R-:W-:Y:S01]  /*0f90*/  MOV R4, 0x400 ;  /* 0x0000040000047802 */ /* 0x002fe20000000f00 */
[----:B------:R-:W-:Y:S01]  /*0fa0*/  UISETP.NE.AND UP2, UPT, UR31, 0x9, UPT ;  /* 0x000000091f00788c */ /* 0x000fe2000bf45270 */
[----:B---3--:R-:W-:-:S03]  /*0fb0*/  IMAD.U32 R3, RZ, RZ, UR4 ;  /* 0x00000004ff037e24 */ /* 0x008fc6000f8e00ff */
[----:B------:R-:W1:Y:S02]  /*0fc0*/  LDCU UR4, c[0x0][0x36c] ;  /* 0x00006d80ff0477ac */ /* 0x000e640008000800 */
[----:B------:R-:W-:-:S05]  /*0fd0*/  LEA R4, R3, R4, 0x18 ;  /* 0x0000000403047211 */ /* 0x000fca00078ec0ff */
[----:B------:R-:W2:Y:S01]  /*0fe0*/  LDS R0, [R4+0xf8] ;  /* 0x0000f80004007984 */ /* 0x000ea20000000800 */
[----:B------:R-:W-:Y:S01]  /*0ff0*/  NOP ;  /* 0x0000000000007918 */ /* 0x000fe20000000000 */
[----:B-1----:R-:W-:Y:S01]  /*1000*/  UISETP.EQ.U32.AND UP1, UPT, UR4, 0x1, UPT ;  /* 0x000000010400788c */ /* 0x002fe2000bf22070 */
[----:B--2---:R-:W-:-:S08]  /*1010*/  R2UR UR15, R0 ;  /* 0x00000000000f72ca */ /* 0x004fd000000e0000 */
[----:B------:R-:W-:Y:S05]  /*1020*/  BRA.U !UP1, `(.L_x_381) ;  /* 0x0000000109087547 */ /* 0x000fea000b800000 */
[----:B------:R-:W-:Y:S01]  /*1030*/  UCGABAR_ARV ;  /* 0x00000000000079c7 */ /* 0x000fe20008000000 */
[----:B------:R-:W-:Y:S05]  /*1040*/  BRA `(.L_x_382) ;  /* 0x0000000000047947 */ /* 0x000fea0003800000 */
.L_x_381:
[----:B------:R-:W-:Y:S02]  /*1050*/  NOP ;  /* 0x0000000000007918 */ /* 0x000fe40000000000 */
.L_x_382:
[----:B------:R-:W-:Y:S01]  /*1060*/  R2UR UR5, R4 ;  /* 0x00000000040572ca */ /* 0x000fe200000e0000 */
[----:B------:R-:W1:Y:S08]  /*1070*/  S2UR UR4, SR_CTAID.Y ;  /* 0x00000000000479c3 */ /* 0x000e700000002600 */
[----:B------:R-:W2:Y:S04]  /*1080*/  S2UR UR22, SR_CTAID.Z ;  /* 0x00000000001679c3 */ /* 0x000ea80000002700 */
[----:B------:R-:W-:-:S04]  /*1090*/  UIADD3 UR5, UPT, UPT, UR5, 0x19f, URZ ;  /* 0x0000019f05057890 */ /* 0x000fc8000fffe0ff */
[----:B------:R-:W-:-:S04]  /*10a0*/  ULOP3.LUT UR35, UR5, 0xfffffd80, URZ, 0xc0, !UPT ;  /* 0xfffffd8005237892 */ /* 0x000fc8000f8ec0ff */
[----:B0-----:R-:W-:Y:S02]  /*10b0*/  UIADD3 UR8, UPT, UPT, UR35, 0x20000, URZ ;  /* 0x0002000023087890 */ /* 0x001fe4000fffe0ff */
[----:B------:R-:W-:Y:S02]  /*10c0*/  UIADD3 UR7, UPT, UPT, UR35, 0x10000, URZ ;  /* 0x0001000023077890 */ /* 0x000fe4000fffe0ff */
[----:B------:R-:W-:Y:S02]  /*10d0*/  UIADD3 UR6, UPT, UPT, UR35, 0x18000, URZ ;  /* 0x0001800023067890 */ /* 0x000fe4000fffe0ff */
[----:B------:R-:W-:Y:S01]  /*10e0*/  MOV R0, UR8 ;  /* 0x0000000800007c02 */ /* 0x000fe20008000f00 */
[----:B------:R-:W-:Y:S01]  /*10f0*/  UIADD3 UR5, UPT, UPT, UR35, 0x30000, URZ ;  /* 0x0003000023057890 */ /* 0x000fe2000fffe0ff */
[----:B-1----:R-:W-:Y:S05]  /*1100*/  BRA.U !UP1, `(.L_x_383) ;  /* 0x00000001090c7547 */ /* 0x002fea000b800000 */
[----:B------:R-:W-:Y:S01]  /*1110*/  UCGABAR_WAIT ;  /* 0x0000000000007dc7 */ /* 0x000fe20008000000 */
[----:B------:R-:W-:Y:S01]  /*1120*/  CCTL.IVALL ;  /* 0x00000000ff00798f */ /* 0x000fe20002000000 */
[----:B------:R-:W-:Y:S05]  /*1130*/  BRA `(.L_x_384) ;  /* 0x0000000000047947 */ /* 0x000fea0003800000 */
.L_x_383:
[----:B------:R-:W-:Y:S06]  /*1140*/  BAR.SYNC.DEFER_BLOCKING 0x0 ;  /* 0x0000000000007b1d */ /* 0x000fec0000010000 */
.L_x_384:
[----:B------:R-:W0:Y:S01]  /*1150*/  LDCU.64 UR36, c[0x0][0x358] ;  /* 0x00006b00ff2477ac */ /* 0x000e220008000a00 */
[----:B------:R-:W-:Y:S05]  /*1160*/  BRA.U UP2, `(.L_x_385) ;  /* 0x0000002502507547 */ /* 0x000fea000b800000 */
[----:B------:R-:W-:-:S08]  /*1170*/  NOP ;  /* 0x0000000000007918 */ /* 0x000fd00000000000 */
[----:B------:R-:W1:-:S00]  /*1180*/  USETMAXREG.DEALLOC.CTAPOOL 0x20 ;  /* 0x00000020000079c8 */ /* 0x000e4000080e0500 */
[----:B------:R-:W3:Y:S01]  /*1190*/  LDCU UR10, c[0x0][0x44c] ;  /* 0x00008980ff0a77ac */ /* 0x000ee20008000800 */
[----:B-1----:R-:W1:Y:S01]  /*11a0*/  S2R R7, SR_CTAID.Y ;  /* 0x0000000000077919 */ /* 0x002e620000002600 */
[----:B------:R-:W4:Y:S01]  /*11b0*/  LDCU UR9, c[0x0][0x68c] ;  /* 0x0000d180ff0977ac */ /* 0x000f220008000800 */
[----:B------:R-:W-:-:S04]  /*11c0*/  USHF.L.U32 UR11, UR11, 0x7, URZ ;  /* 0x000000070b0b7899 */ /* 0x000fc800080006ff */
[----:B------:R-:W-:-:S04]  /*11d0*/  ULOP3.LUT UR19, UR11, 0xffffff00, URZ, 0xc0, !UPT ;  /* 0xffffff000b137892 */ /* 0x000fc8000f8ec0ff */
[----:B------:R-:W-:Y:S01]  /*11e0*/  ULEA UR19, UR14, UR19, 0x7 ;  /* 0x000000130e137291 */ /* 0x000fe2000f8e38ff */
[----:B---3--:R-:W-:Y:S01]  /*11f0*/  IMAD.U32 R3, RZ, RZ, UR10 ;  /* 0x0000000aff037e24 */ /* 0x008fe2000f8e00ff */
[----:B------:R-:W-:Y:S01]  /*1200*/  ULOP3.LUT UR8, UR4, UR10, URZ, 0x3c, !UPT ;  /* 0x0000000a04087292 */ /* 0x000fe2000f8e3cff */
[----:B----4-:R-:W-:-:S03]  /*1210*/  IMAD.U32 R2, RZ, RZ, UR9 ;  /* 0x00000009ff027e24 */ /* 0x010fc6000f8e00ff */
[----:B------:R-:W-:Y:S01]  /*1220*/  IABS R3, R3 ;  /* 0x0000000300037213 */ /* 0x000fe20000000000 */
[----:B------:R-:W-:Y:S02]  /*1230*/  UISETP.GE.AND UP0, UPT, UR8, URZ, UPT ;  /* 0x000000ff0800728c */ /* 0x000fe4000bf06270 */
[----:B------:R-:W-:Y:S01]  /*1240*/  ULOP3.LUT UR8, UR4, UR9, URZ, 0x3c, !UPT ;  /* 0x0000000904087292 */ /* 0x000fe2000f8e3cff */
[----:B------:R-:W3:Y:S01]  /*1250*/  I2F.RP R11, R3 ;  /* 0x00000003000b7306 */ /* 0x000ee20000209400 */
[----:B------:R-:W-:Y:S02]  /*1260*/  IABS R2, R2 ;  /* 0x0000000200027213 */ /* 0x000fe40000000000 */
[----:B-1----:R-:W-:-:S05]  /*1270*/  IABS R7, R7 ;  /* 0x0000000700077213 */ /* 0x002fca0000000000 */
[----:B------:R-:W1:Y:S01]  /*1280*/  I2F.RP R8, R2 ;  /* 0x0000000200087306 */ /* 0x000e620000209400 */
[----:B------:R-:W-:-:S07]  /*1290*/  R2UR UR18, R7 ;  /* 0x00000000071272ca */ /* 0x000fce00000e0000 */
[----:B---3--:R-:W3:Y:S08]  /*12a0*/  MUFU.RCP R9, R11 ;  /* 0x0000000b00097308 */ /* 0x008ef00000001000 */
[----:B-1----:R-:W1:Y:S01]  /*12b0*/  MUFU.RCP R10, R8 ;  /* 0x00000008000a7308 */ /* 0x002e620000001000 */
[----:B---3--:R-:W-:-:S07]  /*12c0*/  IADD3 R9, PT, PT, R9, 0xffffffe, RZ ;  /* 0x0ffffffe09097810 */ /* 0x008fce0007ffe0ff */
[----:B------:R-:W3:Y:S01]  /*12d0*/  F2I.FTZ.U32.TRUNC.NTZ R9, R9 ;  /* 0x0000000900097305 */ /* 0x000ee2000021f000 */
[----:B-1----:R-:W-:Y:S02]  /*12e0*/  VIADD R10, R10, 0xffffffe ;  /* 0x0ffffffe0a0a7836 */ /* 0x002fe40000000000 */
[----:B------:R-:W-:-:S05]  /*12f0*/  HFMA2 R8, -RZ, RZ, 0, 0 ;  /* 0x00000000ff087431 */ /* 0x000fca00000001ff */
[----:B------:R1:W4:Y:S01]  /*1300*/  F2I.FTZ.U32.TRUNC.NTZ R11, R10 ;  /* 0x0000000a000b7305 */ /* 0x000322000021f000 */
[----:B---3--:R-:W-:-:S04]  /*1310*/  IMAD.MOV R6, RZ, RZ, -R9 ;  /* 0x000000ffff067224 */ /* 0x008fc800078e0a09 */
[----:B------:R-:W-:-:S04]  /*1320*/  IMAD R7, R6, R3, RZ ;  /* 0x0000000306077224 */ /* 0x000fc800078e02ff */
[----:B------:R-:W-:Y:S01]  /*1330*/  IMAD.HI.U32 R7, R9, R7, R8 ;  /* 0x0000000709077227 */ /* 0x000fe200078e0008 */
[----:B-1----:R-:W-:-:S03]  /*1340*/  MOV R10, RZ ;  /* 0x000000ff000a7202 */ /* 0x002fc60000000f00 */
[----:B----4-:R-:W-:Y:S02]  /*1350*/  IMAD.MOV R9, RZ, RZ, -R11 ;  /* 0x000000ffff097224 */ /* 0x010fe400078e0a0b */
[----:B------:R-:W-:-:S04]  /*1360*/  IMAD.HI.U32 R7, R7, UR18, RZ ;  /* 0x0000001207077c27 */ /* 0x000fc8000f8e00ff */
[----:B------:R-:W-:Y:S02]  /*1370*/  IMAD.MOV R6, RZ, RZ, -R7 ;  /* 0x000000ffff067224 */ /* 0x000fe400078e0a07 */
[----:B------:R-:W-:Y:S02]  /*1380*/  IMAD R9, R9, R2, RZ ;  /* 0x0000000209097224 */ /* 0x000fe400078e02ff */
[----:B------:R-:W-:Y:S02]  /*1390*/  IMAD R6, R3, R6, UR18 ;  /* 0x0000001203067e24 */ /* 0x000fe4000f8e0206 */
[----:B------:R-:W-:-:S03]  /*13a0*/  IMAD.HI.U32 R9, R11, R9, R10 ;  /* 0x000000090b097227 */ /* 0x000fc600078e000a */
[----:B------:R-:W-:Y:S01]  /*13b0*/  ISETP.GT.U32.AND P2, PT, R3, R6, PT ;  /* 0x000000060300720c */ /* 0x000fe20003f44070 */
[----:B------:R-:W-:Y:S02]  /*13c0*/  IMAD.MOV.U32 R11, RZ, RZ, -0x80000000 ;  /* 0x80000000ff0b7424 */ /* 0x000fe400078e00ff */
[----:B------:R-:W-:Y:S02]  /*13d0*/  IMAD.HI.U32 R8, R9, UR18, RZ ;  /* 0x0000001209087c27 */ /* 0x000fe4000f8e00ff */
[----:B------:R-:W1:Y:S02]  /*13e0*/  SYNCS.PHASECHK.TRANS64.TRYWAIT P0, [R4+URZ+0xd8], R11 ;  /* 0x0000d80b040075a7 */ /* 0x000e6400080011ff */
[----:B------:R-:W-:-:S04]  /*13f0*/  IMAD.MOV R9, RZ, RZ, -R8 ;  /* 0x000000ffff097224 */ /* 0x000fc800078e0a08 */
[----:B------:R-:W-:Y:S02]  /*1400*/  IMAD R9, R2, R9, UR18 ;  /* 0x0000001202097e24 */ /* 0x000fe4000f8e0209 */
[-C--:B------:R-:W-:Y:S02]  /*1410*/  @!P2 IADD3 R6, PT, PT, R6, -R3.reuse, RZ ;  /* 0x800000030606a210 */ /* 0x080fe40007ffe0ff */
[----:B------:R-:W-:Y:S02]  /*1420*/  @!P2 IADD3 R7, PT, PT, R7, 0x1, RZ ;  /* 0x000000010707a810 */ /* 0x000fe40007ffe0ff */
[----:B------:R-:W-:Y:S02]  /*1430*/  ISETP.GE.U32.AND P3, PT, R6, R3, PT ;  /* 0x000000030600720c */ /* 0x000fe40003f66070 */
[----:B------:R-:W-:-:S11]  /*1440*/  ISETP.GT.U32.AND P1, PT, R2, R9, PT ;  /* 0x000000090200720c */ /* 0x000fd60003f24070 */
[----:B------:R-:W-:Y:S02]  /*1450*/  @P3 VIADD R7, R7, 0x1 ;  /* 0x0000000107073836 */ /* 0x000fe40000000000 */
[-C--:B------:R-:W-:Y:S01]  /*1460*/  @!P1 IADD3 R9, PT, PT, R9, -R2.reuse, RZ ;  /* 0x8000000209099210 */ /* 0x080fe20007ffe0ff */
[----:B------:R-:W-:Y:S02]  /*1470*/  @!P1 VIADD R8, R8, 0x1 ;  /* 0x0000000108089836 */ /* 0x000fe40000000000 */
[----:B------:R-:W-:Y:S01]  /*1480*/  R2UR UR21, R7 ;  /* 0x00000000071572ca */ /* 0x000fe200000e0000 */
[----:B------:R-:W-:Y:S01]  /*1490*/  IMAD.SHL.U32 R7, R5, 0x10, RZ ;  /* 0x0000001005077824 */ /* 0x000fe200078e00ff */
[----:B------:R-:W-:Y:S01]  /*14a0*/  ISETP.GE.U32.AND P2, PT, R9, R2, PT ;  /* 0x000000020900720c */ /* 0x000fe20003f46070 */
[----:B------:R-:W-:-:S03]  /*14b0*/  IMAD.SHL.U32 R9, R5, 0x4, RZ ;  /* 0x0000000405097824 */ /* 0x000fc600078e00ff */
[----:B------:R-:W-:-:S04]  /*14c0*/  LOP3.LUT R7, R7, 0x1f0, RZ, 0xc0, !PT ;  /* 0x000001f007077812 */ /* 0x000fc800078ec0ff */
[----:B------:R-:W-:-:S03]  /*14d0*/  IADD3 R6, PT, PT, R7, UR35, RZ ;  /* 0x0000002307067c10 */ /* 0x000fc6000fffe0ff */
[----:B------:R-:W-:Y:S02]  /*14e0*/  @!UP0 UIADD3 UR21, UPT, UPT, -UR21, URZ, URZ ;  /* 0x000000ff15158290 */ /* 0x000fe4000fffe1ff */
[----:B------:R-:W-:Y:S01]  /*14f0*/  UISETP.NE.AND UP0, UPT, UR10, URZ, UPT ;  /* 0x000000ff0a00728c */ /* 0x000fe2000bf05270 */
[----:B------:R-:W-:-:S04]  /*1500*/  @P2 IADD3 R8, PT, PT, R8, 0x1, RZ ;  /* 0x0000000108082810 */ /* 0x000fc80007ffe0ff */
[----:B------:R-:W-:Y:S02]  /*1510*/  R2UR UR13, R8 ;  /* 0x00000000080d72ca */ /* 0x000fe400000e0000 */
[----:B------:R-:W-:-:S04]  /*1520*/  MOV R8, UR11 ;  /* 0x0000000b00087c02 */ /* 0x000fc80008000f00 */
[----:B------:R-:W-:Y:S01]  /*1530*/  @!UP0 ULOP3.LUT UR21, URZ, UR10, URZ, 0x33, !UPT ;  /* 0x0000000aff158292 */ /* 0x000fe2000f8e33ff */
[----:B------:R-:W-:Y:S01]  /*1540*/  LOP3.LUT R8, R8, 0x7c, R9, 0xf8, !PT ;  /* 0x0000007c08087812 */ /* 0x000fe200078ef809 */
[----:B------:R-:W-:Y:S01]  /*1550*/  UISETP.GE.AND UP0, UPT, UR8, URZ, UPT ;  /* 0x000000ff0800728c */ /* 0x000fe2000bf06270 */
[----:B------:R-:W3:Y:S02]  /*1560*/  LDCU UR8, c[0x0][0x380] ;  /* 0x00007000ff0877ac */ /* 0x000ee40008000800 */
[----:B------:R-:W-:Y:S01]  /*1570*/  LOP3.LUT R14, R8, 0x1, RZ, 0xfc, !PT ;  /* 0x00000001080e7812 */ /* 0x000fe200078efcff */
[----:B------:R-:W-:-:S04]  /*1580*/  UIADD3 UR20, UPT, UPT, -UR21, URZ, URZ ;  /* 0x000000ff15147290 */ /* 0x000fc8000fffe1ff */
[----:B------:R-:W-:-:S03]  /*1590*/  UIMAD UR20, UR10, UR20, UR4 ;  /* 0x000000140a1472a4 */ /* 0x000fc6000f8e0204 */
[----:B------:R-:W-:Y:S02]  /*15a0*/  @!UP0 UIADD3 UR13, UPT, UPT, -UR13, URZ, URZ ;  /* 0x000000ff0d0d8290 */ /* 0x000fe4000fffe1ff */
[----:B------:R-:W-:Y:S01]  /*15b0*/  UISETP.NE.AND UP0, UPT, UR9, URZ, UPT ;  /* 0x000000ff0900728c */ /* 0x000fe2000bf05270 */
[----:B---3--:R-:W-:-:S10]  /*15c0*/  ISETP.GE.AND P5, PT, R8, UR8, PT ;  /* 0x0000000808007c0c */ /* 0x008fd4000bfa6270 */
[----:B------:R-:W-:-:S04]  /*15d0*/  @!UP0 ULOP3.LUT UR13, URZ, UR9, URZ, 0x33, !UPT ;  /* 0x00000009ff0d8292 */ /* 0x000fc8000f8e33ff */
[----:B------:R-:W-:-:S04]  /*15e0*/  UIADD3 UR12, UPT, UPT, -UR13, URZ, URZ ;  /* 0x000000ff0d0c7290 */ /* 0x000fc8000fffe1ff */
[----:B------:R-:W-:Y:S01]  /*15f0*/  UIMAD UR12, UR9, UR12, UR4 ;  /* 0x0000000c090c72a4 */ /* 0x000fe2000f8e0204 */
[----:B-1----:R-:W-:Y:S11]  /*1600*/  @!P0 BRA `(.L_x_386) ;  /* 0x0000005400648947 */ /* 0x002ff60003800000 */
.L_x_488:
[----:B------:R-:W-:Y:S01]  /*1610*/  BSSY.RECONVERGENT B0, `(.L_x_387) ;  /* 0x000002a000007945 */ /* 0x000fe20003800200 */
[C---:B------:R-:W-:Y:S02]  /*1620*/  LOP3.LUT R13, R8.reuse, 0x2, RZ, 0xfc, !PT ;  /* 0x00000002080d7812 */ /* 0x040fe400078efcff */
[----:B------:R-:W-:Y:S01]  /*1630*/  LOP3.LUT R12, R8, 0x3, RZ, 0xfc, !PT ;  /* 0x00000003080c7812 */ /* 0x000fe200078efcff */
[----:B------:R-:W-:Y:S05]  /*1640*/  @P5 BRA `(.L_x_388) ;  /* 0x0000000000945947 */ /* 0x000fea0003800000 */
[----:B-1----:R-:W1:Y:S01]  /*1650*/  LDC R3, c[0x0][0x768] ;  /* 0x0001da00ff037b82 */ /* 0x002e620000000800 */
[----:B------:R-:W3:Y:S07]  /*1660*/  LDCU UR9, c[0x0][0x774] ;  /* 0x0000ee80ff0977ac */ /* 0x000eee0008000800 */
[----:B------:R-:W4:Y:S01]  /*1670*/  LDC R19, c[0x0][0x778] ;  /* 0x0001de00ff137b82 */ /* 0x000f220000000800 */
[----:B-1----:R-:W-:-:S04]  /*1680*/  IABS R10, R3 ;  /* 0x00000003000a7213 */ /* 0x002fc80000000000 */
[----:B------:R-:W1:Y:S08]  /*1690*/  I2F.RP R18, R10 ;  /* 0x0000000a00127306 */ /* 0x000e700000209400 */
[----:B-1----:R-:W1:Y:S02]  /*16a0*/  MUFU.RCP R16, R18 ;  /* 0x0000001200107308 */ /* 0x002e640000001000 */
[----:B-1----:R-:W-:-:S06]  /*16b0*/  IADD3 R16, PT, PT, R16, 0xffffffe, RZ ;  /* 0x0ffffffe10107810 */ /* 0x002fcc0007ffe0ff */
[----:B------:R1:W5:Y:S02]  /*16c0*/  F2I.FTZ.U32.TRUNC.NTZ R17, R16 ;  /* 0x0000001000117305 */ /* 0x000364000021f000 */
[----:B-1----:R-:W-:Y:S02]  /*16d0*/  HFMA2 R16, -RZ, RZ, 0, 0 ;  /* 0x00000000ff107431 */ /* 0x002fe400000001ff */
[----:B-----5:R-:W-:-:S04]  /*16e0*/  IMAD.MOV R2, RZ, RZ, -R17 ;  /* 0x000000ffff027224 */ /* 0x020fc800078e0a11 */
[----:B------:R-:W-:Y:S01]  /*16f0*/  IMAD R15, R2, R10, RZ ;  /* 0x0000000a020f7224 */ /* 0x000fe200078e02ff */
[----:B------:R-:W-:-:S03]  /*1700*/  LOP3.LUT R2, R3, UR4, RZ, 0x3c, !PT ;  /* 0x0000000403027c12 */ /* 0x000fc6000f8e3cff */
[----:B------:R-:W-:Y:S01]  /*1710*/  IMAD.HI.U32 R15, R17, R15, R16 ;  /* 0x0000000f110f7227 */ /* 0x000fe200078e0010 */
[----:B------:R-:W-:-:S05]  /*1720*/  ISETP.GE.AND P0, PT, R2, RZ, PT ;  /* 0x000000ff0200720c */ /* 0x000fca0003f06270 */
[----:B------:R-:W-:-:S04]  /*1730*/  IMAD.HI.U32 R15, R15, UR18, RZ ;  /* 0x000000120f0f7c27 */ /* 0x000fc8000f8e00ff */
[----:B------:R-:W-:-:S04]  /*1740*/  IMAD.MOV R17, RZ, RZ, -R15 ;  /* 0x000000ffff117224 */ /* 0x000fc800078e0a0f */
[----:B------:R-:W-:-:S05]  /*1750*/  IMAD R17, R10, R17, UR18 ;  /* 0x000000120a117e24 */ /* 0x000fca000f8e0211 */
[----:B------:R-:W-:-:S13]  /*1760*/  ISETP.GT.U32.AND P1, PT, R10, R17, PT ;  /* 0x000000110a00720c */ /* 0x000fda0003f24070 */
[-C--:B------:R-:W-:Y:S01]  /*1770*/  @!P1 IADD3 R17, PT, PT, R17, -R10.reuse, RZ ;  /* 0x8000000a11119210 */ /* 0x080fe20007ffe0ff */
[----:B------:R-:W-:Y:S01]  /*1780*/  @!P1 VIADD R15, R15, 0x1 ;  /* 0x000000010f0f9836 */ /* 0x000fe20000000000 */
[----:B------:R-:W-:Y:S02]  /*1790*/  ISETP.NE.AND P1, PT, R3, RZ, PT ;  /* 0x000000ff0300720c */ /* 0x000fe40003f25270 */
[----:B------:R-:W-:Y:S01]  /*17a0*/  ISETP.GE.U32.AND P2, PT, R17, R10, PT ;  /* 0x0000000a1100720c */ /* 0x000fe20003f46070 */
[----:B--2-4-:R-:W-:Y:S01]  /*17b0*/  IMAD R10, R19, UR22, R8 ;  /* 0x00000016130a7c24 */ /* 0x014fe2000f8e0208 */
[----:B------:R-:W1:Y:S11]  /*17c0*/  LDC.64 R16, c[0x0][0x760] ;  /* 0x0001d800ff107b82 */ /* 0x000e760000000a00 */
[----:B------:R-:W-:-:S05]  /*17d0*/  @P2 IADD3 R15, PT, PT, R15, 0x1, RZ ;  /* 0x000000010f0f2810 */ /* 0x000fca0007ffe0ff */
[----:B------:R-:W-:Y:S01]  /*17e0*/  @!P0 IMAD.MOV R15, RZ, RZ, -R15 ;  /* 0x000000ffff0f8224 */ /* 0x000fe200078e0a0f */
[----:B------:R-:W-:-:S04]  /*17f0*/  @!P1 LOP3.LUT R15, RZ, R3, RZ, 0x33, !PT ;  /* 0x00000003ff0f9212 */ /* 0x000fc800078e33ff */
[C---:B------:R-:W-:Y:S01]  /*1800*/  IADD3 R2, PT, PT, -R15.reuse, RZ, RZ ;  /* 0x000000ff0f027210 */ /* 0x040fe20007ffe1ff */
[----:B---3--:R-:W-:-:S04]  /*1810*/  IMAD R10, R15, UR9, R10 ;  /* 0x000000090f0a7c24 */ /* 0x008fc8000f8e020a */
[----:B------:R-:W-:-:S05]  /*1820*/  IMAD R3, R3, R2, UR4 ;  /* 0x0000000403037e24 */ /* 0x000fca000f8e0202 */
[----:B------:R-:W-:-:S05]  /*1830*/  LEA R3, R3, R10, 0xc ;  /* 0x0000000a03037211 */ /* 0x000fca00078e60ff */
[----:B-1----:R-:W-:-:S05]  /*1840*/  IMAD.WIDE R16, R3, 0x4, R16 ;  /* 0x0000000403107825 */ /* 0x002fca00078e0210 */
[----:B------:R-:W-:Y:S01]  /*1850*/  @!PT LDS RZ, [RZ] ;  /* 0x00000000fffff984 */ /* 0x000fe20000000800 */
[----:B------:R-:W-:Y:S01]  /*1860*/  @!PT LDS RZ, [RZ] ;  /* 0x00000000fffff984 */ /* 0x000fe20000000800 */
[----:B------:R-:W-:Y:S01]  /*1870*/  @!PT LDS RZ, [RZ] ;  /* 0x00000000fffff984 */ /* 0x000fe20000000800 */
[----:B0-----:R0:W-:Y:S01]  /*1880*/  LDGSTS.E.LTC128B [R6+0x34000], desc[UR36][R16.64] ;  /* 0x3400000010067fae */ /* 0x0011e2000b9a1224 */
[----:B------:R-:W-:Y:S05]  /*1890*/  BRA `(.L_x_389) ;  /* 0x0000000000047947 */ /* 0x000fea0003800000 */
.L_x_388:
[----:B------:R3:W-:Y:S02]  /*18a0*/  STS [R7+UR35+0x34000], RZ ;  /* 0x034000ff07007988 */ /* 0x0007e40008000823 */
.L_x_389:
[----:B0-2---:R-:W-:Y:S05]  /*18b0*/  BSYNC.RECONVERGENT B0 ;  /* 0x0000000000007941 */ /* 0x005fea0003800200 */
.L_x_387:
[----:B------:R-:W-:Y:S01]  /*18c0*/  ISETP.GE.AND P4, PT, R14, UR8, PT ;  /* 0x000000080e007c0c */ /* 0x000fe2000bf86270 */
[----:B------:R-:W-:-:S12]  /*18d0*/  BSSY.RECONVERGENT B0, `(.L_x_390) ;  /* 0x0000028000007945 */ /* 0x000fd80003800200 */
[----:B------:R-:W-:Y:S05]  /*18e0*/  @P4 BRA `(.L_x_391) ;  /* 0x0000000000944947 */ /* 0x000fea0003800000 */
[----:B------:R-:W0:Y:S01]  /*18f0*/  LDC R10, c[0x0][0x768] ;  /* 0x0001da00ff0a7b82 */ /* 0x000e220000000800 */
[----:B------:R-:W-:Y:S01]  /*1900*/  MOV R16, RZ ;  /* 0x000000ff00107202 */ /* 0x000fe20000000f00 */
[----:B------:R-:W2:Y:S01]  /*1910*/  LDCU UR9, c[0x0][0x774] ;  /* 0x0000ee80ff0977ac */ /* 0x000ea20008000800 */
[----:B01----:R-:W-:-:S04]  /*1920*/  IABS R3, R10 ;  /* 0x0000000a00037213 */ /* 0x003fc80000000000 */
[----:B------:R-:W0:Y:S08]  /*1930*/  I2F.RP R18, R3 ;  /* 0x0000000300127306 */ /* 0x000e300000209400 */
[----:B0-----:R-:W0:Y:S02]  /*1940*/  MUFU.RCP R17, R18 ;  /* 0x0000001200117308 */ /* 0x001e240000001000 */
[----:B0-----:R-:W-:-:S06]  /*1950*/  IADD3 R17, PT, PT, R17, 0xffffffe, RZ ;  /* 0x0ffffffe11117810 */ /* 0x001fcc0007ffe0ff */
[----:B------:R-:W0:Y:S02]  /*1960*/  F2I.FTZ.U32.TRUNC.NTZ R17, R17 ;  /* 0x0000001100117305 */ /* 0x000e24000021f000 */
[----:B0-----:R-:W-:-:S04]  /*1970*/  IMAD.MOV R2, RZ, RZ, -R17 ;  /* 0x000000ffff027224 */ /* 0x001fc800078e0a11 */
[----:B------:R-:W-:-:S04]  /*1980*/  IMAD R15, R2, R3, RZ ;  /* 0x00000003020f7224 */ /* 0x000fc800078e02ff */
[----:B------:R-:W-:-:S06]  /*1990*/  IMAD.HI.U32 R15, R17, R15, R16 ;  /* 0x0000000f110f7227 */ /* 0x000fcc00078e0010 */
[----:B------:R-:W-:-:S04]  /*19a0*/  IMAD.HI.U32 R2, R15, UR18, RZ ;  /* 0x000000120f027c27 */ /* 0x000fc8000f8e00ff */
[----:B------:R-:W-:-:S04]  /*19b0*/  IMAD.MOV R16, RZ, RZ, -R2 ;  /* 0x000000ffff107224 */ /* 0x000fc800078e0a02 */
[----:B------:R-:W-:-:S05]  /*19c0*/  IMAD R16, R3, R16, UR18 ;  /* 0x0000001203107e24 */ /* 0x000fca000f8e0210 */
[----:B------:R-:W-:-:S13]  /*19d0*/  ISETP.GT.U32.AND P2, PT, R3, R16, PT ;  /* 0x000000100300720c */ /* 0x000fda0003f44070 */
[----:B------:R-:W-:Y:S01]  /*19e0*/  @!P2 IADD3 R16, PT, PT, R16, -R3, RZ ;  /* 0x800000031010a210 */ /* 0x000fe20007ffe0ff */
[----:B------:R-:W-:-:S03]  /*19f0*/  @!P2 VIADD R2, R2, 0x1 ;  /* 0x000000010202a836 */ /* 0x000fc60000000000 */
[----:B------:R-:W-:Y:S02]  /*1a00*/  ISETP.GE.U32.AND P1, PT, R16, R3, PT ;  /* 0x000000031000720c */ /* 0x000fe40003f26070 */
[----:B------:R-:W-:Y:S01]  /*1a10*/  LOP3.LUT R3, R10, UR4, RZ, 0x3c, !PT ;  /* 0x000000040a037c12 */ /* 0x000fe2000f8e3cff */
[----:B------:R-:W0:Y:S03]  /*1a20*/  LDC.64 R16, c[0x0][0x760] ;  /* 0x0001d800ff107b82 */ /* 0x000e260000000a00 */
[----:B------:R-:W-:-:S05]  /*1a30*/  ISETP.GE.AND P0, PT, R3, RZ, PT ;  /* 0x000000ff0300720c */ /* 0x000fca0003f06270 */
[----:B------:R-:W1:Y:S02]  /*1a40*/  LDC R3, c[0x0][0x778] ;  /* 0x0001de00ff037b82 */ /* 0x000e640000000800 */
[----:B------:R-:W-:Y:S02]  /*1a50*/  @P1 IADD3 R2, PT, PT, R2, 0x1, RZ ;  /* 0x0000000102021810 */ /* 0x000fe40007ffe0ff */
[----:B------:R-:W-:-:S04]  /*1a60*/  ISETP.NE.AND P1, PT, R10, RZ, PT ;  /* 0x000000ff0a00720c */ /* 0x000fc80003f25270 */
[----:B------:R-:W-:-:S09]  /*1a70*/  @!P0 IMAD.MOV R2, RZ, RZ, -R2 ;  /* 0x000000ffff028224 */ /* 0x000fd200078e0a02 */
[----:B------:R-:W-:Y:S01]  /*1a80*/  @!P1 LOP3.LUT R2, RZ, R10, RZ, 0x33, !PT ;  /* 0x0000000aff029212 */ /* 0x000fe200078e33ff */
[----:B-1----:R-:W-:-:S03]  /*1a90*/  IMAD R15, R3, UR22, R14 ;  /* 0x00000016030f7c24 */ /* 0x002fc6000f8e020e */
[C---:B------:R-:W-:Y:S01]  /*1aa0*/  IADD3 R3, PT, PT, -R2.reuse, RZ, RZ ;  /* 0x000000ff02037210 */ /* 0x040fe20007ffe1ff */
[----:B--2---:R-:W-:-:S04]  /*1ab0*/  IMAD R15, R2, UR9, R15 ;  /* 0x00000009020f7c24 */ /* 0x004fc8000f8e020f */
[----:B------:R-:W-:-:S05]  /*1ac0*/  IMAD R10, R10, R3, UR4 ;  /* 0x000000040a0a7e24 */ /* 0x000fca000f8e0203 */
[----:B------:R-:W-:-:S05]  /*1ad0*/  LEA R15, R10, R15, 0xc ;  /* 0x0000000f0a0f7211 */ /* 0x000fca00078e60ff */
[----:B0-----:R-:W-:-:S05]  /*1ae0*/  IMAD.WIDE R16, R15, 0x4, R16 ;  /* 0x000000040f107825 */ /* 0x001fca00078e0210 */
[----:B------:R-:W-:Y:S01]  /*1af0*/  @!PT LDS RZ, [RZ] ;  /* 0x00000000fffff984 */ /* 0x000fe20000000800 */
[----:B------:R-:W-:Y:S01]  /*1b00*/  @!PT LDS RZ, [RZ] ;  /* 0x00000000fffff984 */ /* 0x000fe20000000800 */
[----:B------:R-:W-:Y:S01]  /*1b10*/  @!PT LDS RZ, [RZ] ;  /* 0x00000000fffff984 */ /* 0x000fe20000000800 */
[----:B------:R2:W-:Y:S01]  /*1b20*/  LDGSTS.E.LTC128B [R6+0x34004], desc[UR36][R16.64] ;  /* 0x3400400010067fae */ /* 0x0005e2000b9a1224 */
[----:B------:R-:W-:Y:S05]  /*1b30*/  BRA `(.L_x_392) ;  /* 0x0000000000047947 */ /* 0x000fea0003800000 */
.L_x_391:
[----:B------:R0:W-:Y:S02]  /*1b40*/  STS [R7+UR35+0x34004], RZ ;  /* 0x034004ff07007988 */ /* 0x0001e40008000823 */
.L_x_392:
[----:B------:R-:W-:Y:S05]  /*1b50*/  BSYNC.RECONVERGENT B0 ;  /* 0x0000000000007941 */ /* 0x000fea0003800200 */
.L_x_390:
[----:B------:R-:W-:Y:S01]  /*1b60*/  ISETP.GE.AND P3, PT, R13, UR8, PT ;  /* 0x000000080d007c0c */ /* 0x000fe2000bf66270 */
[----:B------:R-:W-:-:S12]  /*1b70*/  BSSY.RECONVERGENT B0, `(.L_x_393) ;  /* 0x0000029000007945 */ /* 0x000fd80003800200 */
[----:B------:R-:W-:Y:S05]  /*1b80*/  @P3 BRA `(.L_x_394) ;  /* 0x0000000000983947 */ /* 0x000fea0003800000 */
[----:B------:R-:W4:Y:S01]  /*1b90*/  LDC R10, c[0x0][0x768] ;  /* 0x0001da00ff0a7b82 */ /* 0x000f220000000800 */
[----:B------:R-:W-:Y:S01]  /*1ba0*/  IMAD.MOV.U32 R14, RZ, RZ, RZ ;  /* 0x000000ffff0e7224 */ /* 0x000fe200078e00ff */
[----:B------:R-:W5:Y:S01]  /*1bb0*/  LDCU UR9, c[0x0][0x774] ;  /* 0x0000ee80ff0977ac */ /* 0x000f620008000800 */
[----:B-1--4-:R-:W-:-:S04]  /*1bc0*/  IABS R3, R10 ;  /* 0x0000000a00037213 */ /* 0x012fc80000000000 */
[----:B--2---:R-:W1:Y:S08]  /*1bd0*/  I2F.RP R16, R3 ;  /* 0x0000000300107306 */ /* 0x004e700000209400 */
[----:B-1----:R-:W1:Y:S02]  /*1be0*/  MUFU.RCP R15, R16 ;  /* 0x00000010000f7308 */ /* 0x002e640000001000 */
[----:B-1----:R-:W-:-:S06]  /*1bf0*/  IADD3 R15, PT, PT, R15, 0xffffffe, RZ ;  /* 0x0ffffffe0f0f7810 */ /* 0x002fcc0007ffe0ff */
[----:B------:R-:W1:Y:S02]  /*1c00*/  F2I.FTZ.U32.TRUNC.NTZ R15, R15 ;  /* 0x0000000f000f7305 */ /* 0x000e64000021f000 */
[----:B-1----:R-:W-:-:S05]  /*1c10*/  IADD3 R2, PT, PT, RZ, -R15, RZ ;  /* 0x8000000fff027210 */ /* 0x002fca0007ffe0ff */
[----:B------:R-:W-:-:S04]  /*1c20*/  IMAD R17, R2, R3, RZ ;  /* 0x0000000302117224 */ /* 0x000fc800078e02ff */
[----:B------:R-:W-:-:S06]  /*1c30*/  IMAD.HI.U32 R14, R15, R17, R14 ;  /* 0x000000110f0e7227 */ /* 0x000fcc00078e000e */
[----:B------:R-:W-:-:S05]  /*1c40*/  IMAD.HI.U32 R14, R14, UR18, RZ ;  /* 0x000000120e0e7c27 */ /* 0x000fca000f8e00ff */
[----:B------:R-:W-:-:S05]  /*1c50*/  IADD3 R2, PT, PT, -R14, RZ, RZ ;  /* 0x000000ff0e027210 */ /* 0x000fca0007ffe1ff */
[----:B------:R-:W-:-:S05]  /*1c60*/  IMAD R2, R3, R2, UR18 ;  /* 0x0000001203027e24 */ /* 0x000fca000f8e0202 */
[----:B------:R-:W-:-:S13]  /*1c70*/  ISETP.GT.U32.AND P2, PT, R3, R2, PT ;  /* 0x000000020300720c */ /* 0x000fda0003f44070 */
[----:B------:R-:W-:Y:S01]  /*1c80*/  @!P2 IMAD.IADD R2, R2, 0x1, -R3 ;  /* 0x000000010202a824 */ /* 0x000fe200078e0a03 */
[----:B------:R-:W-:-:S04]  /*1c90*/  @!P2 IADD3 R14, PT, PT, R14, 0x1, RZ ;  /* 0x000000010e0ea810 */ /* 0x000fc80007ffe0ff */
[----:B------:R-:W-:Y:S02]  /*1ca0*/  ISETP.GE.U32.AND P1, PT, R2, R3, PT ;  /* 0x000000030200720c */ /* 0x000fe40003f26070 */
[----:B------:R-:W-:-:S04]  /*1cb0*/  LOP3.LUT R2, R10, UR4, RZ, 0x3c, !PT ;  /* 0x000000040a027c12 */ /* 0x000fc8000f8e3cff */
[----:B------:R-:W-:Y:S02]  /*1cc0*/  ISETP.GE.AND P0, PT, R2, RZ, PT ;  /* 0x000000ff0200720c */ /* 0x000fe40003f06270 */
[----:B------:R-:W1:Y:S05]  /*1cd0*/  LDC R2, c[0x0][0x778] ;  /* 0x0001de00ff027b82 */ /* 0x000e6a0000000800 */
[----:B------:R-:W-:Y:S01]  /*1ce0*/  @P1 VIADD R14, R14, 0x1 ;  /* 0x000000010e0e1836 */ /* 0x000fe20000000000 */
[----:B------:R-:W-:-:S04]  /*1cf0*/  ISETP.NE.AND P1, PT, R10, RZ, PT ;  /* 0x000000ff0a00720c */ /* 0x000fc80003f25270 */
[----:B------:R-:W-:Y:S02]  /*1d00*/  MOV R3, R14 ;  /* 0x0000000e00037202 */ /* 0x000fe40000000f00 */
[----:B------:R-:W2:Y:S03]  /*1d10*/  LDC.64 R14, c[0x0][0x760] ;  /* 0x0001d800ff0e7b82 */ /* 0x000ea60000000a00 */
[----:B------:R-:W-:-:S04]  /*1d20*/  @!P0 IMAD.MOV R3, RZ, RZ, -R3 ;  /* 0x000000ffff038224 */ /* 0x000fc800078e0a03 */
[----:B------:R-:W-:Y:S01]  /*1d30*/  @!P1 LOP3.LUT R3, RZ, R10, RZ, 0x33, !PT ;  /* 0x0000000aff039212 */ /* 0x000fe200078e33ff */
[----:B-1----:R-:W-:-:S03]  /*1d40*/  IMAD R2, R2, UR22, R13 ;  /* 0x0000001602027c24 */ /* 0x002fc6000f8e020d */
[C---:B------:R-:W-:Y:S01]  /*1d50*/  IADD3 R13, PT, PT, -R3.reuse, RZ, RZ ;  /* 0x000000ff030d7210 */ /* 0x040fe20007ffe1ff */
[----:B-----5:R-:W-:-:S04]  /*1d60*/  IMAD R2, R3, UR9, R2 ;  /* 0x0000000903027c24 */ /* 0x020fc8000f8e0202 */
[----:B------:R-:W-:-:S04]  /*1d70*/  IMAD R13, R10, R13, UR4 ;  /* 0x000000040a0d7e24 */ /* 0x000fc8000f8e020d */
[----:B------:R-:W-:-:S04]  /*1d80*/  IMAD R13, R13, 0x1000, R2 ;  /* 0x000010000d0d7824 */ /* 0x000fc800078e0202 */
[----:B--2---:R-:W-:-:S05]  /*1d90*/  IMAD.WIDE R14, R13, 0x4, R14 ;  /* 0x000000040d0e7825 */ /* 0x004fca00078e020e */
[----:B------:R-:W-:Y:S01]  /*1da0*/  @!PT LDS RZ, [RZ] ;  /* 0x00000000fffff984 */ /* 0x000fe20000000800 */
[----:B------:R-:W-:Y:S01]  /*1db0*/  @!PT LDS RZ, [RZ] ;  /* 0x00000000fffff984 */ /* 0x000fe20000000800 */
[----:B------:R-:W-:Y:S01]  /*1dc0*/  @!PT LDS RZ, [RZ] ;  /* 0x00000000fffff984 */ /* 0x000fe20000000800 */
[----:B------:R1:W-:Y:S01]  /*1dd0*/  LDGSTS.E.LTC128B [R6+0x34008], desc[UR36][R14.64] ;  /* 0x340080000e067fae */ /* 0x0003e2000b9a1224 */
[----:B------:R-:W-:Y:S05]  /*1de0*/  BRA `(.L_x_395) ;  /* 0x0000000000047947 */ /* 0x000fea0003800000 */
.L_x_394:
[----:B------:R4:W-:Y:S02]  /*1df0*/  STS [R7+UR35+0x34008], RZ ;  /* 0x034008ff07007988 */ /* 0x0009e40008000823 */
.L_x_395:
[----:B------:R-:W-:Y:S05]  /*1e00*/  BSYNC.RECONVERGENT B0 ;  /* 0x0000000000007941 */ /* 0x000fea0003800200 */
.L_x_393:
[----:B------:R-:W-:Y:S01]  /*1e10*/  ISETP.GE.AND P2, PT, R12, UR8, PT ;  /* 0x000000080c007c0c */ /* 0x000fe2000bf46270 */
[----:B------:R-:W-:-:S12]  /*1e20*/  BSSY.RECONVERGENT B0, `(.L_x_396) ;  /* 0x0000028000007945 */ /* 0x000fd80003800200 */
[----:B------:R-:W-:Y:S05]  /*1e30*/  @P2 BRA `(.L_x_397) ;  /* 0x0000000000942947 */ /* 0x000fea0003800000 */
[----:B------:R-:W5:Y:S01]  /*1e40*/  LDC R10, c[0x0][0x768] ;  /* 0x0001da00ff0a7b82 */ /* 0x000f620000000800 */
[----:B-1----:R-:W-:Y:S01]  /*1e50*/  HFMA2 R14, -RZ, RZ, 0, 0 ;  /* 0x00000000ff0e7431 */ /* 0x002fe200000001ff */
[----:B------:R-:W1:Y:S01]  /*1e60*/  LDCU UR8, c[0x0][0x774] ;  /* 0x0000ee80ff0877ac */ /* 0x000e620008000800 */
[----:B-----5:R-:W-:-:S04]  /*1e70*/  IABS R3, R10 ;  /* 0x0000000a00037213 */ /* 0x020fc80000000000 */
[----:B--2---:R-:W2:Y:S08]  /*1e80*/  I2F.RP R16, R3 ;  /* 0x0000000300107306 */ /* 0x004eb00000209400 */
[----:B--2---:R-:W2:Y:S02]  /*1e90*/  MUFU.RCP R15, R16 ;  /* 0x00000010000f7308 */ /* 0x004ea40000001000 */
[----:B--2---:R-:W-:-:S06]  /*1ea0*/  IADD3 R15, PT, PT, R15, 0xffffffe, RZ ;  /* 0x0ffffffe0f0f7810 */ /* 0x004fcc0007ffe0ff */
[----:B------:R-:W2:Y:S02]  /*1eb0*/  F2I.FTZ.U32.TRUNC.NTZ R15, R15 ;  /* 0x0000000f000f7305 */ /* 0x000ea4000021f000 */
[----:B--2---:R-:W-:-:S04]  /*1ec0*/  IMAD.MOV R2, RZ, RZ, -R15 ;  /* 0x000000ffff027224 */ /* 0x004fc800078e0a0f */
        /* <DEDUP_REMOVED lines=10> */
[----:B------:R-:W2:Y:S03]  /*1f70*/  LDC.64 R14, c[0x0][0x760] ;  /* 0x0001d800ff0e7b82 */ /* 0x000ea60000000a00 */
[----:B------:R-:W-:-:S05]  /*1f80*/  ISETP.GE.AND P1, PT, R3, RZ, PT ;  /* 0x000000ff0300720c */ /* 0x000fca0003f26270 */
[----:B------:R-:W5:Y:S02]  /*1f90*/  LDC R3, c[0x0][0x778] ;  /* 0x0001de00ff037b82 */ /* 0x000f640000000800 */
[----:B------:R-:W-:Y:S02]  /*1fa0*/  @P0 IADD3 R2, PT, PT, R2, 0x1, RZ ;  /* 0x0000000102020810 */ /* 0x000fe40007ffe0ff */
[----:B------:R-:W-:-:S04]  /*1fb0*/  ISETP.NE.AND P0, PT, R10, RZ, PT ;  /* 0x000000ff0a00720c */ /* 0x000fc80003f05270 */
[----:B------:R-:W-:-:S09]  /*1fc0*/  @!P1 IMAD.MOV R2, RZ, RZ, -R2 ;  /* 0x000000ffff029224 */ /* 0x000fd200078e0a02 */
[----:B------:R-:W-:Y:S01]  /*1fd0*/  @!P0 LOP3.LUT R2, RZ, R10, RZ, 0x33, !PT ;  /* 0x0000000aff028212 */ /* 0x000fe200078e33ff */
[----:B-----5:R-:W-:-:S03]  /*1fe0*/  IMAD R13, R3, UR22, R12 ;  /* 0x00000016030d7c24 */ /* 0x020fc6000f8e020c */
[C---:B------:R-:W-:Y:S01]  /*1ff0*/  IADD3 R3, PT, PT, -R2.reuse, RZ, RZ ;  /* 0x000000ff02037210 */ /* 0x040fe20007ffe1ff */
[----:B-1----:R-:W-:-:S04]  /*2000*/  IMAD R13, R2, UR8, R13 ;  /* 0x00000008020d7c24 */ /* 0x002fc8000f8e020d */
[----:B------:R-:W-:-:S05]  /*2010*/  IMAD R10, R10, R3, UR4 ;  /* 0x000000040a0a7e24 */ /* 0x000fca000f8e0203 */
[----:B------:R-:W-:-:S05]  /*2020*/  LEA R13, R10, R13, 0xc ;  /* 0x0000000d0a0d7211 */ /* 0x000fca00078e60ff */
[----:B--2---:R-:W-:-:S05]  /*2030*/  IMAD.WIDE R14, R13, 0x4, R14 ;  /* 0x000000040d0e7825 */ /* 0x004fca00078e020e */
[----:B------:R-:W-:Y:S01]  /*2040*/  @!PT LDS RZ, [RZ] ;  /* 0x00000000fffff984 */ /* 0x000fe20000000800 */
[----:B------:R-:W-:Y:S01]  /*2050*/  @!PT LDS RZ, [RZ] ;  /* 0x00000000fffff984 */ /* 0x000fe20000000800 */
[----:B------:R-:W-:Y:S01]  /*2060*/  @!PT LDS RZ, [RZ] ;  /* 0x00000000fffff984 */ /* 0x000fe20000000800 */
[----:B------:R1:W-:Y:S01]  /*2070*/  LDGSTS.E.LTC128B [R6+0x3400c], desc[UR36][R14.64] ;  /* 0x3400c0000e067fae */ /* 0x0003e2000b9a1224 */
[----:B------:R-:W-:Y:S05]  /*2080*/  BRA `(.L_x_398) ;  /* 0x0000000000047947 */ /* 0x000fea0003800000 */
.L_x_397:
[----:B------:R5:W-:Y:S02]  /*2090*/  STS [R7+UR35+0x3400c], RZ ;  /* 0x03400cff07007988 */ /* 0x000be40008000823 */
.L_x_398:
[----:B------:R-:W-:Y:S05]  /*20a0*/  BSYNC.RECONVERGENT B0 ;  /* 0x0000000000007941 */ /* 0x000fea0003800200 */
.L_x_396:
[----:B------:R-:W-:Y:S01]  /*20b0*/  R2UR UR8, R4 ;  /* 0x00000000040872ca */ /* 0x000fe200000e0000 */
[----:B------:R-:W-:-:S12]  /*20c0*/  NOP ;  /* 0x0000000000007918 */ /* 0x000fd80000000000 */
[----:B------:R-:W-:Y:S01]  /*20d0*/  ARRIVES.LDGSTSBAR.64.ARVCNT [UR8+0xd0] ;  /* 0x0000d000ff0079b0 */ /* 0x000fe20008001a08 */
[----:B------:R-:W-:Y:S01]  /*20e0*/  NOP ;  /* 0x0000000000007918 */ /* 0x000fe20000000000 */
[----:B------:R-:W0:Y:S02]  /*20f0*/  SYNCS.PHASECHK.TRANS64.TRYWAIT P0, [R4+URZ+0xe8], R11 ;  /* 0x0000e80b040075a7 */ /* 0x000e2400080011ff */
[----:B0-----:R-:W-:Y:S05]  /*2100*/  @!P0 BRA `(.L_x_399) ;  /* 0x0000004800c08947 */ /* 0x001fea0003800000 */
.L_x_490:
[----:B------:R-:W-:Y:S04]  /*2110*/  BSSY.RECONVERGENT B0, `(.L_x_400) ;  /* 0x0000030000007945 */ /* 0x000fe80003800200 */
[----:B------:R-:W-:Y:S05]  /*2120*/  @P5 BRA `(.L_x_401) ;  /* 0x0000000000b45947 */ /* 0x000fea0003800000 */
[----:B------:R-:W0:Y:S01]  /*2130*/  LDC R10, c[0x0][0x790] ;  /* 0x0001e400ff0a7b82 */ /* 0x000e220000000800 */
[----:B------:R-:W1:Y:S01]  /*2140*/  LDCU.128 UR8, c[0x0][0x7a0] ;  /* 0x0000f400ff0877ac */ /* 0x000e620008000c00 */
[----:B------:R-:W2:Y:S01]  /*2150*/  LDCU.64 UR16, c[0x0][0x780] ;  /* 0x0000f000ff1077ac */ /* 0x000ea20008000a00 */
[----:B01----:R-:W-:-:S04]  /*2160*/  IABS R3, R10 ;  /* 0x0000000a00037213 */ /* 0x003fc80000000000 */
[----:B------:R-:W0:Y:S08]  /*2170*/  I2F.RP R14, R3 ;  /* 0x00000003000e7306 */ /* 0x000e300000209400 */
[----:B0-----:R-:W0:Y:S02]  /*2180*/  MUFU.RCP R12, R14 ;  /* 0x0000000e000c7308 */ /* 0x001e240000001000 */
[----:B0-----:R-:W-:-:S06]  /*2190*/  IADD3 R12, PT, PT, R12, 0xffffffe, RZ ;  /* 0x0ffffffe0c0c7810 */ /* 0x001fcc0007ffe0ff */
[----:B------:R-:W0:Y:S02]  /*21a0*/  F2I.FTZ.U32.TRUNC.NTZ R13, R12 ;  /* 0x0000000c000d7305 */ /* 0x000e24000021f000 */
[----:B0-----:R-:W-:Y:S01]  /*21b0*/  IMAD.MOV R2, RZ, RZ, -R13 ;  /* 0x000000ffff027224 */ /* 0x001fe200078e0a0d */
[----:B------:R-:W-:-:S03]  /*21c0*/  MOV R12, RZ ;  /* 0x000000ff000c7202 */ /* 0x000fc60000000f00 */
[----:B------:R-:W-:-:S04]  /*21d0*/  IMAD R9, R2, R3, RZ ;  /* 0x0000000302097224 */ /* 0x000fc800078e02ff */
[----:B------:R-:W-:-:S06]  /*21e0*/  IMAD.HI.U32 R9, R13, R9, R12 ;  /* 0x000000090d097227 */ /* 0x000fcc00078e000c */
[----:B------:R-:W-:Y:S01]  /*21f0*/  IMAD.HI.U32 R11, R9, UR18, RZ ;  /* 0x00000012090b7c27 */ /* 0x000fe2000f8e00ff */
[----:B------:R-:W-:-:S03]  /*2200*/  LOP3.LUT R9, R10, UR4, RZ, 0x3c, !PT ;  /* 0x000000040a097c12 */ /* 0x000fc6000f8e3cff */
[----:B------:R-:W-:Y:S01]  /*2210*/  IMAD.MOV R2, RZ, RZ, -R11 ;  /* 0x000000ffff027224 */ /* 0x000fe200078e0a0b */
[----:B------:R-:W-:Y:S02]  /*2220*/  ISETP.GE.AND P0, PT, R9, RZ, PT ;  /* 0x000000ff0900720c */ /* 0x000fe40003f06270 */
[----:B------:R-:W-:Y:S01]  /*2230*/  SHF.R.S32.HI R9, RZ, 0x1f, R8 ;  /* 0x0000001fff097819 */ /* 0x000fe20000011408 */
[----:B------:R-:W-:-:S05]  /*2240*/  IMAD R2, R3, R2, UR18 ;  /* 0x0000001203027e24 */ /* 0x000fca000f8e0202 */
[----:B------:R-:W-:-:S13]  /*2250*/  ISETP.GT.U32.AND P1, PT, R3, R2, PT ;  /* 0x000000020300720c */ /* 0x000fda0003f24070 */
[-C--:B------:R-:W-:Y:S01]  /*2260*/  @!P1 IADD3 R2, PT, PT, R2, -R3.reuse, RZ ;  /* 0x8000000302029210 */ /* 0x080fe20007ffe0ff */
[----:B------:R-:W-:Y:S01]  /*2270*/  @!P1 VIADD R11, R11, 0x1 ;  /* 0x000000010b0b9836 */ /* 0x000fe20000000000 */
[----:B------:R-:W-:Y:S02]  /*2280*/  ISETP.NE.AND P1, PT, R10, RZ, PT ;  /* 0x000000ff0a00720c */ /* 0x000fe40003f25270 */
[----:B------:R-:W-:Y:S02]  /*2290*/  ISETP.GE.U32.AND P5, PT, R2, R3, PT ;  /* 0x000000030200720c */ /* 0x000fe40003fa6070 */
[----:B------:R-:W0:Y:S11]  /*22a0*/  LDC.64 R2, c[0x0][0x7b0] ;  /* 0x0001ec00ff027b82 */ /* 0x000e360000000a00 */
[----:B------:R-:W-:-:S05]  /*22b0*/  @P5 IADD3 R11, PT, PT, R11, 0x1, RZ ;  /* 0x000000010b0b5810 */ /* 0x000fca0007ffe0ff */
[----:B------:R-:W-:Y:S01]  /*22c0*/  @!P0 IMAD.MOV R11, RZ, RZ, -R11 ;  /* 0x000000ffff0b8224 */ /* 0x000fe200078e0a0b */
[----:B------:R-:W-:Y:S01]  /*22d0*/  @!P1 LOP3.LUT R11, RZ, R10, RZ, 0x33, !PT ;  /* 0x0000000aff0b9212 */ /* 0x000fe200078e33ff */
[----:B0-----:R-:W-:-:S03]  /*22e0*/  IMAD.WIDE.U32 R12, R2, UR22, R8 ;  /* 0x00000016020c7c25 */ /* 0x001fc6000f8e0008 */
[----:B------:R-:W-:Y:S01]  /*22f0*/  SHF.R.S32.HI R2, RZ, 0x1f, R11 ;  /* 0x0000001fff027819 */ /* 0x000fe2000001140b */
[----:B------:R-:W-:-:S04]  /*2300*/  IMAD R13, R3, UR22, R13 ;  /* 0x00000016030d7c24 */ /* 0x000fc8000f8e020d */
[----:B------:R-:W-:Y:S02]  /*2310*/  IMAD R2, R2, UR10, RZ ;  /* 0x0000000a02027c24 */ /* 0x000fe4000f8e02ff */
[----:B------:R-:W-:-:S04]  /*2320*/  IMAD.WIDE.U32 R12, R11, UR10, R12 ;  /* 0x0000000a0b0c7c25 */ /* 0x000fc8000f8e000c */
[C---:B------:R-:W-:Y:S01]  /*2330*/  IMAD R2, R11.reuse, UR11, R2 ;  /* 0x0000000b0b027c24 */ /* 0x040fe2000f8e0202 */
[----:B------:R-:W-:-:S04]  /*2340*/  IADD3 R11, PT, PT, -R11, RZ, RZ ;  /* 0x000000ff0b0b7210 */ /* 0x000fc80007ffe1ff */
[----:B------:R-:W-:Y:S01]  /*2350*/  IADD3 R13, PT, PT, R13, R2, RZ ;  /* 0x000000020d0d7210 */ /* 0x000fe20007ffe0ff */
[----:B------:R-:W-:-:S04]  /*2360*/  IMAD R11, R10, R11, UR4 ;  /* 0x000000040a0b7e24 */ /* 0x000fc8000f8e020b */
[----:B------:R-:W-:-:S04]  /*2370*/  IMAD.WIDE.U32 R12, R11, UR8, R12 ;  /* 0x000000080b0c7c25 */ /* 0x000fc8000f8e000c */
[----:B------:R-:W-:Y:S01]  /*2380*/  IMAD R11, R11, UR9, R13 ;  /* 0x000000090b0b7c24 */ /* 0x000fe2000f8e020d */
[----:B--2---:R-:W-:-:S04]  /*2390*/  LEA R2, P0, R12, UR16, 0x2 ;  /* 0x000000100c027c11 */ /* 0x004fc8000f8010ff */
[----:B------:R-:W-:-:S05]  /*23a0*/  LEA.HI.X R3, R12, UR17, R11, 0x2, P0 ;  /* 0x000000110c037c11 */ /* 0x000fca00080f140b */
[----:B------:R-:W-:Y:S01]  /*23b0*/  @!PT LDS RZ, [RZ] ;  /* 0x00000000fffff984 */ /* 0x000fe20000000800 */
[----:B------:R-:W-:Y:S01]  /*23c0*/  @!PT LDS RZ, [RZ] ;  /* 0x00000000fffff984 */ /* 0x000fe20000000800 */
[----:B------:R-:W-:Y:S01]  /*23d0*/  @!PT LDS RZ, [RZ] ;  /* 0x00000000fffff984 */ /* 0x000fe20000000800 */
[----:B------:R0:W-:Y:S01]  /*23e0*/  LDGSTS.E.LTC128B [R6+0x34200], desc[UR36][R2.64] ;  /* 0x3420000002067fae */ /* 0x0001e2000b9a1224 */
[----:B------:R-:W-:Y:S05]  /*23f0*/  BRA `(.L_x_402) ;  /* 0x0000000000047947 */ /* 0x000fea0003800000 */
.L_x_401:
[----:B------:R0:W-:Y:S02]  /*2400*/  STS [R7+UR35+0x34200], RZ ;  /* 0x034200ff07007988 */ /* 0x0001e40008000823 */
.L_x_402:
[----:B------:R-:W-:Y:S05]  /*2410*/  BSYNC.RECONVERGENT B0 ;  /* 0x0000000000007941 */ /* 0x000fea0003800200 */
.L_x_400:
[----:B------:R-:W-:Y:S04]  /*2420*/  BSSY.RECONVERGENT B0, `(.L_x_403) ;  /* 0x0000031000007945 */ /* 0x000fe80003800200 */
[----:B------:R-:W-:Y:S05]  /*2430*/  @P4 BRA `(.L_x_404) ;  /* 0x0000000000b84947 */ /* 0x000fea0003800000 */
[----:B------:R-:W0:Y:S01]  /*2440*/  LDC R12, c[0x0][0x790] ;  /* 0x0001e400ff0c7b82 */ /* 0x000e220000000800 */
[----:B------:R-:W1:Y:S02]  /*2450*/  LDCU.128 UR8, c[0x0][0x7a0] ;  /* 0x0000f400ff0877ac */ /* 0x000e640008000c00 */
[--C-:B-1----:R-:W-:Y:S01]  /*2460*/  SHF.R.S32.HI R15, RZ, 0x1f, R8.reuse ;  /* 0x0000001fff0f7819 */ /* 0x102fe20000011408 */
[----:B------:R-:W-:Y:S01]  /*2470*/  IMAD.MOV.U32 R14, RZ, RZ, R8 ;  /* 0x000000ffff0e7224 */ /* 0x000fe200078e0008 */
[----:B------:R-:W1:Y:S01]  /*2480*/  LDCU.64 UR16, c[0x0][0x780] ;  /* 0x0000f000ff1077ac */ /* 0x000e620008000a00 */
[----:B0-----:R-:W-:-:S04]  /*2490*/  IABS R2, R12 ;  /* 0x0000000c00027213 */ /* 0x001fc80000000000 */
[----:B------:R-:W0:Y:S08]  /*24a0*/  I2F.RP R13, R2 ;  /* 0x00000002000d7306 */ /* 0x000e300000209400 */
[----:B0-----:R-:W0:Y:S02]  /*24b0*/  MUFU.RCP R10, R13 ;  /* 0x0000000d000a7308 */ /* 0x001e240000001000 */
[----:B0-----:R-:W-:-:S06]  /*24c0*/  IADD3 R10, PT, PT, R10, 0xffffffe, RZ ;  /* 0x0ffffffe0a0a7810 */ /* 0x001fcc0007ffe0ff */
[----:B------:R-:W0:Y:S02]  /*24d0*/  F2I.FTZ.U32.TRUNC.NTZ R11, R10 ;  /* 0x0000000a000b7305 */ /* 0x000e24000021f000 */
[----:B0-----:R-:W-:Y:S01]  /*24e0*/  IADD3 R3, PT, PT, RZ, -R11, RZ ;  /* 0x8000000bff037210 */ /* 0x001fe20007ffe0ff */
[----:B------:R-:W-:-:S04]  /*24f0*/  IMAD.MOV.U32 R10, RZ, RZ, RZ ;  /* 0x000000ffff0a7224 */ /* 0x000fc800078e00ff */
[----:B------:R-:W-:-:S04]  /*2500*/  IMAD R3, R3, R2, RZ ;  /* 0x0000000203037224 */ /* 0x000fc800078e02ff */
[----:B------:R-:W-:Y:S01]  /*2510*/  IMAD.HI.U32 R3, R11, R3, R10 ;  /* 0x000000030b037227 */ /* 0x000fe200078e000a */
[----:B------:R-:W-:-:S04]  /*2520*/  LOP3.LUT R10, R12, UR4, RZ, 0x3c, !PT ;  /* 0x000000040c0a7c12 */ /* 0x000fc8000f8e3cff */
[----:B------:R-:W-:Y:S01]  /*2530*/  ISETP.GE.AND P1, PT, R10, RZ, PT ;  /* 0x000000ff0a00720c */ /* 0x000fe20003f26270 */
[----:B------:R-:W-:-:S05]  /*2540*/  IMAD.HI.U32 R11, R3, UR18, RZ ;  /* 0x00000012030b7c27 */ /* 0x000fca000f8e00ff */
[----:B------:R-:W-:-:S05]  /*2550*/  IADD3 R3, PT, PT, -R11, RZ, RZ ;  /* 0x000000ff0b037210 */ /* 0x000fca0007ffe1ff */
[----:B------:R-:W-:-:S05]  /*2560*/  IMAD R3, R2, R3, UR18 ;  /* 0x0000001202037e24 */ /* 0x000fca000f8e0203 */
[----:B------:R-:W-:-:S13]  /*2570*/  ISETP.GT.U32.AND P0, PT, R2, R3, PT ;  /* 0x000000030200720c */ /* 0x000fda0003f04070 */
[----:B------:R-:W-:Y:S01]  /*2580*/  @!P0 IMAD.IADD R3, R3, 0x1, -R2 ;  /* 0x0000000103038824 */ /* 0x000fe200078e0a02 */
[----:B------:R-:W-:Y:S02]  /*2590*/  @!P0 IADD3 R11, PT, PT, R11, 0x1, RZ ;  /* 0x000000010b0b8810 */ /* 0x000fe40007ffe0ff */
[----:B------:R-:W-:Y:S02]  /*25a0*/  ISETP.NE.AND P0, PT, R12, RZ, PT ;  /* 0x000000ff0c00720c */ /* 0x000fe40003f05270 */
[----:B------:R-:W-:Y:S02]  /*25b0*/  ISETP.GE.U32.AND P4, PT, R3, R2, PT ;  /* 0x000000020300720c */ /* 0x000fe40003f86070 */
[----:B------:R-:W0:Y:S11]  /*25c0*/  LDC.64 R2, c[0x0][0x7b0] ;  /* 0x0001ec00ff027b82 */ /* 0x000e360000000a00 */
[----:B------:R-:W-:-:S05]  /*25d0*/  @P4 VIADD R11, R11, 0x1 ;  /* 0x000000010b0b4836 */ /* 0x000fca0000000000 */
[----:B------:R-:W-:Y:S02]  /*25e0*/  @!P1 IADD3 R11, PT, PT, -R11, RZ, RZ ;  /* 0x000000ff0b0b9210 */ /* 0x000fe40007ffe1ff */
[----:B------:R-:W-:Y:S01]  /*25f0*/  @!P0 LOP3.LUT R11, RZ, R12, RZ, 0x33, !PT ;  /* 0x0000000cff0b8212 */ /* 0x000fe200078e33ff */
[----:B0-----:R-:W-:-:S03]  /*2600*/  IMAD.WIDE.U32 R14, R2, UR22, R14 ;  /* 0x00000016020e7c25 */ /* 0x001fc6000f8e000e */
[----:B------:R-:W-:Y:S01]  /*2610*/  SHF.R.S32.HI R2, RZ, 0x1f, R11 ;  /* 0x0000001fff027819 */ /* 0x000fe2000001140b */
[----:B------:R-:W-:-:S04]  /*2620*/  IMAD R15, R3, UR22, R15 ;  /* 0x00000016030f7c24 */ /* 0x000fc8000f8e020f */
[----:B------:R-:W-:Y:S02]  /*2630*/  IMAD R2, R2, UR10, RZ ;  /* 0x0000000a02027c24 */ /* 0x000fe4000f8e02ff */
[----:B------:R-:W-:-:S04]  /*2640*/  IMAD.WIDE.U32 R14, R11, UR10, R14 ;  /* 0x0000000a0b0e7c25 */ /* 0x000fc8000f8e000e */
[C---:B------:R-:W-:Y:S01]  /*2650*/  IMAD R2, R11.reuse, UR11, R2 ;  /* 0x0000000b0b027c24 */ /* 0x040fe2000f8e0202 */
[----:B------:R-:W-:-:S03]  /*2660*/  IADD3 R11, PT, PT, -R11, RZ, RZ ;  /* 0x000000ff0b0b7210 */ /* 0x000fc60007ffe1ff */
[----:B------:R-:W-:Y:S02]  /*2670*/  IMAD.IADD R15, R15, 0x1, R2 ;  /* 0x000000010f0f7824 */ /* 0x000fe400078e0202 */
[----:B------:R-:W-:-:S04]  /*2680*/  IMAD R11, R12, R11, UR4 ;  /* 0x000000040c0b7e24 */ /* 0x000fc8000f8e020b */
[----:B------:R-:W-:-:S04]  /*2690*/  IMAD.WIDE.U32 R14, R11, UR8, R14 ;  /* 0x000000080b0e7c25 */ /* 0x000fc8000f8e000e */
[----:B------:R-:W-:Y:S01]  /*26a0*/  IMAD R11, R11, UR9, R15 ;  /* 0x000000090b0b7c24 */ /* 0x000fe2000f8e020f */
[----:B-1----:R-:W-:-:S04]  /*26b0*/  LEA R2, P0, R14, UR16, 0x2 ;  /* 0x000000100e027c11 */ /* 0x002fc8000f8010ff */
[----:B------:R-:W-:-:S05]  /*26c0*/  LEA.HI.X R3, R14, UR17, R11, 0x2, P0 ;  /* 0x000000110e037c11 */ /* 0x000fca00080f140b */
[----:B------:R-:W-:Y:S01]  /*26d0*/  @!PT LDS RZ, [RZ] ;  /* 0x00000000fffff984 */ /* 0x000fe20000000800 */
[----:B------:R-:W-:Y:S01]  /*26e0*/  @!PT LDS RZ, [RZ] ;  /* 0x00000000fffff984 */ /* 0x000fe20000000800 */
[----:B------:R-:W-:Y:S01]  /*26f0*/  @!PT LDS RZ, [RZ] ;  /* 0x00000000fffff984 */ /* 0x000fe20000000800 */
[----:B------:R0:W-:Y:S01]  /*2700*/  LDGSTS.E.LTC128B [R6+0x34204], desc[UR36][R2.64+0x4] ;  /* 0x3420400402067fae */ /* 0x0001e2000b9a1224 */
[----:B------:R-:W-:Y:S05]  /*2710*/  BRA `(.L_x_405) ;  /* 0x0000000000047947 */ /* 0x000fea0003800000 */
.L_x_404:
[----:B------:R0:W-:Y:S02]  /*2720*/  STS [R7+UR35+0x34204], RZ ;  /* 0x034204ff07007988 */ /* 0x0001e40008000823 */
.L_x_405:
[----:B------:R-:W-:Y:S05]  /*2730*/  BSYNC.RECONVERGENT B0 ;  /* 0x0000000000007941 */ /* 0x000fea0003800200 */
.L_x_403:
        /* <DEDUP_REMOVED lines=48> */
.L_x_407:
[----:B------:R0:W-:Y:S02]  /*2a40*/  STS [R7+UR35+0x34208], RZ ;  /* 0x034208ff07007988 */ /* 0x0001e40008000823 */
.L_x_408:
[----:B------:R-:W-:Y:S05]  /*2a50*/  BSYNC.RECONVERGENT B0 ;  /* 0x0000000000007941 */ /* 0x000fea0003800200 */
.L_x_406:
[----:B------:R-:W-:Y:S04]  /*2a60*/  BSSY.RECONVERGENT B0, `(.L_x_409) ;  /* 0x0000036000007945 */ /* 0x000fe80003800200 */
[----:B------:R-:W-:Y:S05]  /*2a70*/  @P2 BRA `(.L_x_410) ;  /* 0x0000000000cc2947 */ /* 0x000fea0003800000 */
[----:B------:R-:W0:Y:S01]  /*2a80*/  LDCU UR24, c[0x0][0x790] ;  /* 0x0000f200ff1877ac */ /* 0x000e220008000800 */
[----:B------:R-:W-:Y:S01]  /*2a90*/  SHF.R.S32.HI R9, RZ, 0x1f, R8 ;  /* 0x0000001fff097819 */ /* 0x000fe20000011408 */
[----:B------:R-:W-:Y:S01]  /*2aa0*/  UMOV UR10, URZ ;  /* 0x000000ff000a7c82 */ /* 0x000fe20008000000 */
[----:B------:R-:W1:Y:S01]  /*2ab0*/  LDCU.64 UR16, c[0x0][0x780] ;  /* 0x0000f000ff1077ac */ /* 0x000e620008000a00 */
[----:B0-----:R-:W-:-:S04]  /*2ac0*/  IABS R2, UR24 ;  /* 0x0000001800027c13 */ /* 0x001fc80008000000 */
[----:B------:R-:W-:-:S13]  /*2ad0*/  R2UR UR9, R2 ;  /* 0x00000000020972ca */ /* 0x000fda00000e0000 */
[----:B-1----:R-:W0:Y:S08]  /*2ae0*/  I2F.RP R3, UR9 ;  /* 0x0000000900037d06 */ /* 0x002e300008209400 */
[----:B0-----:R-:W0:Y:S02]  /*2af0*/  MUFU.RCP R2, R3 ;  /* 0x0000000300027308 */ /* 0x001e240000001000 */
[----:B0-----:R-:W-:-:S06]  /*2b00*/  VIADD R2, R2, 0xffffffe ;  /* 0x0ffffffe02027836 */ /* 0x001fcc0000000000 */
[----:B------:R-:W0:Y:S02]  /*2b10*/  F2I.FTZ.U32.TRUNC.NTZ R2, R2 ;  /* 0x0000000200027305 */ /* 0x000e24000021f000 */
[----:B0-----:R-:W-:Y:S02]  /*2b20*/  R2UR UR11, R2 ;  /* 0x00000000020b72ca */ /* 0x001fe400000e0000 */
[----:B------:R-:W0:Y:S11]  /*2b30*/  LDC.64 R2, c[0x0][0x7b0] ;  /* 0x0001ec00ff027b82 */ /* 0x000e360000000a00 */
[----:B------:R-:W-:-:S04]  /*2b40*/  UIADD3 UR8, UPT, UPT, URZ, -UR11, URZ ;  /* 0x8000000bff087290 */ /* 0x000fc8000fffe0ff */
[----:B------:R-:W-:-:S04]  /*2b50*/  UIMAD UR8, UR8, UR9, URZ ;  /* 0x00000009080872a4 */ /* 0x000fc8000f8e02ff */
[----:B------:R-:W-:-:S04]  /*2b60*/  UIMAD.WIDE.U32 UR10, UR11, UR8, UR10 ;  /* 0x000000080b0a72a5 */ /* 0x000fc8000f8e000a */
[----:B------:R-:W-:Y:S01]  /*2b70*/  UIMAD.WIDE.U32 UR26, UR11, UR18, URZ ;  /* 0x000000120b1a72a5 */ /* 0x000fe2000f8e00ff */
[----:B0-----:R-:W-:-:S04]  /*2b80*/  IMAD.WIDE.U32 R8, R2, UR22, R8 ;  /* 0x0000001602087c25 */ /* 0x001fc8000f8e0008 */
[----:B------:R-:W-:Y:S02]  /*2b90*/  IMAD R9, R3, UR22, R9 ;  /* 0x0000001603097c24 */ /* 0x000fe4000f8e0209 */
[----:B------:R-:W-:Y:S02]  /*2ba0*/  UMOV UR26, UR27 ;  /* 0x0000001b001a7c82 */ /* 0x000fe40008000000 */
[----:B------:R-:W-:-:S04]  /*2bb0*/  UIADD3 UR8, UPT, UPT, -UR26, URZ, URZ ;  /* 0x000000ff1a087290 */ /* 0x000fc8000fffe1ff */
[----:B------:R-:W-:-:S04]  /*2bc0*/  UIMAD UR8, UR9, UR8, UR18 ;  /* 0x00000008090872a4 */ /* 0x000fc8000f8e0212 */
[----:B------:R-:W-:-:S11]  /*2bd0*/  UISETP.GT.U32.AND UP0, UPT, UR9, UR8, UPT ;  /* 0x000000080900728c */ /* 0x000fd6000bf04070 */
[----:B------:R-:W-:Y:S02]  /*2be0*/  @!UP0 UIADD3 UR8, UPT, UPT, UR8, -UR9, URZ ;  /* 0x8000000908088290 */ /* 0x000fe4000fffe0ff */
[----:B------:R-:W-:Y:S02]  /*2bf0*/  @!UP0 UIADD3 UR26, UPT, UPT, UR26, 0x1, URZ ;  /* 0x000000011a1a8890 */ /* 0x000fe4000fffe0ff */
[----:B------:R-:W-:Y:S02]  /*2c00*/  UISETP.GE.U32.AND UP0, UPT, UR8, UR9, UPT ;  /* 0x000000090800728c */ /* 0x000fe4000bf06070 */
[----:B------:R-:W-:-:S09]  /*2c10*/  ULOP3.LUT UR8, UR4, UR24, URZ, 0x3c, !UPT ;  /* 0x0000001804087292 */ /* 0x000fd2000f8e3cff */
[----:B------:R-:W-:Y:S02]  /*2c20*/  @UP0 UIADD3 UR26, UPT, UPT, UR26, 0x1, URZ ;  /* 0x000000011a1a0890 */ /* 0x000fe4000fffe0ff */
[----:B------:R-:W-:Y:S01]  /*2c30*/  UISETP.GE.AND UP0, UPT, UR8, URZ, UPT ;  /* 0x000000ff0800728c */ /* 0x000fe2000bf06270 */
[----:B------:R-:W0:Y:S10]  /*2c40*/  LDCU.128 UR8, c[0x0][0x7a0] ;  /* 0x0000f400ff0877ac */ /* 0x000e340008000c00 */
[----:B------:R-:W-:-:S02]  /*2c50*/  @!UP0 UIADD3 UR26, UPT, UPT, -UR26, URZ, URZ ;  /* 0x000000ff1a1a8290 */ /* 0x000fc4000fffe1ff */
[----:B------:R-:W-:Y:S01]  /*2c60*/  UISETP.NE.AND UP0, UPT, UR24, URZ, UPT ;  /* 0x000000ff1800728c */ /* 0x000fe2000bf05270 */
[----:B0-----:R-:W-:-:S10]  /*2c70*/  MOV R2, UR10 ;  /* 0x0000000a00027c02 */ /* 0x001fd40008000f00 */
[----:B------:R-:W-:-:S04]  /*2c80*/  @!UP0 ULOP3.LUT UR26, URZ, UR24, URZ, 0x33, !UPT ;  /* 0x00000018ff1a8292 */ /* 0x000fc8000f8e33ff */
[----:B------:R-:W-:Y:S02]  /*2c90*/  USHF.R.S32.HI UR25, URZ, 0x1f, UR26 ;  /* 0x0000001fff197899 */ /* 0x000fe4000801141a */
[----:B------:R-:W-:Y:S01]  /*2ca0*/  IMAD.WIDE.U32 R10, R2, UR26, R8 ;  /* 0x0000001a020a7c25 */ /* 0x000fe2000f8e0008 */
[----:B------:R-:W-:Y:S01]  /*2cb0*/  MOV R8, UR8 ;  /* 0x0000000800087c02 */ /* 0x000fe20008000f00 */
[----:B------:R-:W-:Y:S02]  /*2cc0*/  UIMAD UR25, UR25, UR10, URZ ;  /* 0x0000000a191972a4 */ /* 0x000fe4000f8e02ff */
[----:B------:R-:W-:Y:S02]  /*2cd0*/  IMAD.U32 R2, RZ, RZ, UR9 ;  /* 0x00000009ff027e24 */ /* 0x000fe4000f8e00ff */
[----:B------:R-:W-:Y:S02]  /*2ce0*/  UIMAD UR11, UR26, UR11, UR25 ;  /* 0x0000000b1a0b72a4 */ /* 0x000fe4000f8e0219 */
[----:B------:R-:W-:-:S04]  /*2cf0*/  UIADD3 UR26, UPT, UPT, -UR26, URZ, URZ ;  /* 0x000000ff1a1a7290 */ /* 0x000fc8000fffe1ff */
[----:B------:R-:W-:Y:S01]  /*2d00*/  UIMAD UR26, UR24, UR26, UR4 ;  /* 0x0000001a181a72a4 */ /* 0x000fe2000f8e0204 */
[----:B------:R-:W-:-:S05]  /*2d10*/  VIADD R11, R11, UR11 ;  /* 0x0000000b0b0b7c36 */ /* 0x000fca0008000000 */
[----:B------:R-:W-:-:S04]  /*2d20*/  IMAD.WIDE.U32 R8, R8, UR26, R10 ;  /* 0x0000001a08087c25 */ /* 0x000fc8000f8e000a */
[----:B------:R-:W-:Y:S01]  /*2d30*/  IMAD R3, R2, UR26, R9 ;  /* 0x0000001a02037c24 */ /* 0x000fe2000f8e0209 */
[----:B------:R-:W-:-:S04]  /*2d40*/  LEA R2, P0, R8, UR16, 0x2 ;  /* 0x0000001008027c11 */ /* 0x000fc8000f8010ff */
[----:B------:R-:W-:-:S05]  /*2d50*/  LEA.HI.X R3, R8, UR17, R3, 0x2, P0 ;  /* 0x0000001108037c11 */ /* 0x000fca00080f1403 */
[----:B------:R-:W-:Y:S01]  /*2d60*/  @!PT LDS RZ, [RZ] ;  /* 0x00000000fffff984 */ /* 0x000fe20000000800 */
[----:B------:R-:W-:Y:S01]  /*2d70*/  @!PT LDS RZ, [RZ] ;  /* 0x00000000fffff984 */ /* 0x000fe20000000800 */
[----:B------:R-:W-:Y:S01]  /*2d80*/  @!PT LDS RZ, [RZ] ;  /* 0x00000000fffff984 */ /* 0x000fe20000000800 */
[----:B------:R0:W-:Y:S01]  /*2d90*/  LDGSTS.E.LTC128B [R6+0x3420c], desc[UR36][R2.64+0xc] ;  /* 0x3420c00c02067fae */ /* 0x0001e2000b9a1224 */
[----:B------:R-:W-:Y:S05]  /*2da0*/  BRA `(.L_x_411) ;  /* 0x0000000000047947 */ /* 0x000fea0003800000 */
.L_x_410:
[----:B------:R0:W-:Y:S02]  /*2db0*/  STS [R7+UR35+0x3420c], RZ ;  /* 0x03420cff07007988 */ /* 0x0001e40008000823 */
.L_x_411:
[----:B------:R-:W-:Y:S05]  /*2dc0*/  BSYNC.RECONVERGENT B0 ;  /* 0x0000000000007941 */ /* 0x000fea0003800200 */
.L_x_409:
[----:B------:R-:W-:Y:S01]  /*2dd0*/  R2UR UR10, R4 ;  /* 0x00000000040a72ca */ /* 0x000fe200000e0000 */
[----:B------:R-:W0:Y:S01]  /*2de0*/  LDCU.64 UR8, c[0x0][0x348] ;  /* 0x00006900ff0877ac */ /* 0x000e220008000a00 */
[----:B------:R-:W-:Y:S01]  /*2df0*/  NOP ;  /* 0x0000000000007918 */ /* 0x000fe20000000000 */
[----:B01----:R-:W-:Y:S01]  /*2e00*/  HFMA2 R3, -RZ, RZ, 0, 5.9604644775390625e-08 ;  /* 0x00000001ff037431 */ /* 0x003fe200000001ff */
[----:B------:R-:W-:Y:S01]  /*2e10*/  UPLOP3.LUT UP1, UPT, UPT, UPT, UPT, 0x80, 0x8 ;  /* 0x000000000008789c */ /* 0x000fe20003f2f070 */
[----:B------:R-:W-:Y:S01]  /*2e20*/  UMOV UR11, URZ ;  /* 0x000000ff000b7c82 */ /* 0x000fe20008000000 */
[----:B------:R-:W-:Y:S01]  /*2e30*/  UMOV UR18, URZ ;  /* 0x000000ff00127c82 */ /* 0x000fe20008000000 */
[----:B------:R-:W-:-:S06]  /*2e40*/  UISETP.NE.AND UP3, UPT, UR14, URZ, UPT ;  /* 0x000000ff0e00728c */ /* 0x000fcc000bf65270 */
[----:B------:R-:W-:Y:S01]  /*2e50*/  ARRIVES.LDGSTSBAR.64.ARVCNT [UR10+0xe0] ;  /* 0x0000e000ff0079b0 */ /* 0x000fe20008001a0a */
[----:B------:R-:W-:-:S04]  /*2e60*/  UIADD3 UR40, UP0, UPT, UR8, 0x40, URZ ;  /* 0x0000004008287890 */ /* 0x000fc8000ff1e0ff */
[----:B------:R-:W-:Y:S02]  /*2e70*/  UIADD3.X UR41, UPT, UPT, URZ, UR9, URZ, UP0, !UPT ;  /* 0x00000009ff297290 */ /* 0x000fe400087fe4ff */
[----:B------:R-:W-:-:S04]  /*2e80*/  UIADD3 UR38, UP0, UPT, UR8, 0x40, URZ ;  /* 0x0000004008267890 */ /* 0x000fc8000ff1e0ff */
[----:B------:R-:W-:Y:S01]  /*2e90*/  UIADD3.X UR39, UPT, UPT, URZ, UR9, URZ, UP0, !UPT ;  /* 0x00000009ff277290 */ /* 0x000fe200087fe4ff */
[----:B------:R-:W-:-:S11]  /*2ea0*/  NOP ;  /* 0x0000000000007918 */ /* 0x000fd60000000000 */
.L_x_414:
[----:B------:R-:W-:Y:S01]  /*2eb0*/  R2UR UR24, R4 ;  /* 0x00000000041872ca */ /* 0x000fe200000e0000 */
[----:B------:R-:W-:Y:S01]  /*2ec0*/  UPLOP3.LUT UP2, UPT, UPT, UPT, UP1, 0x80, 0x8 ;  /* 0x000000000008789c */ /* 0x000fe20003f4f010 */
[----:B--2---:R-:W-:-:S11]  /*2ed0*/  SHF.L.U32 R6, R3, 0x1f, RZ ;  /* 0x0000001f03067819 */ /* 0x004fd600000006ff */
[----:B------:R-:W-:-:S09]  /*2ee0*/  ULEA UR24, UR11, UR24, 0x3 ;  /* 0x000000180b187291 */ /* 0x000fd2000f8e18ff */
[----:B------:R-:W0:Y:S02]  /*2ef0*/  SYNCS.PHASECHK.TRANS64.TRYWAIT P0, [UR24+0x10], R6 ;  /* 0x00001006ff0075a7 */ /* 0x000e240008001118 */
[----:B01----:R-:W-:Y:S05]  /*2f00*/  @!P0 BRA `(.L_x_412) ;  /* 0x0000003c005c8947 */ /* 0x003fea0003800000 */
.L_x_492:
[----:B------:R-:W-:Y:S05]  /*2f10*/  BRA.U UP3, `(.L_x_413) ;  /* 0x00000001030c7547 */ /* 0x000fea000b800000 */
[----:B------:R-:W-:-:S13]  /*2f20*/  ELECT P0, URZ, PT ;  /* 0x0000000000ff782f */ /* 0x000fda0003800000 */
[----:B0-----:R-:W-:-:S04]  /*2f30*/  @P0 MOV R2, 0x10000 ;  /* 0x0001000000020802 */ /* 0x001fc80000000f00 */
[----:B------:R1:W-:Y:S03]  /*2f40*/  @P0 SYNCS.ARRIVE.TRANS64 RZ, [UR24], R2 ;  /* 0x00000002ffff09a7 */ /* 0x0003e60008000018 */
.L_x_413:
[----:B------:R-:W-:Y:S02]  /*2f50*/  UIADD3 UR17, UPT, UPT, UR11, 0x1, URZ ;  /* 0x000000010b117890 */ /* 0x000fe4000fffe0ff */
[----:B------:R-:W-:Y:S02]  /*2f60*/  ULEA UR16, UR11, UR35, 0xf ;  /* 0x000000230b107291 */ /* 0x000fe4000f8e78ff */
[----:B------:R-:W-:Y:S02]  /*2f70*/  UISETP.NE.AND UP0, UPT, UR17, 0x2, UPT ;  /* 0x000000021100788c */ /* 0x000fe4000bf05270 */
[----:B------:R-:W-:Y:S02]  /*2f80*/  UIADD3 UR26, UPT, UPT, UR18, 0x40, URZ ;  /* 0x00000040121a7890 */ /* 0x000fe4000fffe0ff */
[----:B------:R-:W-:Y:S02]  /*2f90*/  USEL UR11, UR17, URZ, UP0 ;  /* 0x000000ff110b7287 */ /* 0x000fe40008000000 */
[----:B------:R-:W-:-:S02]  /*2fa0*/  ULOP3.LUT UR17, UR24, 0xfefffff8, URZ, 0xc0, !UPT ;  /* 0xfefffff818117892 */ /* 0x000fc4000f8ec0ff */
[----:B------:R-:W-:Y:S01]  /*2fb0*/  UIADD3 UR24, UPT, UPT, UR16, 0x4000, URZ ;  /* 0x0000400010187890 */ /* 0x000fe2000fffe0ff */
[----:B------:R-:W-:Y:S01]  /*2fc0*/  UMOV UR27, UR19 ;  /* 0x00000013001b7c82 */ /* 0x000fe20008000000 */
[----:B------:R-:W-:Y:S01]  /*2fd0*/  UMOV UR28, UR20 ;  /* 0x00000014001c7c82 */ /* 0x000fe20008000000 */
[----:B------:R-:W-:Y:S01]  /*2fe0*/  UMOV UR29, UR21 ;  /* 0x00000015001d7c82 */ /* 0x000fe20008000000 */
[----:B------:R-:W-:Y:S01]  /*2ff0*/  UMOV UR30, UR22 ;  /* 0x00000016001e7c82 */ /* 0x000fe20008000000 */
[----:B------:R-:W-:Y:S02]  /*3000*/  UMOV UR25, UR17 ;  /* 0x0000001100197c82 */ /* 0x000fe40008000000 */
[----:B------:R2:W-:Y:S01]  /*3010*/  UTMALDG.5D.2CTA [UR16], [UR40], desc[URZ] ;  /* 0x0000ff10280075b4 */ /* 0x0005e20008221000 */
[----:B------:R-:W-:Y:S02]  /*3020*/  USEL UR10, URZ, 0x1, UP0 ;  /* 0x00000001ff0a7887 */ /* 0x000fe40008000000 */
[----:B------:R-:W-:-:S04]  /*3030*/  UPLOP3.LUT UP1, UPT, UPT, UPT, UPT, 0x40, 0x4 ;  /* 0x000000000004789c */ /* 0x000fc80003f2e870 */
[----:B------:R-:W-:Y:S01]  /*3040*/  LOP3.LUT R3, R3, UR10, RZ, 0x3c, !PT ;  /* 0x0000000a03037c12 */ /* 0x000fe2000f8e3cff */
[----:B------:R0:W-:Y:S01]  /*3050*/  UTMALDG.5D.2CTA [UR24], [UR38], desc[URZ] ;  /* 0x0000ff18260075b4 */ /* 0x0001e20008221000 */
[----:B--2---:R-:W-:Y:S01]  /*3060*/  UMOV UR18, 0x80 ;  /* 0x0000008000127882 */ /* 0x004fe20000000000 */
[----:B0-----:R-:W-:Y:S05]  /*3070*/  BRA.U UP2, `(.L_x_414) ;  /* 0xfffffffd028c7547 */ /* 0x001fea000b83ffff */
[----:B------:R-:W0:Y:S01]  /*3080*/  S2UR UR10, SR_CgaCtaId ;  /* 0x00000000000a79c3 */ /* 0x000e220000008800 */
[----:B------:R-:W-:Y:S01]  /*3090*/  MOV R4, 0x400 ;  /* 0x0000040000047802 */ /* 0x000fe20000000f00 */
[----:B---345:R-:W-:Y:S01]  /*30a0*/  IMAD.MOV.U32 R7, RZ, RZ, -0x80000000 ;  /* 0x80000000ff077424 */ /* 0x038fe200078e00ff */
[----:B------:R-:W-:-:S04]  /*30b0*/  UIADD3 UR20, UP0, UPT, UR8, 0x280, URZ ;  /* 0x0000028008147890 */ /* 0x000fc8000ff1e0ff */
[----:B------:R-:W-:Y:S02]  /*30c0*/  UIADD3.X UR21, UPT, UPT, URZ, UR9, URZ, UP0, !UPT ;  /* 0x00000009ff157290 */ /* 0x000fe400087fe4ff */
[----:B------:R-:W-:-:S04]  /*30d0*/  UIADD3 UR16, UP0, UPT, UR8, 0x280, URZ ;  /* 0x0000028008107890 */ /* 0x000fc8000ff1e0ff */
[----:B------:R-:W-:Y:S02]  /*30e0*/  UIADD3.X UR17, UPT, UPT, URZ, UR9, URZ, UP0, !UPT ;  /* 0x00000009ff117290 */ /* 0x000fe400087fe4ff */
[----:B------:R-:W-:-:S04]  /*30f0*/  UIADD3 UR40, UP0, UPT, UR8, 0x280, URZ ;  /* 0x0000028008287890 */ /* 0x000fc8000ff1e0ff */
[----:B------:R-:W-:Y:S02]  /*3100*/  UIADD3.X UR41, UPT, UPT, URZ, UR9, URZ, UP0, !UPT ;  /* 0x00000009ff297290 */ /* 0x000fe400087fe4ff */
[----:B------:R-:W-:Y:S01]  /*3110*/  UIADD3 UR38, UP0, UPT, UR8, 0x280, URZ ;  /* 0x0000028008267890 */ /* 0x000fe2000ff1e0ff */
[----:B0-----:R-:W-:-:S03]  /*3120*/  IMAD.U32 R3, RZ, RZ, UR10 ;  /* 0x0000000aff037e24 */ /* 0x001fc6000f8e00ff */
[----:B------:R-:W-:Y:S02]  /*3130*/  UIADD3.X UR39, UPT, UPT, URZ, UR9, URZ, UP0, !UPT ;  /* 0x00000009ff277290 */ /* 0x000fe400087fe4ff */
[----:B------:R-:W-:Y:S01]  /*3140*/  UISETP.NE.AND UP0, UPT, UR14, URZ, UPT ;  /* 0x000000ff0e00728c */ /* 0x000fe2000bf05270 */
[----:B------:R-:W-:-:S04]  /*3150*/  LEA R4, R3, R4, 0x18 ;  /* 0x0000000403047211 */ /* 0x000fc800078ec0ff */
[----:B------:R-:W0:Y:S02]  /*3160*/  SYNCS.PHASECHK.TRANS64.TRYWAIT P0, [R4+URZ+0x30], R7 ;  /* 0x00003007040075a7 */ /* 0x000e2400080011ff */
[----:B0-----:R-:W-:Y:S05]  /*3170*/  @!P0 BRA `(.L_x_415) ;  /* 0x0000003800dc8947 */ /* 0x001fea0003800000 */
.L_x_494:
[----:B------:R-:W-:Y:S05]  /*3180*/  BRA.U UP0, `(.L_x_416) ;  /* 0x00000001000c7547 */ /* 0x000fea000b800000 */
[----:B------:R-:W-:-:S13]  /*3190*/  ELECT P0, URZ, PT ;  /* 0x0000000000ff782f */ /* 0x000fda0003800000 */
[----:B0-----:R-:W-:-:S04]  /*31a0*/  @P0 MOV R9, 0x10000 ;  /* 0x0001000000090802 */ /* 0x001fc80000000f00 */
[----:B------:R2:W-:Y:S03]  /*31b0*/  @P0 SYNCS.ARRIVE.TRANS64 RZ, [R4+URZ+0x20], R9 ;  /* 0x0000200904ff09a7 */ /* 0x0005e600080000ff */
.L_x_416:
[----:B------:R-:W-:Y:S02]  /*31c0*/  ELECT P0, URZ, PT ;  /* 0x0000000000ff782f */ /* 0x000fe40003800000 */
[C---:B------:R-:W-:Y:S01]  /*31d0*/  R2UR UR9, R4.reuse ;  /* 0x00000000040972ca */ /* 0x040fe200000e0000 */
[----:B------:R-:W-:Y:S01]  /*31e0*/  UIADD3 UR8, UPT, UPT, UR35, 0x20000, URZ ;  /* 0x0002000023087890 */ /* 0x000fe2000fffe0ff */
[----:B------:R-:W-:Y:S01]  /*31f0*/  R2UR UR44, R4 ;  /* 0x00000000042c72ca */ /* 0x000fe200000e0000 */
[----:B------:R-:W-:Y:S01]  /*3200*/  UIADD3 UR24, UPT, UPT, UR35, 0x24000, URZ ;  /* 0x0002400023187890 */ /* 0x000fe2000fffe0ff */
[----:B------:R-:W-:Y:S01]  /*3210*/  UMOV UR10, URZ ;  /* 0x000000ff000a7c82 */ /* 0x000fe20008000000 */
[----:B------:R-:W-:Y:S01]  /*3220*/  UMOV UR11, UR19 ;  /* 0x00000013000b7c82 */ /* 0x000fe20008000000 */
[----:B------:R-:W-:Y:S01]  /*3230*/  UMOV UR14, UR22 ;  /* 0x00000016000e7c82 */ /* 0x000fe20008000000 */
[----:B------:R-:W-:Y:S01]  /*3240*/  UMOV UR42, UR20 ;  /* 0x00000014002a7c82 */ /* 0x000fe20008000000 */
[----:B------:R-:W-:Y:S01]  /*3250*/  UMOV UR43, UR21 ;  /* 0x00000015002b7c82 */ /* 0x000fe20008000000 */
[----:B------:R-:W-:Y:S01]  /*3260*/  UMOV UR26, 0x40 ;  /* 0x00000040001a7882 */ /* 0x000fe20000000000 */
[----:B------:R-:W-:Y:S01]  /*3270*/  UMOV UR27, UR19 ;  /* 0x00000013001b7c82 */ /* 0x000fe20008000000 */
[----:B------:R-:W-:-:S02]  /*3280*/  @P0 IMAD.U32 R0, RZ, RZ, UR8 ;  /* 0x00000008ff000e24 */ /* 0x000fc4000f8e00ff */
[----:B------:R-:W-:Y:S01]  /*3290*/  UIADD3 UR9, UPT, UPT, UR9, 0x20, URZ ;  /* 0x0000002009097890 */ /* 0x000fe2000fffe0ff */
[----:B------:R-:W-:Y:S01]  /*32a0*/  UMOV UR28, UR12 ;  /* 0x0000000c001c7c82 */ /* 0x000fe20008000000 */
[----:B------:R-:W-:Y:S01]  /*32b0*/  UMOV UR29, UR13 ;  /* 0x0000000d001d7c82 */ /* 0x000fe20008000000 */
[----:B------:R-:W-:Y:S01]  /*32c0*/  @P0 R2UR.BROADCAST UR8, R0 ;  /* 0x00000000000802ca */ /* 0x000fe200008e0000 */
[----:B------:R-:W-:Y:S01]  /*32d0*/  ULOP3.LUT UR9, UR9, 0xfefffc20, URZ, 0xc0, !UPT ;  /* 0xfefffc2009097892 */ /* 0x000fe2000f8ec0ff */
[----:B------:R-:W-:Y:S01]  /*32e0*/  UMOV UR30, UR22 ;  /* 0x00000016001e7c82 */ /* 0x000fe20008000000 */
[----:B------:R-:W-:Y:S01]  /*32f0*/  UIADD3 UR44, UPT, UPT, UR44, 0x28, URZ ;  /* 0x000000282c2c7890 */ /* 0x000fe2000fffe0ff */
[----:B------:R-:W-:Y:S01]  /*3300*/  UMOV UR18, 0x80 ;  /* 0x0000008000127882 */ /* 0x000fe20000000000 */
[----:B------:R-:W-:-:S03]  /*3310*/  UMOV UR20, UR12 ;  /* 0x0000000c00147c82 */ /* 0x000fc60008000000 */
[----:B------:R-:W-:Y:S01]  /*3320*/  UMOV UR25, UR9 ;  /* 0x0000000900197c82 */ /* 0x000fe20008000000 */
[----:B------:R-:W-:-:S04]  /*3330*/  UMOV UR21, UR13 ;  /* 0x0000000d00157c82 */ /* 0x000fc80008000000 */
[----:B------:R3:W-:Y:S01]  /*3340*/  UTMALDG.5D.2CTA [UR8], [UR42], desc[URZ] ;  /* 0x0000ff082a0075b4 */ /* 0x0007e20008221000 */
[----:B------:R4:W-:Y:S01]  /*3350*/  UTMALDG.5D.2CTA [UR24], [UR16], desc[URZ] ;  /* 0x0000ff18100075b4 */ /* 0x0009e20008221000 */
[----:B------:R-:W5:Y:S01]  /*3360*/  SYNCS.PHASECHK.TRANS64.TRYWAIT P0, [R4+URZ+0x38], R7 ;  /* 0x00003807040075a7 */ /* 0x000f6200080011ff */
[----:B---3--:R-:W-:Y:S01]  /*3370*/  UIADD3 UR8, UPT, UPT, UR35, 0x2c000, URZ ;  /* 0x0002c00023087890 */ /* 0x008fe2000fffe0ff */
[----:B------:R-:W-:Y:S01]  /*3380*/  UMOV UR10, 0xc0 ;  /* 0x000000c0000a7882 */ /* 0x000fe20000000000 */
[----:B----4-:R-:W-:Y:S02]  /*3390*/  UIADD3 UR16, UPT, UPT, UR35, 0x28000, URZ ;  /* 0x0002800023107890 */ /* 0x010fe4000fffe0ff */
[----:B------:R-:W-:Y:S01]  /*33a0*/  ULOP3.LUT UR17, UR44, 0xfefffc28, URZ, 0xc0, !UPT ;  /* 0xfefffc282c117892 */ /* 0x000fe2000f8ec0ff */
[----:B-----5:R-:W-:Y:S11]  /*33b0*/  @!P0 BRA `(.L_x_417) ;  /* 0x0000003800688947 */ /* 0x020ff60003800000 */
.L_x_496:
[----:B------:R-:W-:Y:S05]  /*33c0*/  BRA.U UP0, `(.L_x_418) ;  /* 0x00000001000c7547 */ /* 0x000fea000b800000 */
[----:B------:R-:W-:-:S13]  /*33d0*/  ELECT P0, URZ, PT ;  /* 0x0000000000ff782f */ /* 0x000fda0003800000 */
[----:B0-2---:R-:W-:-:S04]  /*33e0*/  @P0 MOV R9, 0x10000 ;  /* 0x0001000000090802 */ /* 0x005fc80000000f00 */
[----:B------:R3:W-:Y:S03]  /*33f0*/  @P0 SYNCS.ARRIVE.TRANS64 RZ, [R4+URZ+0x28], R9 ;  /* 0x0000280904ff09a7 */ /* 0x0007e600080000ff */
.L_x_418:
[----:B------:R-:W-:Y:S01]  /*3400*/  UMOV UR9, UR17 ;  /* 0x0000001100097c82 */ /* 0x000fe20008000000 */
[----:B------:R4:W-:Y:S01]  /*3410*/  UTMALDG.5D.2CTA [UR16], [UR40], desc[URZ] ;  /* 0x0000ff10280075b4 */ /* 0x0009e20008221000 */
[----:B------:R4:W-:Y:S01]  /*3420*/  UTMALDG.5D.2CTA [UR8], [UR38], desc[URZ] ;  /* 0x0000ff08260075b4 */ /* 0x0009e20008221000 */
[----:B------:R-:W5:Y:S02]  /*3430*/  SYNCS.PHASECHK.TRANS64.TRYWAIT P0, [R4+URZ+0x58], R7 ;  /* 0x00005807040075a7 */ /* 0x000f6400080011ff */
[----:B----45:R-:W-:Y:S05]  /*3440*/  @!P0 BRA `(.L_x_419) ;  /* 0x0000003800608947 */ /* 0x030fea0003800000 */
.L_x_498:
[----:B------:R-:W-:Y:S04]  /*3450*/  BSSY.RECONVERGENT B0, `(.L_x_420) ;  /* 0x0000015000007945 */ /* 0x000fe80003800200 */
[----:B------:R-:W-:Y:S05]  /*3460*/  BRA.U UP0, `(.L_x_421) ;  /* 0x00000001003c7547 */ /* 0x000fea000b800000 */
[----:B------:R-:W-:-:S13]  /*3470*/  ELECT P0, URZ, PT ;  /* 0x0000000000ff782f */ /* 0x000fda0003800000 */
[----:B0-23--:R-:W-:-:S04]  /*3480*/  @P0 MOV R9, 0x8000 ;  /* 0x0000800000090802 */ /* 0x00dfc80000000f00 */
[----:B------:R0:W-:Y:S01]  /*3490*/  @P0 SYNCS.ARRIVE.TRANS64 RZ, [R4+URZ+0x48], R9 ;  /* 0x0000480904ff09a7 */ /* 0x0001e200080000ff */
[----:B------:R-:W2:Y:S02]  /*34a0*/  SYNCS.PHASECHK.TRANS64.TRYWAIT P0, [R4+URZ+0x88], R7 ;  /* 0x00008807040075a7 */ /* 0x000ea400080011ff */
[----:B0-2---:R-:W-:Y:S05]  /*34b0*/  @!P0 BRA `(.L_x_422) ;  /* 0x0000003800608947 */ /* 0x005fea0003800000 */
.L_x_500:
[----:B------:R-:W-:-:S13]  /*34c0*/  ELECT P0, URZ, PT ;  /* 0x0000000000ff782f */ /* 0x000fda0003800000 */
[----:B0-----:R-:W-:-:S04]  /*34d0*/  @P0 MOV R9, 0x8000 ;  /* 0x0000800000090802 */ /* 0x001fc80000000f00 */
[----:B------:R0:W-:Y:S01]  /*34e0*/  @P0 SYNCS.ARRIVE.TRANS64 RZ, [R4+URZ+0x78], R9 ;  /* 0x0000780904ff09a7 */ /* 0x0001e200080000ff */
[----:B------:R-:W2:Y:S02]  /*34f0*/  SYNCS.PHASECHK.TRANS64.TRYWAIT P0, [R4+URZ+0x68], R7 ;  /* 0x00006807040075a7 */ /* 0x000ea400080011ff */
[----:B0-2---:R-:W-:Y:S05]  /*3500*/  @!P0 BRA `(.L_x_423) ;  /* 0x0000003800688947 */ /* 0x005fea0003800000 */
.L_x_502:
[----:B------:R-:W-:-:S13]  /*3510*/  ELECT P0, URZ, PT ;  /* 0x0000000000ff782f */ /* 0x000fda0003800000 */
[----:B------:R-:W-:Y:S05]  /*3520*/  @!P0 BRA `(.L_x_424) ;  /* 0x00000000001c8947 */ /* 0x000fea0003800000 */
[----:B0-----:R-:W-:-:S04]  /*3530*/  HFMA2 R7, -RZ, RZ, 0, -0.0 ;  /* 0x00008000ff077431 */ /* 0x001fc800000001ff */
[----:B------:R2:W-:Y:S01]  /*3540*/  SYNCS.ARRIVE.TRANS64 RZ, [R4+URZ+0x60], R7 ;  /* 0x0000600704ff79a7 */ /* 0x0005e200080000ff */
[----:B------:R-:W-:Y:S05]  /*3550*/  BRA `(.L_x_424) ;  /* 0x0000000000107947 */ /* 0x000fea0003800000 */
.L_x_421:
[----:B------:R-:W4:Y:S02]  /*3560*/  SYNCS.PHASECHK.TRANS64.TRYWAIT P0, [R4+URZ+0x88], R7 ;  /* 0x00008807040075a7 */ /* 0x000f2400080011ff */
[----:B----4-:R-:W-:Y:S05]  /*3570*/  @!P0 BRA `(.L_x_425) ;  /* 0x0000003800688947 */ /* 0x010fea0003800000 */
.L_x_504:
[----:B------:R-:W4:Y:S02]  /*3580*/  SYNCS.PHASECHK.TRANS64.TRYWAIT P0, [R4+URZ+0x68], R7 ;  /* 0x00006807040075a7 */ /* 0x000f2400080011ff */
[----:B----4-:R-:W-:Y:S05]  /*3590*/  @!P0 BRA `(.L_x_426) ;  /* 0x00000038007c8947 */ /* 0x010fea0003800000 */
.L_x_424:
[----:B------:R-:W-:Y:S05]  /*35a0*/  BSYNC.RECONVERGENT B0 ;  /* 0x0000000000007941 */ /* 0x000fea0003800200 */
.L_x_420:
[----:B------:R-:W5:Y:S02]  /*35b0*/  SYNCS.PHASECHK.TRANS64.TRYWAIT P0, [R4+URZ+0x18], RZ ;  /* 0x000018ff040075a7 */ /* 0x000f6400080011ff */
[----:B-----5:R-:W-:Y:S05]  /*35c0*/  @!P0 BRA `(.L_x_427) ;  /* 0x00000038008c8947 */ /* 0x020fea0003800000 */
.L_x_506:
[----:B------:R-:W-:Y:S05]  /*35d0*/  BRA.U UP0, `(.L_x_428) ;  /* 0x00000001000c7547 */ /* 0x000fea000b800000 */
[----:B------:R-:W-:-:S13]  /*35e0*/  ELECT P0, URZ, PT ;  /* 0x0000000000ff782f */ /* 0x000fda0003800000 */
[----:B0-2-4-:R-:W-:-:S04]  /*35f0*/  @P0 MOV R7, 0x10000 ;  /* 0x0001000000070802 */ /* 0x015fc80000000f00 */
[----:B------:R0:W-:Y:S03]  /*3600*/  @P0 SYNCS.ARRIVE.TRANS64 RZ, [R4+URZ+0x8], R7 ;  /* 0x0000080704ff09a7 */ /* 0x0001e600080000ff */
.L_x_428:
[----:B------:R-:W0:Y:S02]  /*3610*/  SYNCS.PHASECHK.TRANS64.TRYWAIT P0, [R4+URZ+0x38], RZ ;  /* 0x000038ff040075a7 */ /* 0x000e2400080011ff */
[----:B0-----:R-:W-:Y:S05]  /*3620*/  @!P0 BRA `(.L_x_429) ;  /* 0x0000003800888947 */ /* 0x001fea0003800000 */
.L_x_507:
[----:B------:R-:W-:Y:S05]  /*3630*/  BRA.U UP0, `(.L_x_430) ;  /* 0x00000001000c7547 */ /* 0x000fea000b800000 */
[----:B------:R-:W-:-:S13]  /*3640*/  ELECT P0, URZ, PT ;  /* 0x0000000000ff782f */ /* 0x000fda0003800000 */
[----:B--2-4-:R-:W-:-:S04]  /*3650*/  @P0 MOV R7, 0x10000 ;  /* 0x0001000000070802 */ /* 0x014fc80000000f00 */
[----:B------:R2:W-:Y:S03]  /*3660*/  @P0 SYNCS.ARRIVE.TRANS64 RZ, [R4+URZ+0x28], R7 ;  /* 0x0000280704ff09a7 */ /* 0x0005e600080000ff */
.L_x_430:
[----:B------:R-:W0:Y:S02]  /*3670*/  SYNCS.PHASECHK.TRANS64.TRYWAIT P0, [R4+URZ+0xd8], RZ ;  /* 0x0000d8ff040075a7 */ /* 0x000e2400080011ff */
[----:B0-----:R-:W-:Y:S05]  /*3680*/  @!P0 BRA `(.L_x_431) ;  /* 0x0000003800848947 */ /* 0x001fea0003800000 */
.L_x_508:
[----:B------:R-:W0:Y:S02]  /*3690*/  SYNCS.PHASECHK.TRANS64.TRYWAIT P0, [R4+URZ+0xe8], RZ ;  /* 0x0000e8ff040075a7 */ /* 0x000e2400080011ff */
[----:B0-----:R-:W-:Y:S05]  /*36a0*/  @!P0 BRA `(.L_x_432) ;  /* 0x0000003800908947 */ /* 0x001fea0003800000 */
.L_x_385:
[----:B------:R-:W-:-:S09]  /*36b0*/  UISETP.NE.AND UP0, UPT, UR31, 0x8, UPT ;  /* 0x000000081f00788c */ /* 0x000fd2000bf05270 */
[----:B------:R-:W-:Y:S05]  /*36c0*/  BRA.U UP0, `(.L_x_433) ;  /* 0x00000021004c7547 */ /* 0x000fea000b800000 */
[----:B------:R-:W-:-:S08]  /*36d0*/  NOP ;  /* 0x0000000000007918 */ /* 0x000fd00000000000 */
[----:B------:R-:W1:-:S00]  /*36e0*/  USETMAXREG.DEALLOC.CTAPOOL 0x20 ;  /* 0x00000020000079c8 */ /* 0x000e4000080e0500 */
[----:B------:R-:W-:Y:S01]  /*36f0*/  UISETP.NE.AND UP0, UPT, UR23, URZ, UPT ;  /* 0x000000ff1700728c */ /* 0x000fe2000bf05270 */
[----:B-1----:R-:W-:-:S08]  /*3700*/  HFMA2 R2, -RZ, RZ, 0, 5.9604644775390625e-08 ;  /* 0x00000001ff027431 */ /* 0x002fd000000001ff */
[----:B------:R-:W-:Y:S05]  /*3710*/  BRA.U UP0, `(.L_x_434) ;  /* 0x0000002100007547 */ /* 0x000fea000b800000 */
[----:B------:R-:W-:-:S04]  /*3720*/  MOV R17, 0x80000000 ;  /* 0x8000000000117802 */ /* 0x000fc80000000f00 */
[----:B------:R-:W1:Y:S02]  /*3730*/  SYNCS.PHASECHK.TRANS64.TRYWAIT P0, [R4+URZ+0xb8], R17 ;  /* 0x0000b811040075a7 */ /* 0x000e6400080011ff */
[----:B-1----:R-:W-:Y:S05]  /*3740*/  @!P0 BRA `(.L_x_435) ;  /* 0x00000038007c8947 */ /* 0x002fea0003800000 */
.L_x_510:
[----:B------:R-:W1:Y:S01]  /*3750*/  SYNCS.PHASECHK.TRANS64.TRYWAIT P0, [R4+URZ+0x98], R17 ;  /* 0x00009811040075a7 */ /* 0x000e6200080011ff */
[C---:B------:R-:W-:Y:S01]  /*3760*/  LEA.HI R2, R3.reuse, R3, RZ, 0x1 ;  /* 0x0000000303027211 */ /* 0x040fe200078f08ff */
[----:B------:R-:W-:Y:S01]  /*3770*/  UMOV UR18, 0x1 ;  /* 0x0000000100127882 */ /* 0x000fe20000000000 */
[----:B------:R-:W-:Y:S01]  /*3780*/  R2UR UR23, R3 ;  /* 0x00000000031772ca */ /* 0x000fe200000e0000 */
[----:B------:R-:W-:Y:S01]  /*3790*/  UMOV UR44, 0x10202010 ;  /* 0x10202010002c7882 */ /* 0x000fe20000000000 */
[----:B------:R-:W-:Y:S01]  /*37a0*/  R2UR UR8, R2 ;  /* 0x00000000020872ca */ /* 0x000fe200000e0000 */
[----:B------:R-:W-:Y:S01]  /*37b0*/  USHF.R.U32.HI UR17, URZ, 0x4, UR7 ;  /* 0x00000004ff117899 */ /* 0x000fe20008011607 */
[----:B-12-4-:R-:W-:Y:S01]  /*37c0*/  VIADD R7, R4, 0x19f ;  /* 0x0000019f04077836 */ /* 0x016fe20000000000 */
[----:B------:R-:W-:Y:S01]  /*37d0*/  USEL UR44, UR44, 0x10200010, !UP4 ;  /* 0x102000102c2c7887 */ /* 0x000fe2000e000000 */
[----:B------:R-:W-:Y:S01]  /*37e0*/  PLOP3.LUT P4, PT, PT, PT, PT, 0x80, 0x8 ;  /* 0x000000000008781c */ /* 0x000fe20003f8f070 */
[----:B------:R-:W-:Y:S01]  /*37f0*/  USEL UR45, URZ, 0x4000, UP5 ;  /* 0x00004000ff2d7887 */ /* 0x000fe2000a800000 */
[----:B------:R-:W-:Y:S01]  /*3800*/  PLOP3.LUT P3, PT, PT, PT, PT, 0x8, 0x80 ;  /* 0x000000000080781c */ /* 0x000fe20003f6e170 */
[----:B------:R-:W-:Y:S01]  /*3810*/  ULOP3.LUT UR17, UR17, 0x3fd8, URZ, 0xc0, !UPT ;  /* 0x00003fd811117892 */ /* 0x000fe2000f8ec0ff */
[----:B------:R-:W-:Y:S01]  /*3820*/  SHF.R.U32.HI R7, RZ, 0x4, R7 ;  /* 0x00000004ff077819 */ /* 0x000fe20000011607 */
[----:B------:R-:W-:Y:S01]  /*3830*/  UMOV UR16, 0x400 ;  /* 0x0000040000107882 */ /* 0x000fe20000000000 */
[----:B------:R-:W-:Y:S01]  /*3840*/  UIADD3 UR45, UPT, UPT, UR45, UR44, URZ ;  /* 0x0000002c2d2d7290 */ /* 0x000fe2000fffe0ff */
[----:B------:R-:W1:Y:S01]  /*3850*/  S2UR UR14, SR_CgaCtaId ;  /* 0x00000000000e79c3 */ /* 0x000e620000008800 */
[----:B------:R-:W-:Y:S01]  /*3860*/  ULOP3.LUT UR17, UR17, 0x10000, URZ, 0xfc, !UPT ;  /* 0x0001000011117892 */ /* 0x000fe2000f8efcff */
[----:B------:R-:W-:Y:S01]  /*3870*/  IMAD.MOV.U32 R15, RZ, RZ, RZ ;  /* 0x000000ffff0f7224 */ /* 0x000fe200078e00ff */
[----:B------:R-:W-:Y:S01]  /*3880*/  ULOP3.LUT UR8, UR8, 0xfffffffe, URZ, 0xc0, !UPT ;  /* 0xfffffffe08087892 */ /* 0x000fe2000f8ec0ff */
[----:B------:R-:W-:Y:S01]  /*3890*/  CS2R R12, SRZ ;  /* 0x00000000000c7805 */ /* 0x000fe2000001ff00 */
[----:B------:R-:W-:Y:S01]  /*38a0*/  UMOV UR44, URZ ;  /* 0x000000ff002c7c82 */ /* 0x000fe20008000000 */
[----:B------:R-:W-:Y:S01]  /*38b0*/  IMAD.MOV.U32 R11, RZ, RZ, RZ ;  /* 0x000000ffff0b7224 */ /* 0x000fe200078e00ff */
[----:B------:R-:W-:Y:S01]  /*38c0*/  UIADD3 UR23, UPT, UPT, -UR8, UR23, URZ ;  /* 0x0000001708177290 */ /* 0x000fe2000fffe1ff */
[----:B---3--:R-:W-:Y:S01]  /*38d0*/  IMAD.MOV.U32 R9, RZ, RZ, RZ ;  /* 0x000000ffff097224 */ /* 0x008fe200078e00ff */
[----:B------:R-:W-:Y:S01]  /*38e0*/  LOP3.LUT R7, R7, 0x3fd8, RZ, 0xc0, !PT ;  /* 0x00003fd807077812 */ /* 0x000fe200078ec0ff */
[----:B------:R-:W-:Y:S01]  /*38f0*/  IMAD.MOV.U32 R16, RZ, RZ, RZ ;  /* 0x000000ffff107224 */ /* 0x000fe200078e00ff */
[----:B------:R-:W-:-:S02]  /*3900*/  ULOP3.LUT UR9, UR23, 0x1, URZ, 0x3c, !UPT ;  /* 0x0000000117097892 */ /* 0x000fc4000f8e3cff */
[----:B------:R-:W-:Y:S02]  /*3910*/  USHF.L.U32 UR8, UR18, UR23, URZ ;  /* 0x0000001712087299 */ /* 0x000fe400080006ff */
[----:B------:R-:W-:-:S04]  /*3920*/  USHF.L.U32 UR18, UR18, UR9, URZ ;  /* 0x0000000912127299 */ /* 0x000fc800080006ff */
[----:B------:R-:W-:-:S04]  /*3930*/  ULOP3.LUT UR18, UR18, UR8, URZ, 0xfc, !UPT ;  /* 0x0000000812127292 */ /* 0x000fc8000f8efcff */
[----:B------:R-:W-:Y:S02]  /*3940*/  ULOP3.LUT UR19, UR18, 0xffff, URZ, 0xc0, !UPT ;  /* 0x0000ffff12137892 */ /* 0x000fe4000f8ec0ff */
[----:B-1----:R-:W-:Y:S02]  /*3950*/  ULEA UR12, UR14, UR16, 0x18 ;  /* 0x000000100e0c7291 */ /* 0x002fe4000f8ec0ff */
[----:B------:R-:W-:Y:S01]  /*3960*/  ULOP3.LUT UR13, UR18, 0xffff, URZ, 0xc0, !UPT ;  /* 0x0000ffff120d7892 */ /* 0x000fe2000f8ec0ff */
[----:B------:R-:W-:Y:S11]  /*3970*/  @!P0 BRA `(.L_x_436) ;  /* 0x00000038000c8947 */ /* 0x000ff60003800000 */
.L_x_512:
[----:B------:R-:W-:Y:S01]  /*3980*/  BSSY B1, `(.L_x_437) ;  /* 0x00000a0000017945 */ /* 0x000fe20003800000 */
[----:B------:R-:W-:Y:S01]  /*3990*/  LOP3.LUT R7, R7, 0x10000, RZ, 0xfc, !PT ;  /* 0x0001000007077812 */ /* 0x000fe200078efcff */
[----:B------:R-:W-:Y:S01]  /*39a0*/  UMOV UR42, URZ ;  /* 0x000000ff002a7c82 */ /* 0x000fe20008000000 */
[----:B-1----:R-:W-:Y:S01]  /*39b0*/  MOV R3, UR12 ;  /* 0x0000000c00037c02 */ /* 0x002fe20008000f00 */
[----:B------:R-:W-:Y:S01]  /*39c0*/  UMOV UR43, UR45 ;  /* 0x0000002d002b7c82 */ /* 0x000fe20008000000 */
[----:B------:R-:W-:Y:S01]  /*39d0*/  UMOV UR40, URZ ;  /* 0x000000ff00287c82 */ /* 0x000fe20008000000 */
        /* <DEDUP_REMOVED lines=11> */
.L_x_442:
[----:B------:R-:W-:Y:S01]  /*3a90*/  IMAD R2, R9, 0x8, R4 ;  /* 0x0000000809027824 */ /* 0x000fe200078e0204 */
[----:B------:R-:W-:Y:S01]  /*3aa0*/  BSSY B0, `(.L_x_438) ;  /* 0x0000006000007945 */ /* 0x000fe20003800000 */
[----:B------:R-:W-:Y:S01]  /*3ab0*/  IMAD.U32 R19, R11, -0x80000000, RZ ;  /* 0x800000000b137824 */ /* 0x000fe200078e00ff */
[----:B------:R-:W-:Y:S02]  /*3ac0*/  LEA R6, R13, R4, 0x3 ;  /* 0x000000040d067211 */ /* 0x000fe400078e18ff */
[----:B------:R-:W-:Y:S01]  /*3ad0*/  SHF.L.U32 R17, R12, 0x1f, RZ ;  /* 0x0000001f0c117819 */ /* 0x000fe200000006ff */
[----:B------:R-:W1:Y:S02]  /*3ae0*/  SYNCS.PHASECHK.TRANS64.TRYWAIT P0, [R2+URZ], R19 ;  /* 0x00000013020075a7 */ /* 0x000e6400080011ff */
[----:B-12---:R-:W-:Y:S05]  /*3af0*/  @!P0 BRA `(.L_x_439) ;  /* 0x0000003400c88947 */ /* 0x006fea0003800000 */
.L_x_514:
[----:B0-----:R-:W-:Y:S05]  /*3b00*/  BSYNC B0 ;  /* 0x0000000000007941 */ /* 0x001fea0003800000 */
.L_x_438:
[----:B------:R-:W0:Y:S01]  /*3b10*/  SYNCS.PHASECHK.TRANS64.TRYWAIT P0, [R6+URZ+0x40], R17 ;  /* 0x00004011060075a7 */ /* 0x000e2200080011ff */
[----:B------:R-:W-:Y:S04]  /*3b20*/  BSSY B0, `(.L_x_440) ;  /* 0x0000002000007945 */ /* 0x000fe80003800000 */
[----:B0-----:R-:W-:Y:S05]  /*3b30*/  @!P0 BRA `(.L_x_441) ;  /* 0x0000003400d08947 */ /* 0x001fea0003800000 */
.L_x_516:
[----:B------:R-:W-:Y:S05]  /*3b40*/  BSYNC B0 ;  /* 0x0000000000007941 */ /* 0x000fea0003800000 */
.L_x_440:
[----:B------:R-:W-:Y:S02]  /*3b50*/  LEA R18, R13, UR17, 0xa ;  /* 0x000000110d127c11 */ /* 0x000fe4000f8e50ff */
[----:B------:R-:W-:Y:S02]  /*3b60*/  ELECT P0, URZ, PT ;  /* 0x0000000000ff782f */ /* 0x000fe40003800000 */
[----:B------:R-:W-:Y:S01]  /*3b70*/  PLOP3.LUT P2, PT, P4, PT, PT, 0x80, 0x8 ;  /* 0x000000000008781c */ /* 0x000fe2000274f070 */
[----:B-1----:R-:W-:Y:S10]  /*3b80*/  IMAD.MOV.U32 R2, RZ, RZ, RZ ;  /* 0x000000ffff027224 */ /* 0x002ff400078e00ff */
[----:B------:R-:W-:Y:S01]  /*3b90*/  @P0 R2UR.BROADCAST UR50, R18 ;  /* 0x00000000123202ca */ /* 0x000fe200008e0000 */
[----:B------:R-:W-:Y:S01]  /*3ba0*/  IMAD.IADD R16, R16, 0x1, R7 ;  /* 0x0000000110107824 */ /* 0x000fe200078e0207 */
[----:B------:R-:W-:Y:S01]  /*3bb0*/  PLOP3.LUT P4, PT, PT, PT, PT, 0x8, 0x80 ;  /* 0x000000000080781c */ /* 0x000fe20003f8e170 */
[----:B------:R-:W-:Y:S02]  /*3bc0*/  VIADD R9, R9, 0x1 ;  /* 0x0000000109097836 */ /* 0x000fe40000000000 */
[----:B------:R-:W-:Y:S01]  /*3bd0*/  VIADD R13, R13, 0x1 ;  /* 0x000000010d0d7836 */ /* 0x000fe20000000000 */
[----:B------:R-:W-:Y:S02]  /*3be0*/  @P0 R2UR.BROADCAST UR48, R16 ;  /* 0x00000000103002ca */ /* 0x000fe400008e0000 */
[----:B------:R-:W-:Y:S01]  /*3bf0*/  @P0 R2UR UR9, R2 ;  /* 0x00000000020902ca */ /* 0x000fe200000e0000 */
[----:B0-----:R-:W-:Y:S01]  /*3c00*/  @P0 IMAD.MOV.U32 R19, RZ, RZ, 0x40004040 ;  /* 0x40004040ff130424 */ /* 0x001fe200078e00ff */
[----:B------:R-:W-:Y:S01]  /*3c10*/  ISETP.NE.AND P1, PT, R13, 0x2, PT ;  /* 0x000000020d00780c */ /* 0x000fe20003f25270 */
[----:B------:R-:W-:Y:S01]  /*3c20*/  @P0 IMAD.MOV.U32 R17, RZ, RZ, 0x40004040 ;  /* 0x40004040ff110424 */ /* 0x000fe200078e00ff */
[----:B------:R-:W-:Y:S01]  /*3c30*/  @P0 VOTEU.ANY UP0, P3 ;  /* 0x0000000000ff0886 */ /* 0x000fe20001800100 */
[----:B------:R-:W-:Y:S02]  /*3c40*/  PLOP3.LUT P3, PT, PT, PT, PT, 0x80, 0x8 ;  /* 0x000000000008781c */ /* 0x000fe40003f6f070 */
[----:B------:R-:W-:Y:S02]  /*3c50*/  @P0 R2UR.BROADCAST UR51, R19 ;  /* 0x00000000133302ca */ /* 0x000fe400008e0000 */
[----:B------:R-:W-:Y:S02]  /*3c60*/  @P0 R2UR.BROADCAST UR49, R17 ;  /* 0x00000000113102ca */ /* 0x000fe400008e0000 */
[----:B------:R-:W-:Y:S02]  /*3c70*/  ELECT P0, URZ, PT ;  /* 0x0000000000ff782f */ /* 0x000fe40003800000 */
[----:B------:R-:W-:Y:S09]  /*3c80*/  SEL R13, R13, RZ, P1 ;  /* 0x000000ff0d0d7207 */ /* 0x000ff20000800000 */
[----:B------:R0:W-:Y:S02]  /*3c90*/  UTCHMMA.2CTA gdesc[UR48], gdesc[UR50], tmem[UR9], tmem[UR44], idesc[UR45], UP0 ;  /* 0x00ff2c32300075ea */ /* 0x0001e40008200009 */
[----:B------:R-:W-:Y:S01]  /*3ca0*/  @P0 VIADD R10, R18, 0x2 ;  /* 0x00000002120a0836 */ /* 0x000fe20000000000 */
[----:B------:R-:W-:Y:S01]  /*3cb0*/  @P0 R2UR UR8, R2 ;  /* 0x00000000020802ca */ /* 0x000fe200000e0000 */
[----:B------:R-:W-:Y:S02]  /*3cc0*/  @P0 VIADD R8, R16, 0x2 ;  /* 0x0000000210080836 */ /* 0x000fe40000000000 */
[----:B------:R-:W-:Y:S02]  /*3cd0*/  @P0 IMAD.MOV.U32 R20, RZ, RZ, R10 ;  /* 0x000000ffff140224 */ /* 0x000fe400078e000a */
[----:B------:R-:W-:Y:S02]  /*3ce0*/  @P0 IMAD.MOV.U32 R21, RZ, RZ, 0x40004040 ;  /* 0x40004040ff150424 */ /* 0x000fe400078e00ff */
[----:B------:R-:W-:Y:S01]  /*3cf0*/  @P0 IMAD.MOV.U32 R22, RZ, RZ, R8 ;  /* 0x000000ffff160224 */ /* 0x000fe200078e0008 */
[----:B------:R-:W-:Y:S01]  /*3d00*/  @P0 R2UR.BROADCAST UR46, R20 ;  /* 0x00000000142e02ca */ /* 0x000fe200008e0000 */
[----:B------:R-:W-:Y:S01]  /*3d10*/  @P0 IMAD.MOV.U32 R23, RZ, RZ, 0x40004040 ;  /* 0x40004040ff170424 */ /* 0x000fe200078e00ff */
[----:B------:R-:W-:Y:S02]  /*3d20*/  @P0 R2UR.BROADCAST UR47, R21 ;  /* 0x00000000152f02ca */ /* 0x000fe400008e0000 */
[----:B------:R-:W-:Y:S02]  /*3d30*/  @P0 R2UR.BROADCAST UR10, R22 ;  /* 0x00000000160a02ca */ /* 0x000fe400008e0000 */
[----:B------:R-:W-:Y:S02]  /*3d40*/  @P0 R2UR.BROADCAST UR11, R23 ;  /* 0x00000000170b02ca */ /* 0x000fe400008e0000 */
[----:B------:R-:W-:Y:S11]  /*3d50*/  ELECT P0, URZ, PT ;  /* 0x0000000000ff782f */ /* 0x000ff60003800000 */
[----:B------:R1:W-:Y:S02]  /*3d60*/  UTCHMMA.2CTA gdesc[UR10], gdesc[UR46], tmem[UR8], tmem[UR42], idesc[UR43], UPT ;  /* 0x00ff2a2e0a0075ea */ /* 0x0003e4000ba00008 */
[----:B0-----:R-:W-:Y:S01]  /*3d70*/  @P0 R2UR UR9, R2 ;  /* 0x00000000020902ca */ /* 0x001fe200000e0000 */
[----:B------:R-:W-:Y:S02]  /*3d80*/  @P0 VIADD R10, R18, 0x4 ;  /* 0x00000004120a0836 */ /* 0x000fe40000000000 */
        /* <DEDUP_REMOVED lines=11> */
[----:B-1----:R-:W-:Y:S01]  /*3e40*/  @P0 R2UR UR8, R2 ;  /* 0x00000000020802ca */ /* 0x002fe200000e0000 */
        /* <DEDUP_REMOVED lines=46> */
[----:B------:R-:W-:Y:S01]  /*4130*/  @P0 R2UR.BROADCAST UR51, R21 ;  /* 0x00000000153302ca */ /* 0x000fe200008e0000 */
[----:B------:R-:W-:Y:S01]  /*4140*/  VIADD R18, R18, 0x206 ;  /* 0x0000020612127836 */ /* 0x000fe20000000000 */
[----:B------:R-:W-:Y:S01]  /*4150*/  @P0 R2UR.BROADCAST UR48, R22 ;  /* 0x00000000163002ca */ /* 0x000fe200008e0000 */
[----:B------:R-:W-:Y:S01]  /*4160*/  VIADD R16, R16, 0x406 ;  /* 0x0000040610107836 */ /* 0x000fe20000000000 */
[----:B------:R-:W-:Y:S02]  /*4170*/  @P0 R2UR.BROADCAST UR49, R23 ;  /* 0x00000000173102ca */ /* 0x000fe400008e0000 */
[----:B------:R-:W-:Y:S11]  /*4180*/  ELECT P0, URZ, PT ;  /* 0x0000000000ff782f */ /* 0x000ff60003800000 */
[----:B------:R-:W-:Y:S02]  /*4190*/  @!UPT UIADD3 URZ, UPT, UPT, URZ, URZ, URZ ;  /* 0x000000fffffff290 */ /* 0x000fe4000fffe0ff */
[----:B-1----:R-:W-:Y:S02]  /*41a0*/  @P0 R2UR.BROADCAST UR46, R18 ;  /* 0x00000000122e02ca */ /* 0x002fe400008e0000 */
[----:B------:R-:W-:Y:S01]  /*41b0*/  @P0 R2UR.BROADCAST UR10, R16 ;  /* 0x00000000100a02ca */ /* 0x000fe200008e0000 */
[----:B------:R-:W-:Y:S01]  /*41c0*/  IMAD.MOV.U32 R16, RZ, RZ, 0x800 ;  /* 0x00000800ff107424 */ /* 0x000fe200078e00ff */
[----:B------:R0:W-:Y:S01]  /*41d0*/  UTCHMMA.2CTA gdesc[UR48], gdesc[UR50], tmem[UR9], tmem[UR24], idesc[UR25], UPT ;  /* 0x00ff1832300075ea */ /* 0x0001e2000ba00009 */
[----:B------:R-:W-:Y:S01]  /*41e0*/  @P0 R2UR UR8, R2 ;  /* 0x00000000020802ca */ /* 0x000fe200000e0000 */
[----:B------:R-:W-:Y:S02]  /*41f0*/  @P0 IMAD.MOV.U32 R19, RZ, RZ, 0x40004040 ;  /* 0x40004040ff130424 */ /* 0x000fe400078e00ff */
[----:B------:R-:W-:Y:S03]  /*4200*/  @P0 IMAD.MOV.U32 R17, RZ, RZ, 0x40004040 ;  /* 0x40004040ff110424 */ /* 0x000fe600078e00ff */
[----:B------:R-:W-:Y:S02]  /*4210*/  @P0 R2UR.BROADCAST UR47, R19 ;  /* 0x00000000132f02ca */ /* 0x000fe400008e0000 */
[----:B------:R-:W-:Y:S02]  /*4220*/  @P0 R2UR.BROADCAST UR11, R17 ;  /* 0x00000000110b02ca */ /* 0x000fe400008e0000 */
[----:B------:R-:W-:Y:S02]  /*4230*/  ELECT P0, URZ, PT ;  /* 0x0000000000ff782f */ /* 0x000fe40003800000 */
[----:B------:R-:W-:Y:S04]  /*4240*/  SEL R17, RZ, 0x1, P1 ;  /* 0x00000001ff117807 */ /* 0x000fe80000800000 */
[----:B------:R-:W-:Y:S05]  /*4250*/  LOP3.LUT R12, R12, R17, RZ, 0x3c, !PT ;  /* 0x000000110c0c7212 */ /* 0x000fea00078e3cff */
[----:B------:R1:W-:Y:S02]  /*4260*/  UTCHMMA.2CTA gdesc[UR10], gdesc[UR46], tmem[UR8], tmem[UR20], idesc[UR21], UPT ;  /* 0x00ff142e0a0075ea */ /* 0x0003e4000ba00008 */
[----:B------:R-:W-:Y:S05]  /*4270*/  @P0 VIADD R6, R6, 0x50 ;  /* 0x0000005006060836 */ /* 0x000fea0000000000 */
[----:B0-----:R-:W-:Y:S02]  /*4280*/  @P0 R2UR.BROADCAST UR9, R6 ;  /* 0x00000000060902ca */ /* 0x001fe400008e0000 */
[----:B------:R-:W-:Y:S11]  /*4290*/  ELECT P0, URZ, PT ;  /* 0x0000000000ff782f */ /* 0x000ff60003800000 */
[----:B------:R2:W-:Y:S02]  /*42a0*/  UTCBAR.2CTA.MULTICAST [UR9], URZ, UR19 ;  /* 0x000000ff090073e9 */ /* 0x0005e40008200813 */
[----:B-----5:R-:W-:Y:S04]  /*42b0*/  @P0 IMAD.MOV.U32 R4, RZ, RZ, R3 ;  /* 0x000000ffff040224 */ /* 0x020fe800078e0003 */
[C---:B------:R-:W-:Y:S02]  /*42c0*/  @P0 IMAD R2, R15.reuse, 0x8, R4 ;  /* 0x000000080f020824 */ /* 0x040fe400078e0204 */
[----:B------:R-:W-:Y:S02]  /*42d0*/  VIADD R15, R15, 0x1 ;  /* 0x000000010f0f7836 */ /* 0x000fe40000000000 */
[----:B------:R-:W-:Y:S05]  /*42e0*/  @P0 VIADD R2, R2, 0x10 ;  /* 0x0000001002020836 */ /* 0x000fea0000000000 */
[----:B-1----:R-:W-:Y:S02]  /*42f0*/  @P0 R2UR.BROADCAST UR8, R2 ;  /* 0x00000000020802ca */ /* 0x002fe400008e0000 */
[C---:B------:R-:W-:Y:S04]  /*4300*/  ISETP.NE.AND P0, PT, R9.reuse, 0x2, PT ;  /* 0x000000020900780c */ /* 0x040fe80003f05270 */
[----:B------:R-:W-:Y:S02]  /*4310*/  SEL R2, RZ, 0x1, P0 ;  /* 0x00000001ff027807 */ /* 0x000fe40000000000 */
[----:B------:R-:W-:Y:S02]  /*4320*/  SEL R9, R9, RZ, P0 ;  /* 0x000000ff09097207 */ /* 0x000fe40000000000 */
[----:B------:R-:W-:Y:S02]  /*4330*/  ISETP.NE.AND P0, PT, R15, 0x2, PT ;  /* 0x000000020f00780c */ /* 0x000fe40003f05270 */
[----:B------:R-:W-:Y:S01]  /*4340*/  LOP3.LUT R11, R11, R2, RZ, 0x3c, !PT ;  /* 0x000000020b0b7212 */ /* 0x000fe200078e3cff */
[----:B------:R2:W-:Y:S01]  /*4350*/  UTCBAR.2CTA.MULTICAST [UR8], URZ, UR13 ;  /* 0x000000ff080073e9 */ /* 0x0005e2000820080d */
[----:B------:R-:W-:Y:S01]  /*4360*/  SEL R15, R15, RZ, P0 ;  /* 0x000000ff0f0f7207 */ /* 0x000fe20000000000 */
[----:B------:R-:W-:Y:S08]  /*4370*/  @P2 BRA `(.L_x_442) ;  /* 0xfffffff400c42947 */ /* 0x000ff0000383ffff */
[----:B--2---:R-:W-:Y:S05]  /*4380*/  BSYNC B1 ;  /* 0x0000000000017941 */ /* 0x004fea0003800000 */
.L_x_437:
[----:B------:R-:W0:Y:S01]  /*4390*/  S2UR UR9, SR_CgaCtaId ;  /* 0x00000000000979c3 */ /* 0x000e220000008800 */
[----:B------:R-:W-:Y:S01]  /*43a0*/  UMOV UR10, 0x400 ;  /* 0x00000400000a7882 */ /* 0x000fe20000000000 */
[----:B------:R-:W-:Y:S01]  /*43b0*/  IMAD.MOV.U32 R7, RZ, RZ, -0x80000000 ;  /* 0x80000000ff077424 */ /* 0x000fe200078e00ff */
[----:B------:R-:W-:Y:S01]  /*43c0*/  PLOP3.LUT P4, PT, PT, PT, PT, 0x80, 0x8 ;  /* 0x000000000008781c */ /* 0x000fe20003f8f070 */
[----:B------:R-:W-:Y:S01]  /*43d0*/  IMAD.U32 R2, RZ, RZ, UR10 ;  /* 0x0000000aff027e24 */ /* 0x000fe2000f8e00ff */
[----:B------:R-:W-:Y:S02]  /*43e0*/  PLOP3.LUT P3, PT, PT, PT, PT, 0x8, 0x80 ;  /* 0x000000000080781c */ /* 0x000fe40003f6e170 */
[----:B------:R-:W-:Y:S01]  /*43f0*/  SHF.R.U32.HI R4, RZ, 0x4, R0 ;  /* 0x00000004ff047819 */ /* 0x000fe20000011600 */
[----:B0-----:R-:W-:Y:S01]  /*4400*/  ULEA UR8, UR9, UR10, 0x18 ;  /* 0x0000000a09087291 */ /* 0x001fe2000f8ec0ff */
[----:B------:R-:W-:Y:S02]  /*4410*/  IMAD.U32 R3, RZ, RZ, UR9 ;  /* 0x00000009ff037e24 */ /* 0x000fe4000f8e00ff */
[----:B------:R-:W-:Y:S01]  /*4420*/  UMOV UR9, 0x3 ;  /* 0x0000000300097882 */ /* 0x000fe20000000000 */
[----:B------:R-:W-:-:S02]  /*4430*/  UIADD3 UR8, UPT, UPT, UR8, 0x90, URZ ;  /* 0x0000009008087890 */ /* 0x000fc4000fffe0ff */
[----:B------:R-:W-:-:S07]  /*4440*/  LEA R2, R3, R2, 0x18 ;  /* 0x0000000203027211 */ /* 0x000fce00078ec0ff */
[----:B------:R0:W-:Y:S01]  /*4450*/  UTCBAR.2CTA.MULTICAST [UR8], URZ, UR9 ;  /* 0x000000ff080073e9 */ /* 0x0001e20008200809 */
[----:B------:R-:W1:Y:S02]  /*4460*/  SYNCS.PHASECHK.TRANS64.TRYWAIT P0, [R2+URZ+0xa8], R7 ;  /* 0x0000a807020075a7 */ /* 0x000e6400080011ff */
[----:B01----:R-:W-:Y:S05]  /*4470*/  @!P0 BRA `(.L_x_443) ;  /* 0x0000002c009c8947 */ /* 0x003fea0003800000 */
.L_x_517:
[----:B------:R-:W-:Y:S01]  /*4480*/  UISETP.NE.AND UP0, UPT, UR32, URZ, UPT ;  /* 0x000000ff2000728c */ /* 0x000fe2000bf05270 */
[----:B------:R-:W-:Y:S01]  /*4490*/  LOP3.LUT R4, R4, 0x3fd8, RZ, 0xc0, !PT ;  /* 0x00003fd804047812 */ /* 0x000fe200078ec0ff */
[----:B------:R-:W-:Y:S01]  /*44a0*/  USHF.R.U32.HI UR10, URZ, 0x4, UR6 ;  /* 0x00000004ff0a7899 */ /* 0x000fe20008011606 */
[----:B------:R-:W-:Y:S01]  /*44b0*/  HFMA2 R17, -RZ, RZ, 0, 0 ;  /* 0x00000000ff117431 */ /* 0x000fe200000001ff */
[----:B------:R-:W-:Y:S01]  /*44c0*/  USEL UR9, URZ, 0x4000, UP0 ;  /* 0x00004000ff097887 */ /* 0x000fe20008000000 */
[----:B------:R-:W-:Y:S01]  /*44d0*/  BSSY B1, `(.L_x_444) ;  /* 0x00000a7000017945 */ /* 0x000fe20003800000 */
[----:B------:R-:W-:Y:S01]  /*44e0*/  ULOP3.LUT UR10, UR10, 0x3fd8, URZ, 0xc0, !UPT ;  /* 0x00003fd80a0a7892 */ /* 0x000fe2000f8ec0ff */
[----:B------:R-:W-:Y:S01]  /*44f0*/  IMAD.MOV.U32 R15, RZ, RZ, RZ ;  /* 0x000000ffff0f7224 */ /* 0x000fe200078e00ff */
[----:B------:R-:W-:Y:S01]  /*4500*/  UMOV UR8, 0x10202010 ;  /* 0x1020201000087882 */ /* 0x000fe20000000000 */
[----:B------:R-:W-:Y:S01]  /*4510*/  CS2R R12, SRZ ;  /* 0x00000000000c7805 */ /* 0x000fe2000001ff00 */
[----:B------:R-:W-:Y:S01]  /*4520*/  USEL UR8, UR8, 0x10200010, !UP6 ;  /* 0x1020001008087887 */ /* 0x000fe2000f000000 */
[----:B0-----:R-:W-:Y:S01]  /*4530*/  IMAD.U32 R7, RZ, RZ, UR9 ;  /* 0x00000009ff077e24 */ /* 0x001fe2000f8e00ff */
[----:B------:R-:W-:Y:S01]  /*4540*/  MOV R6, UR10 ;  /* 0x0000000a00067c02 */ /* 0x000fe20008000f00 */
[----:B------:R-:W-:Y:S01]  /*4550*/  IMAD.MOV.U32 R11, RZ, RZ, RZ ;  /* 0x000000ffff0b7224 */ /* 0x000fe200078e00ff */
[----:B------:R-:W-:Y:S01]  /*4560*/  LOP3.LUT R4, R4, 0x10000, RZ, 0xfc, !PT ;  /* 0x0001000004047812 */ /* 0x000fe200078efcff */
[----:B------:R-:W-:Y:S01]  /*4570*/  IMAD.MOV.U32 R9, RZ, RZ, RZ ;  /* 0x000000ffff097224 */ /* 0x000fe200078e00ff */
[----:B------:R-:W-:-:S02]  /*4580*/  IADD3 R7, PT, PT, R7, UR8, RZ ;  /* 0x0000000807077c10 */ /* 0x000fc4000fffe0ff */
[----:B------:R-:W-:-:S07]  /*4590*/  LOP3.LUT R6, R6, 0x10000, RZ, 0xfc, !PT ;  /* 0x0001000006067812 */ /* 0x000fce00078efcff */
.L_x_449:
[----:B------:R-:W-:Y:S01]  /*45a0*/  IMAD R8, R9, 0x8, R2 ;  /* 0x0000000809087824 */ /* 0x000fe200078e0202 */
[----:B------:R-:W-:Y:S01]  /*45b0*/  BSSY B0, `(.L_x_445) ;  /* 0x0000006000007945 */ /* 0x000fe20003800000 */
[----:B------:R-:W-:Y:S01]  /*45c0*/  IMAD.U32 R21, R11, -0x80000000, RZ ;  /* 0x800000000b157824 */ /* 0x000fe200078e00ff */
[----:B------:R-:W-:Y:S02]  /*45d0*/  LEA R0, R13, R2, 0x3 ;  /* 0x000000020d007211 */ /* 0x000fe400078e18ff */
[----:B------:R-:W-:Y:S01]  /*45e0*/  SHF.L.U32 R19, R12, 0x1f, RZ ;  /* 0x0000001f0c137819 */ /* 0x000fe200000006ff */
[----:B------:R-:W0:Y:S02]  /*45f0*/  SYNCS.PHASECHK.TRANS64.TRYWAIT P0, [R8+URZ+0x20], R21 ;  /* 0x00002015080075a7 */ /* 0x000e2400080011ff */
[----:B01----:R-:W-:Y:S05]  /*4600*/  @!P0 BRA `(.L_x_446) ;  /* 0x0000002c00548947 */ /* 0x003fea0003800000 */
.L_x_519:
[----:B------:R-:W-:Y:S05]  /*4610*/  BSYNC B0 ;  /* 0x0000000000007941 */ /* 0x000fea0003800000 */
.L_x_445:
[----:B------:R-:W1:Y:S01]  /*4620*/  SYNCS.PHASECHK.TRANS64.TRYWAIT P0, [R0+URZ+0x70], R19 ;  /* 0x00007013000075a7 */ /* 0x000e6200080011ff */
[----:B------:R-:W-:Y:S04]  /*4630*/  BSSY B0, `(.L_x_447) ;  /* 0x0000002000007945 */ /* 0x000fe80003800000 */
[----:B-1----:R-:W-:Y:S05]  /*4640*/  @!P0 BRA `(.L_x_448) ;  /* 0x0000002c005c8947 */ /* 0x002fea0003800000 */
.L_x_521:
[----:B------:R-:W-:Y:S05]  /*4650*/  BSYNC B0 ;  /* 0x0000000000007941 */ /* 0x000fea0003800000 */
.L_x_447:
[----:B------:R-:W-:Y:S01]  /*4660*/  IMAD.IADD R16, R17, 0x1, R4 ;  /* 0x0000000111107824 */ /* 0x000fe200078e0204 */
[----:B------:R-:W-:Y:S01]  /*4670*/  ELECT P0, URZ, PT ;  /* 0x0000000000ff782f */ /* 0x000fe20003800000 */
[----:B0-----:R-:W-:Y:S01]  /*4680*/  IMAD.MOV.U32 R8, RZ, RZ, 0x80 ;  /* 0x00000080ff087424 */ /* 0x001fe200078e00ff */
[----:B------:R-:W-:Y:S01]  /*4690*/  R2UR UR11, R7 ;  /* 0x00000000070b72ca */ /* 0x000fe200000e0000 */
[----:B------:R-:W-:Y:S10]  /*46a0*/  IMAD R18, R13, 0x400, R6 ;  /* 0x000004000d127824 */ /* 0x000ff400078e0206 */
[----:B------:R-:W-:Y:S01]  /*46b0*/  @P0 R2UR.BROADCAST UR46, R16 ;  /* 0x00000000102e02ca */ /* 0x000fe200008e0000 */
[----:B------:R-:W-:Y:S01]  /*46c0*/  VIADD R9, R9, 0x1 ;  /* 0x0000000109097836 */ /* 0x000fe20000000000 */
[----:B------:R-:W-:Y:S01]  /*46d0*/  PLOP3.LUT P2, PT, P4, PT, PT, 0x80, 0x8 ;  /* 0x000000000008781c */ /* 0x000fe2000274f070 */
[----:B------:R-:W-:Y:S01]  /*46e0*/  VIADD R13, R13, 0x1 ;  /* 0x000000010d0d7836 */ /* 0x000fe20000000000 */
[----:B------:R-:W-:Y:S01]  /*46f0*/  @P0 R2UR.BROADCAST UR48, R18 ;  /* 0x00000000123002ca */ /* 0x000fe200008e0000 */
[----:B------:R-:W-:Y:S01]  /*4700*/  UMOV UR10, URZ ;  /* 0x000000ff000a7c82 */ /* 0x000fe20008000000 */
[----:B------:R-:W-:Y:S02]  /*4710*/  PLOP3.LUT P4, PT, PT, PT, PT, 0x8, 0x80 ;  /* 0x000000000080781c */ /* 0x000fe40003f8e170 */
[----:B------:R-:W-:Y:S01]  /*4720*/  ISETP.NE.AND P1, PT, R13, 0x2, PT ;  /* 0x000000020d00780c */ /* 0x000fe20003f25270 */
[----:B-1----:R-:W-:Y:S01]  /*4730*/  @P0 IMAD.MOV.U32 R19, RZ, RZ, 0x40004040 ;  /* 0x40004040ff130424 */ /* 0x002fe200078e00ff */
[----:B------:R-:W-:Y:S01]  /*4740*/  @P0 R2UR UR9, R8 ;  /* 0x00000000080902ca */ /* 0x000fe200000e0000 */
        /* <DEDUP_REMOVED lines=16> */
[----:B------:R-:W-:Y:S01]  /*4850*/  @P0 R2UR.BROADCAST UR51, R21 ;  /* 0x00000000153302ca */ /* 0x000fe200008e0000 */
[----:B------:R-:W-:Y:S01]  /*4860*/  IMAD.MOV.U32 R8, RZ, RZ, 0x80 ;  /* 0x00000080ff087424 */ /* 0x000fe200078e00ff */
[----:B0-----:R-:W-:Y:S02]  /*4870*/  @P0 R2UR.BROADCAST UR46, R22 ;  /* 0x00000000162e02ca */ /* 0x001fe400008e0000 */
[----:B------:R-:W-:Y:S02]  /*4880*/  @P0 R2UR.BROADCAST UR47, R23 ;  /* 0x00000000172f02ca */ /* 0x000fe400008e0000 */
[----:B------:R-:W-:Y:S11]  /*4890*/  ELECT P0, URZ, PT ;  /* 0x0000000000ff782f */ /* 0x000ff60003800000 */
[----:B------:R0:W-:Y:S02]  /*48a0*/  UTCHMMA.2CTA gdesc[UR46], gdesc[UR50], tmem[UR8], tmem[UR10], idesc[UR11], UPT ;  /* 0x00ff0a322e0075ea */ /* 0x0001e4000ba00008 */
        /* <DEDUP_REMOVED lines=28> */
[----:B------:R-:W-:Y:S01]  /*4a70*/  @P0 R2UR UR9, R8 ;  /* 0x00000000080902ca */ /* 0x000fe200000e0000 */
        /* <DEDUP_REMOVED lines=36> */
[----:B------:R-:W-:Y:S02]  /*4cc0*/  IMAD.MOV.U32 R8, RZ, RZ, 0x80 ;  /* 0x00000080ff087424 */ /* 0x000fe400078e00ff */
[----:B------:R-:W-:Y:S02]  /*4cd0*/  VIADD R18, R18, 0x206 ;  /* 0x0000020612127836 */ /* 0x000fe40000000000 */
[----:B------:R-:W-:Y:S01]  /*4ce0*/  VIADD R16, R16, 0x406 ;  /* 0x0000040610107836 */ /* 0x000fe20000000000 */
[----:B0-----:R-:W-:Y:S02]  /*4cf0*/  @P0 R2UR.BROADCAST UR46, R22 ;  /* 0x00000000162e02ca */ /* 0x001fe400008e0000 */
[----:B------:R-:W-:Y:S02]  /*4d00*/  @P0 R2UR.BROADCAST UR47, R23 ;  /* 0x00000000172f02ca */ /* 0x000fe400008e0000 */
[----:B------:R-:W-:Y:S11]  /*4d10*/  ELECT P0, URZ, PT ;  /* 0x0000000000ff782f */ /* 0x000ff60003800000 */
[----:B------:R-:W-:Y:S02]  /*4d20*/  @!UPT UIADD3 URZ, UPT, UPT, URZ, URZ, URZ ;  /* 0x000000fffffff290 */ /* 0x000fe4000fffe0ff */
[----:B------:R-:W-:Y:S01]  /*4d30*/  @P0 R2UR.BROADCAST UR50, R18 ;  /* 0x00000000123202ca */ /* 0x000fe200008e0000 */
[----:B------:R0:W-:Y:S01]  /*4d40*/  UTCHMMA.2CTA gdesc[UR46], gdesc[UR48], tmem[UR9], tmem[UR10], idesc[UR11], UPT ;  /* 0x00ff0a302e0075ea */ /* 0x0001e2000ba00009 */
[----:B------:R-:W-:Y:S01]  /*4d50*/  @P0 R2UR UR8, R8 ;  /* 0x00000000080802ca */ /* 0x000fe200000e0000 */
[----:B------:R-:W-:Y:S02]  /*4d60*/  @P0 IMAD.MOV.U32 R19, RZ, RZ, 0x40004040 ;  /* 0x40004040ff130424 */ /* 0x000fe400078e00ff */
[----:B------:R-:W-:Y:S03]  /*4d70*/  @P0 IMAD.MOV.U32 R17, RZ, RZ, 0x40004040 ;  /* 0x40004040ff110424 */ /* 0x000fe600078e00ff */
[----:B------:R-:W-:Y:S02]  /*4d80*/  @P0 R2UR.BROADCAST UR51, R19 ;  /* 0x00000000133302ca */ /* 0x000fe400008e0000 */
[----:B0-----:R-:W-:Y:S01]  /*4d90*/  @P0 R2UR.BROADCAST UR46, R16 ;  /* 0x00000000102e02ca */ /* 0x001fe200008e0000 */
[----:B------:R-:W-:Y:S01]  /*4da0*/  UMOV UR48, URZ ;  /* 0x000000ff00307c82 */ /* 0x000fe20008000000 */
[----:B------:R-:W-:Y:S02]  /*4db0*/  @P0 R2UR.BROADCAST UR47, R17 ;  /* 0x00000000112f02ca */ /* 0x000fe400008e0000 */
[----:B------:R-:W-:Y:S02]  /*4dc0*/  ELECT P0, URZ, PT ;  /* 0x0000000000ff782f */ /* 0x000fe40003800000 */
[----:B------:R-:W-:Y:S01]  /*4dd0*/  SEL R17, RZ, 0x1, P1 ;  /* 0x00000001ff117807 */ /* 0x000fe20000800000 */
[----:B------:R-:W-:Y:S01]  /*4de0*/  UMOV UR49, UR11 ;  /* 0x0000000b00317c82 */ /* 0x000fe20008000000 */
[----:B------:R-:W-:Y:S02]  /*4df0*/  ULOP3.LUT UR11, UR18, 0xffff, URZ, 0xc0, !UPT ;  /* 0x0000ffff120b7892 */ /* 0x000fe4000f8ec0ff */
[----:B------:R-:W-:Y:S01]  /*4e00*/  LOP3.LUT R12, R12, R17, RZ, 0x3c, !PT ;  /* 0x000000110c0c7212 */ /* 0x000fe200078e3cff */
[----:B------:R-:W-:Y:S01]  /*4e10*/  ULOP3.LUT UR9, UR18, 0xffff, URZ, 0xc0, !UPT ;  /* 0x0000ffff12097892 */ /* 0x000fe2000f8ec0ff */
[----:B------:R-:W-:Y:S03]  /*4e20*/  IMAD.MOV.U32 R17, RZ, RZ, 0x800 ;  /* 0x00000800ff117424 */ /* 0x000fe600078e00ff */
[----:B------:R0:W-:Y:S02]  /*4e30*/  UTCHMMA.2CTA gdesc[UR46], gdesc[UR50], tmem[UR8], tmem[UR48], idesc[UR49], UPT ;  /* 0x00ff30322e0075ea */ /* 0x0001e4000ba00008 */
[----:B------:R-:W-:Y:S05]  /*4e40*/  @P0 VIADD R0, R0, 0x80 ;  /* 0x0000008000000836 */ /* 0x000fea0000000000 */
[----:B------:R-:W-:Y:S02]  /*4e50*/  @P0 R2UR.BROADCAST UR10, R0 ;  /* 0x00000000000a02ca */ /* 0x000fe400008e0000 */
[----:B------:R-:W-:Y:S11]  /*4e60*/  ELECT P0, URZ, PT ;  /* 0x0000000000ff782f */ /* 0x000ff60003800000 */
[----:B------:R1:W-:Y:S02]  /*4e70*/  UTCBAR.2CTA.MULTICAST [UR10], URZ, UR11 ;  /* 0x000000ff0a0073e9 */ /* 0x0003e4000820080b */
[C---:B------:R-:W-:Y:S02]  /*4e80*/  @P0 IMAD R0, R15.reuse, 0x8, R2 ;  /* 0x000000080f000824 */ /* 0x040fe400078e0202 */
[----:B------:R-:W-:Y:S02]  /*4e90*/  VIADD R15, R15, 0x1 ;  /* 0x000000010f0f7836 */ /* 0x000fe40000000000 */
[----:B------:R-:W-:Y:S05]  /*4ea0*/  @P0 VIADD R0, R0, 0x30 ;  /* 0x0000003000000836 */ /* 0x000fea0000000000 */
[----:B0-----:R-:W-:Y:S02]  /*4eb0*/  @P0 R2UR.BROADCAST UR8, R0 ;  /* 0x00000000000802ca */ /* 0x001fe400008e0000 */
        /* <DEDUP_REMOVED lines=8> */
[----:B-1----:R-:W-:Y:S05]  /*4f40*/  BSYNC B1 ;  /* 0x0000000000017941 */ /* 0x002fea0003800000 */
.L_x_444:
[----:B------:R-:W-:Y:S01]  /*4f50*/  R2UR UR9, R2 ;  /* 0x00000000020972ca */ /* 0x000fe200000e0000 */
[----:B------:R-:W-:Y:S01]  /*4f60*/  UMOV UR8, 0x3 ;  /* 0x0000000300087882 */ /* 0x000fe20000000000 */
[----:B------:R-:W-:Y:S01]  /*4f70*/  USHF.R.U32.HI UR10, URZ, 0x4, UR5 ;  /* 0x00000004ff0a7899 */ /* 0x000fe20008011605 */
[----:B------:R-:W-:-:S05]  /*4f80*/  PLOP3.LUT P1, PT, PT, PT, PT, 0x80, 0x8 ;  /* 0x000000000008781c */ /* 0x000fca0003f2f070 */
[----:B------:R-:W-:-:S05]  /*4f90*/  IMAD.U32 R24, RZ, RZ, UR10 ;  /* 0x0000000aff187e24 */ /* 0x000fca000f8e00ff */
[----:B------:R-:W-:-:S09]  /*4fa0*/  UIADD3 UR9, UPT, UPT, UR9, 0xa0, URZ ;  /* 0x000000a009097890 */ /* 0x000fd2000fffe0ff */
[----:B------:R0:W-:Y:S01]  /*4fb0*/  UTCBAR.2CTA.MULTICAST [UR9], URZ, UR8 ;  /* 0x000000ff090073e9 */ /* 0x0001e20008200808 */
[----:B------:R-:W1:Y:S02]  /*4fc0*/  SYNCS.PHASECHK.TRANS64.TRYWAIT P0, [R2+URZ+0xc0], RZ ;  /* 0x0000c0ff020075a7 */ /* 0x000e6400080011ff */
[----:B01----:R-:W-:Y:S05]  /*4fd0*/  @!P0 BRA `(.L_x_450) ;  /* 0x0000002400108947 */ /* 0x003fea0003800000 */
.L_x_522:
[----:B------:R-:W-:Y:S01]  /*4fe0*/  UISETP.NE.AND UP1, UPT, UR34, URZ, UPT ;  /* 0x000000ff2200728c */ /* 0x000fe2000bf25270 */
[----:B------:R-:W-:Y:S01]  /*4ff0*/  LOP3.LUT R24, R24, 0x3fd8, RZ, 0xc0, !PT ;  /* 0x00003fd818187812 */ /* 0x000fe200078ec0ff */
[----:B------:R-:W-:Y:S01]  /*5000*/  UISETP.NE.AND UP0, UPT, UR33, URZ, UPT ;  /* 0x000000ff2100728c */ /* 0x000fe2000bf05270 */
[----:B------:R-:W-:Y:S01]  /*5010*/  HFMA2 R6, -RZ, RZ, 0, 1.52587890625e-05 ;  /* 0x00000100ff067431 */ /* 0x000fe200000001ff */
[----:B------:R-:W-:Y:S01]  /*5020*/  USEL UR9, URZ, 0x4000, UP1 ;  /* 0x00004000ff097887 */ /* 0x000fe20008800000 */
[----:B------:R-:W-:Y:S01]  /*5030*/  HFMA2 R19, -RZ, RZ, 2, 2.125 ;  /* 0x40004040ff137431 */ /* 0x000fe200000001ff */
[----:B------:R-:W-:Y:S01]  /*5040*/  UMOV UR8, 0x10212010 ;  /* 0x1021201000087882 */ /* 0x000fe20000000000 */
[----:B------:R-:W-:Y:S01]  /*5050*/  HFMA2 R11, -RZ, RZ, 2, 2.125 ;  /* 0x40004040ff0b7431 */ /* 0x000fe200000001ff */
[----:B------:R-:W-:Y:S01]  /*5060*/  USEL UR8, UR8, 0x10210010, !UP0 ;  /* 0x1021001008087887 */ /* 0x000fe2000c000000 */
[----:B------:R-:W-:Y:S01]  /*5070*/  BSSY B1, `(.L_x_451) ;  /* 0x0000062000017945 */ /* 0x000fe20003800000 */
[----:B------:R-:W-:Y:S01]  /*5080*/  IMAD.U32 R4, RZ, RZ, UR9 ;  /* 0x00000009ff047e24 */ /* 0x000fe2000f8e00ff */
[C---:B------:R-:W-:Y:S01]  /*5090*/  IADD3 R20, PT, PT, R24.reuse, 0x80, RZ ;  /* 0x0000008018147810 */ /* 0x040fe20007ffe0ff */
[----:B------:R-:W-:Y:S01]  /*50a0*/  IMAD.MOV.U32 R7, RZ, RZ, RZ ;  /* 0x000000ffff077224 */ /* 0x000fe200078e00ff */
[C---:B------:R-:W-:Y:S01]  /*50b0*/  IADD3 R16, PT, PT, R24.reuse, 0x180, RZ ;  /* 0x0000018018107810 */ /* 0x040fe20007ffe0ff */
[C---:B------:R-:W-:Y:S01]  /*50c0*/  VIADD R18, R24.reuse, 0x100 ;  /* 0x0000010018127836 */ /* 0x040fe20000000000 */
[----:B------:R-:W-:Y:S01]  /*50d0*/  IADD3 R14, PT, PT, R24, 0x200, RZ ;  /* 0x00000200180e7810 */ /* 0x000fe20007ffe0ff */
[----:B------:R-:W-:Y:S01]  /*50e0*/  VIADD R4, R4, UR8 ;  /* 0x0000000804047c36 */ /* 0x000fe20008000000 */
[C---:B------:R-:W-:Y:S01]  /*50f0*/  IADD3 R10, PT, PT, R24.reuse, 0x300, RZ ;  /* 0x00000300180a7810 */ /* 0x040fe20007ffe0ff */
[C---:B------:R-:W-:Y:S01]  /*5100*/  VIADD R12, R24.reuse, 0x280 ;  /* 0x00000280180c7836 */ /* 0x040fe20000000000 */
[----:B------:R-:W-:Y:S01]  /*5110*/  MOV R25, 0x40004040 ;  /* 0x4000404000197802 */ /* 0x000fe20000000f00 */
[----:B------:R-:W-:Y:S01]  /*5120*/  VIADD R8, R24, 0x380 ;  /* 0x0000038018087836 */ /* 0x000fe20000000000 */
[----:B------:R-:W-:Y:S01]  /*5130*/  MOV R15, 0x40004040 ;  /* 0x40004040000f7802 */ /* 0x000fe20000000f00 */
[----:B------:R-:W-:-:S02]  /*5140*/  IMAD.MOV.U32 R21, RZ, RZ, 0x40004040 ;  /* 0x40004040ff157424 */ /* 0x000fc400078e00ff */
[----:B------:R-:W-:Y:S02]  /*5150*/  IMAD.MOV.U32 R17, RZ, RZ, 0x40004040 ;  /* 0x40004040ff117424 */ /* 0x000fe400078e00ff */
[----:B------:R-:W-:Y:S02]  /*5160*/  IMAD.MOV.U32 R13, RZ, RZ, 0x40004040 ;  /* 0x40004040ff0d7424 */ /* 0x000fe400078e00ff */
[----:B------:R-:W-:-:S07]  /*5170*/  IMAD.MOV.U32 R9, RZ, RZ, 0x40004040 ;  /* 0x40004040ff097424 */ /* 0x000fce00078e00ff */
.L_x_454:
[----:B-1----:R-:W-:Y:S01]  /*5180*/  SHF.L.U32 R23, R7, 0x1f, RZ ;  /* 0x0000001f07177819 */ /* 0x002fe200000006ff */
[----:B------:R-:W-:Y:S03]  /*5190*/  BSSY B0, `(.L_x_452) ;  /* 0x0000003000007945 */ /* 0x000fe60003800000 */
[----:B------:R-:W1:Y:S02]  /*51a0*/  SYNCS.PHASECHK.TRANS64.TRYWAIT P0, [R2+URZ+0x60], R23 ;  /* 0x00006017020075a7 */ /* 0x000e6400080011ff */
[----:B-1-3--:R-:W-:Y:S05]  /*51b0*/  @!P0 BRA `(.L_x_453) ;  /* 0x0000002000ac8947 */ /* 0x00afea0003800000 */
.L_x_524:
[----:B------:R-:W-:Y:S05]  /*51c0*/  BSYNC B0 ;  /* 0x0000000000007941 */ /* 0x000fea0003800000 */
.L_x_452:
[----:B------:R-:W-:Y:S02]  /*51d0*/  R2UR UR47, R4 ;  /* 0x00000000042f72ca */ /* 0x000fe400000e0000 */
[----:B------:R-:W-:Y:S11]  /*51e0*/  ELECT P0, URZ, PT ;  /* 0x0000000000ff782f */ /* 0x000ff60003800000 */
[----:B------:R-:W-:Y:S02]  /*51f0*/  @!UPT UIADD3 URZ, UPT, UPT, URZ, URZ, URZ ;  /* 0x000000fffffff290 */ /* 0x000fe4000fffe0ff */
[----:B------:R-:W-:Y:S01]  /*5200*/  @P0 R2UR.BROADCAST UR8, R6 ;  /* 0x00000000060802ca */ /* 0x000fe200008e0000 */
[----:B------:R-:W-:Y:S01]  /*5210*/  IMAD.MOV.U32 R0, RZ, RZ, 0x80 ;  /* 0x00000080ff007424 */ /* 0x000fe200078e00ff */
[----:B------:R-:W-:Y:S01]  /*5220*/  R2UR UR30, R2 ;  /* 0x00000000021e72ca */ /* 0x000fe200000e0000 */
[----:B------:R-:W-:Y:S01]  /*5230*/  UMOV UR46, URZ ;  /* 0x000000ff002e7c82 */ /* 0x000fe20008000000 */
[----:B------:R-:W-:Y:S01]  /*5240*/  LOP3.LUT R7, R7, 0x1, RZ, 0x3c, !PT ;  /* 0x0000000107077812 */ /* 0x000fe200078e3cff */
[----:B------:R-:W-:Y:S01]  /*5250*/  UMOV UR52, URZ ;  /* 0x000000ff00347c82 */ /* 0x000fe20008000000 */
[----:B------:R-:W-:Y:S01]  /*5260*/  UMOV UR53, UR47 ;  /* 0x0000002f00357c82 */ /* 0x000fe20008000000 */
[----:B------:R-:W-:Y:S01]  /*5270*/  @P0 R2UR UR9, R0 ;  /* 0x00000000000902ca */ /* 0x000fe200000e0000 */
[----:B------:R-:W-:Y:S01]  /*5280*/  IMAD.MOV.U32 R0, RZ, RZ, 0x88 ;  /* 0x00000088ff007424 */ /* 0x000fe200078e00ff */
[----:B------:R-:W-:Y:S02]  /*5290*/  @P0 R2UR UR48, R24 ;  /* 0x00000000183002ca */ /* 0x000fe400000e0000 */
[----:B------:R-:W-:Y:S02]  /*52a0*/  @P0 R2UR UR49, R25 ;  /* 0x00000000193102ca */ /* 0x000fe400000e0000 */
[----:B------:R-:W-:Y:S11]  /*52b0*/  ELECT P0, URZ, PT ;  /* 0x0000000000ff782f */ /* 0x000ff60003800000 */
[----:B------:R-:W-:Y:S02]  /*52c0*/  @!UPT UIADD3 URZ, UPT, UPT, URZ, URZ, URZ ;  /* 0x000000fffffff290 */ /* 0x000fe4000fffe0ff */
[----:B------:R-:W-:Y:S01]  /*52d0*/  @P0 R2UR.BROADCAST UR10, R6 ;  /* 0x00000000060a02ca */ /* 0x000fe200008e0000 */
[----:B------:R2:W-:Y:S01]  /*52e0*/  UTCHMMA.2CTA tmem[UR9], gdesc[UR48], tmem[UR8], tmem[UR46], idesc[UR47], !UPT ;  /* 0x00ff2e30090079ea */ /* 0x0005e2000fa00008 */
[----:B------:R-:W-:Y:S01]  /*52f0*/  @P0 R2UR UR11, R0 ;  /* 0x00000000000b02ca */ /* 0x000fe200000e0000 */
[----:B------:R-:W-:Y:S01]  /*5300*/  IMAD.MOV.U32 R0, RZ, RZ, 0x90 ;  /* 0x00000090ff007424 */ /* 0x000fe200078e00ff */
[----:B------:R-:W-:Y:S02]  /*5310*/  @P0 R2UR UR50, R20 ;  /* 0x00000000143202ca */ /* 0x000fe400000e0000 */
[----:B------:R-:W-:Y:S02]  /*5320*/  @P0 R2UR UR51, R21 ;  /* 0x00000000153302ca */ /* 0x000fe400000e0000 */
[----:B------:R-:W-:Y:S11]  /*5330*/  ELECT P0, URZ, PT ;  /* 0x0000000000ff782f */ /* 0x000ff60003800000 */
[----:B------:R3:W-:Y:S02]  /*5340*/  UTCHMMA.2CTA tmem[UR11], gdesc[UR50], tmem[UR10], tmem[UR46], idesc[UR47], UPT ;  /* 0x00ff2e320b0079ea */ /* 0x0007e4000ba0000a */
[----:B--2---:R-:W-:Y:S01]  /*5350*/  @P0 R2UR UR9, R0 ;  /* 0x00000000000902ca */ /* 0x004fe200000e0000 */
[----:B------:R-:W-:Y:S01]  /*5360*/  IMAD.MOV.U32 R0, RZ, RZ, 0x98 ;  /* 0x00000098ff007424 */ /* 0x000fe200078e00ff */
[----:B------:R-:W-:Y:S02]  /*5370*/  @P0 R2UR UR48, R18 ;  /* 0x00000000123002ca */ /* 0x000fe400000e0000 */
[----:B------:R-:W-:Y:S02]  /*5380*/  @P0 R2UR UR49, R19 ;  /* 0x00000000133102ca */ /* 0x000fe400000e0000 */
[C---:B------:R-:W-:Y:S02]  /*5390*/  @P0 R2UR.BROADCAST UR8, R6.reuse ;  /* 0x00000000060802ca */ /* 0x040fe400008e0000 */
[----:B------:R-:W-:Y:S11]  /*53a0*/  ELECT P0, URZ, PT ;  /* 0x0000000000ff782f */ /* 0x000ff60003800000 */
[----:B------:R-:W-:Y:S02]  /*53b0*/  @!UPT UIADD3 URZ, UPT, UPT, URZ, URZ, URZ ;  /* 0x000000fffffff290 */ /* 0x000fe4000fffe0ff */
[----:B---3--:R-:W-:Y:S01]  /*53c0*/  @P0 R2UR.BROADCAST UR10, R6 ;  /* 0x00000000060a02ca */ /* 0x008fe200008e0000 */
[----:B------:R2:W-:Y:S01]  /*53d0*/  UTCHMMA.2CTA tmem[UR9], gdesc[UR48], tmem[UR8], tmem[UR46], idesc[UR47], UPT ;  /* 0x00ff2e30090079ea */ /* 0x0005e2000ba00008 */
        /* <DEDUP_REMOVED lines=31> */
[----:B------:R-:W-:Y:S01]  /*55d0*/  UMOV UR51, UR47 ;  /* 0x0000002f00337c82 */ /* 0x000fe20008000000 */
[----:B------:R-:W-:Y:S01]  /*55e0*/  @P0 R2UR UR46, R8 ;  /* 0x00000000082e02ca */ /* 0x000fe200000e0000 */
[----:B------:R-:W-:Y:S01]  /*55f0*/  UMOV UR50, URZ ;  /* 0x000000ff00327c82 */ /* 0x000fe20008000000 */
[----:B------:R-:W-:Y:S01]  /*5600*/  @P0 R2UR UR47, R9 ;  /* 0x00000000092f02ca */ /* 0x000fe200000e0000 */
[----:B------:R-:W-:Y:S01]  /*5610*/  IMAD.MOV.U32 R6, RZ, RZ, 0x180 ;  /* 0x00000180ff067424 */ /* 0x000fe200078e00ff */
[----:B------:R-:W-:Y:S02]  /*5620*/  PLOP3.LUT P0, PT, P1, PT, PT, 0x80, 0x8 ;  /* 0x000000000008781c */ /* 0x000fe40000f0f070 */
[----:B------:R-:W-:Y:S09]  /*5630*/  PLOP3.LUT P1, PT, PT, PT, PT, 0x8, 0x80 ;  /* 0x000000000080781c */ /* 0x000ff20003f2e170 */
[----:B------:R3:W-:Y:S01]  /*5640*/  UTCHMMA.2CTA tmem[UR11], gdesc[UR46], tmem[UR10], tmem[UR50], idesc[UR51], UPT ;  /* 0x00ff322e0b0079ea */ /* 0x0007e2000ba0000a */
[----:B--2---:R-:W-:Y:S02]  /*5650*/  ULOP3.LUT UR8, UR18, 0xffff, URZ, 0xc0, !UPT ;  /* 0x0000ffff12087892 */ /* 0x004fe4000f8ec0ff */
[----:B------:R-:W-:Y:S09]  /*5660*/  UIADD3 UR9, UPT, UPT, UR30, 0x68, URZ ;  /* 0x000000681e097890 */ /* 0x000ff2000fffe0ff */
[----:B------:R3:W-:Y:S01]  /*5670*/  UTCBAR.2CTA.MULTICAST [UR9], URZ, UR8 ;  /* 0x000000ff090073e9 */ /* 0x0007e20008200808 */
[----:B------:R-:W-:Y:S05]  /*5680*/  @P0 BRA `(.L_x_454) ;  /* 0xfffffff800bc0947 */ /* 0x000fea000383ffff */
[----:B---3--:R-:W-:Y:S05]  /*5690*/  BSYNC B1 ;  /* 0x0000000000017941 */ /* 0x008fea0003800000 */
.L_x_451:
[----:B------:R-:W-:Y:S01]  /*56a0*/  R2UR UR9, R2 ;  /* 0x00000000020972ca */ /* 0x000fe200000e0000 */
[----:B------:R-:W-:Y:S01]  /*56b0*/  UMOV UR8, 0x3 ;  /* 0x0000000300087882 */ /* 0x000fe20000000000 */
[----:B01----:R-:W-:-:S11]  /*56c0*/  HFMA2 R2, -RZ, RZ, 0, 0 ;  /* 0x00000000ff027431 */ /* 0x003fd600000001ff */
[----:B------:R-:W-:Y:S02]  /*56d0*/  UIADD3 UR10, UPT, UPT, UR9, 0xc8, URZ ;  /* 0x000000c8090a7890 */ /* 0x000fe4000fffe0ff */
[----:B------:R-:W-:-:S07]  /*56e0*/  UIADD3 UR9, UPT, UPT, UR9, 0xb0, URZ ;  /* 0x000000b009097890 */ /* 0x000fce000fffe0ff */
[----:B------:R1:W-:Y:S02]  /*56f0*/  UTCBAR.2CTA.MULTICAST [UR10], URZ, UR8 ;  /* 0x000000ff0a0073e9 */ /* 0x0003e40008200808 */
[----:B------:R1:W-:Y:S01]  /*5700*/  UTCBAR.2CTA.MULTICAST [UR9], URZ, UR8 ;  /* 0x000000ff090073e9 */ /* 0x0003e20008200808 */
[----:B------:R-:W-:Y:S02]  /*5710*/  NOP ;  /* 0x0000000000007918 */ /* 0x000fe40000000000 */
.L_x_434:
[----:B------:R-:W-:Y:S01]  /*5720*/  UISETP.NE.AND UP0, UPT, UR23, URZ, UPT ;  /* 0x000000ff1700728c */ /* 0x000fe2000bf05270 */
[----:B------:R-:W-:-:S08]  /*5730*/  PLOP3.LUT P6, PT, PT, PT, PT, 0x8, 0x80 ;  /* 0x000000000080781c */ /* 0x000fd00003fce170 */
[----:B------:R-:W-:Y:S05]  /*5740*/  BRA.U UP0, `(.L_x_433) ;  /* 0x00000001002c7547 */ /* 0x000fea000b800000 */
[----:B-1----:R-:W1:Y:S01]  /*5750*/  S2UR UR8, SR_CgaCtaId ;  /* 0x00000000000879c3 */ /* 0x002e620000008800 */
[----:B------:R-:W-:Y:S01]  /*5760*/  MOV R0, 0x400 ;  /* 0x0000040000007802 */ /* 0x000fe20000000f00 */
[----:B------:R-:W-:Y:S02]  /*5770*/  IMAD.U32 R6, R2, -0x80000000, RZ ;  /* 0x8000000002067824 */ /* 0x000fe400078e00ff */
[----:B-1----:R-:W-:-:S05]  /*5780*/  IMAD.U32 R3, RZ, RZ, UR8 ;  /* 0x00000008ff037e24 */ /* 0x002fca000f8e00ff */
[----:B------:R-:W-:-:S04]  /*5790*/  LEA R0, R3, R0, 0x18 ;  /* 0x0000000003007211 */ /* 0x000fc800078ec0ff */
[----:B------:R-:W1:Y:S02]  /*57a0*/  SYNCS.PHASECHK.TRANS64.TRYWAIT P0, [R0+URZ+0x98], R6 ;  /* 0x00009806000075a7 */ /* 0x000e6400080011ff */
[----:B-1----:R-:W-:Y:S05]  /*57b0*/  @!P0 BRA `(.L_x_455) ;  /* 0x0000001c00448947 */ /* 0x002fea0003800000 */
.L_x_526:
[----:B------:R-:W1:Y:S02]  /*57c0*/  SYNCS.PHASECHK.TRANS64.TRYWAIT P0, [R0+URZ+0xa8], R6 ;  /* 0x0000a806000075a7 */ /* 0x000e6400080011ff */
[----:B-1----:R-:W-:Y:S05]  /*57d0*/  @!P0 BRA `(.L_x_456) ;  /* 0x0000001c00548947 */ /* 0x002fea0003800000 */
.L_x_528:
[----:B------:R-:W1:Y:S02]  /*57e0*/  SYNCS.PHASECHK.TRANS64.TRYWAIT P0, [R0+URZ+0xb8], R6 ;  /* 0x0000b806000075a7 */ /* 0x000e6400080011ff */
[----:B-1----:R-:W-:Y:S05]  /*57f0*/  @!P0 BRA `(.L_x_457) ;  /* 0x0000001c00688947 */ /* 0x002fea0003800000 */
.L_x_433:
[----:B------:R-:W-:-:S09]  /*5800*/  UISETP.GT.U32.AND UP0, UPT, UR31, 0x3, UPT ;  /* 0x000000031f00788c */ /* 0x000fd2000bf04070 */
[----:B------:R-:W-:Y:S05]  /*5810*/  BRA.U UP0, `(.L_x_458) ;  /* 0x00000001005c7547 */ /* 0x000fea000b800000 */
.L_x_459:
[----:B------:R-:W-:-:S08]  /*5820*/  NOP ;  /* 0x0000000000007918 */ /* 0x000fd00000000000 */
[----:B------:R-:W1:Y:S02]  /*5830*/  USETMAXREG.TRY_ALLOC.CTAPOOL UP0, 0x100 ;  /* 0x00000100000079c8 */ /* 0x000e640008000600 */
[----:B-1----:R-:W-:-:S13]  /*5840*/  PLOP3.LUT P0, PT, PT, PT, UP0, 0x80, 0x8 ;  /* 0x000000000008781c */ /* 0x002fda0003f0f008 */
[----:B------:R-:W-:Y:S05]  /*5850*/  @!P0 BRA `(.L_x_459) ;  /* 0xfffffffc00f08947 */ /* 0x000fea000383ffff */
[----:B------:R-:W-:Y:S05]  /*5860*/  @!P6 BRA `(.L_x_460) ;  /* 0x000000000028e947 */ /* 0x000fea0003800000 */
[----:B------:R-:W1:Y:S01]  /*5870*/  S2R R3, SR_CgaCtaId ;  /* 0x0000000000037919 */ /* 0x000e620000008800 */
[----:B------:R-:W-:-:S04]  /*5880*/  MOV R0, 0x400 ;  /* 0x0000040000007802 */ /* 0x000fc80000000f00 */
[----:B-1----:R-:W-:-:S04]  /*5890*/  LEA R3, R3, R0, 0x18 ;  /* 0x0000000003037211 */ /* 0x002fc800078ec0ff */
[----:B------:R-:W1:Y:S02]  /*58a0*/  SYNCS.PHASECHK.TRANS64.TRYWAIT P0, [R3+URZ+0xd0], RZ ;  /* 0x0000d0ff030075a7 */ /* 0x000e6400080011ff */
[----:B-1----:R-:W-:Y:S05]  /*58b0*/  @!P0 BRA `(.L_x_461) ;  /* 0x0000001c00508947 */ /* 0x002fea0003800000 */
.L_x_530:
[----:B------:R-:W1:Y:S01]  /*58c0*/  SYNCS.PHASECHK.TRANS64.TRYWAIT P0, [R3+URZ+0xe0], RZ ;  /* 0x0000e0ff030075a7 */ /* 0x000e6200080011ff */
[----:B------:R-:W-:Y:S01]  /*58d0*/  MOV R0, 0x1 ;  /* 0x0000000100007802 */ /* 0x000fe20000000f00 */
[----:B-1----:R-:W-:Y:S06]  /*58e0*/  @!P0 BRA `(.L_x_462) ;  /* 0x0000001c00588947 */ /* 0x002fec0003800000 */
.L_x_531:
[----:B------:R1:W-:Y:S01]  /*58f0*/  SYNCS.ARRIVE.TRANS64.ART0 RZ, [R3+URZ+0xd8], R0 ;  /* 0x0000d80003ff79a7 */ /* 0x0003e200085000ff */
[----:B------:R1:W-:Y:S02]  /*5900*/  SYNCS.ARRIVE.TRANS64.ART0 RZ, [R3+URZ+0xe8], R0 ;  /* 0x0000e80003ff79a7 */ /* 0x0003e400085000ff */
.L_x_460:
[----:B------:R-:W1:Y:S02]  /*5910*/  S2UR UR8, SR_CgaCtaId ;  /* 0x00000000000879c3 */ /* 0x000e640000008800 */
[----:B-1----:R-:W-:Y:S01]  /*5920*/  MOV R0, 0x400 ;  /* 0x0000040000007802 */ /* 0x002fe20000000f00 */
[----:B--2-4-:R-:W-:Y:S01]  /*5930*/  IMAD.MOV.U32 R7, RZ, RZ, -0x80000000 ;  /* 0x80000000ff077424 */ /* 0x014fe200078e00ff */
[----:B------:R-:W-:Y:S01]  /*5940*/  PLOP3.LUT P6, PT, PT, PT, PT, 0x8, 0x80 ;  /* 0x000000000080781c */ /* 0x000fe20003fce170 */
[----:B------:R-:W-:-:S05]  /*5950*/  IMAD.U32 R3, RZ, RZ, UR8 ;  /* 0x00000008ff037e24 */ /* 0x000fca000f8e00ff */
[----:B------:R-:W-:-:S04]  /*5960*/  LEA R0, R3, R0, 0x18 ;  /* 0x0000000003007211 */ /* 0x000fc800078ec0ff */
[----:B------:R-:W1:Y:S02]  /*5970*/  SYNCS.PHASECHK.TRANS64.TRYWAIT P0, [R0+URZ+0xc8], R7 ;  /* 0x0000c807000075a7 */ /* 0x000e6400080011ff */
[----:B-1----:R-:W-:Y:S05]  /*5980*/  @!P0 BRA `(.L_x_463) ;  /* 0x0000001c00448947 */ /* 0x002fea0003800000 */
.L_x_458:
[----:B-1----:R-:W-:-:S04]  /*5990*/  ULOP3.LUT UR8, UR31, 0xfffffffc, URZ, 0xc0, !UPT ;  /* 0xfffffffc1f087892 */ /* 0x002fc8000f8ec0ff */
[----:B------:R-:W-:-:S09]  /*59a0*/  UISETP.NE.AND UP0, UPT, UR8, 0x4, UPT ;  /* 0x000000040800788c */ /* 0x000fd2000bf05270 */
[----:B------:R-:W-:Y:S05]  /*59b0*/  BRA.U UP0, `(.L_x_464) ;  /* 0x0000000900fc7547 */ /* 0x000fea000b800000 */
[----:B------:R-:W-:-:S08]  /*59c0*/  NOP ;  /* 0x0000000000007918 */ /* 0x000fd00000000000 */
[----:B------:R-:W1:-:S00]  /*59d0*/  USETMAXREG.DEALLOC.CTAPOOL 0xa0 ;  /* 0x000000a0000079c8 */ /* 0x000e4000080e0500 */
[----:B-1----:R-:W-:Y:S05]  /*59e0*/  @!P6 BRA `(.L_x_464) ;  /* 0x0000000800f0e947 */ /* 0x002fea0003800000 */
[----:B------:R-:W1:Y:S01]  /*59f0*/  S2R R0, SR_CgaCtaId ;  /* 0x0000000000007919 */ /* 0x000e620000008800 */
[----:B------:R-:W3:Y:S01]  /*5a00*/  LDC R8, c[0x0][0x7cc] ;  /* 0x0001f300ff087b82 */ /* 0x000ee20000000800 */
[----:B------:R-:W-:Y:S01]  /*5a10*/  MOV R3, 0x400 ;  /* 0x0000040000037802 */ /* 0x000fe20000000f00 */
[----:B------:R-:W4:Y:S01]  /*5a20*/  S2R R2, SR_CTAID.Y ;  /* 0x0000000000027919 */ /* 0x000f220000002600 */
[----:B---3--:R-:W-:-:S04]  /*5a30*/  IABS R6, R8 ;  /* 0x0000000800067213 */ /* 0x008fc80000000000 */
[----:B--2-4-:R-:W2:Y:S01]  /*5a40*/  I2F.RP R7, R6 ;  /* 0x0000000600077306 */ /* 0x014ea20000209400 */
[----:B-1----:R-:W-:-:S04]  /*5a50*/  LEA R3, R0, R3, 0x18 ;  /* 0x0000000300037211 */ /* 0x002fc800078ec0ff */
[----:B------:R-:W1:Y:S01]  /*5a60*/  SYNCS.PHASECHK.TRANS64.TRYWAIT P2, [R3+URZ+0xb0], RZ ;  /* 0x0000b0ff030075a7 */ /* 0x000e6200080411ff */
[----:B------:R-:W-:Y:S02]  /*5a70*/  IABS R2, R2 ;  /* 0x0000000200027213 */ /* 0x000fe40000000000 */
[----:B--2---:R-:W2:Y:S02]  /*5a80*/  MUFU.RCP R10, R7 ;  /* 0x00000007000a7308 */ /* 0x004ea40000001000 */
[----:B--2---:R-:W-:-:S06]  /*5a90*/  VIADD R10, R10, 0xffffffe ;  /* 0x0ffffffe0a0a7836 */ /* 0x004fcc0000000000 */
[----:B------:R2:W3:Y:S02]  /*5aa0*/  F2I.FTZ.U32.TRUNC.NTZ R11, R10 ;  /* 0x0000000a000b7305 */ /* 0x0004e4000021f000 */
[----:B--2---:R-:W-:Y:S02]  /*5ab0*/  HFMA2 R10, -RZ, RZ, 0, 0 ;  /* 0x00000000ff0a7431 */ /* 0x004fe400000001ff */
[----:B0--3-5:R-:W-:-:S04]  /*5ac0*/  IMAD.MOV R4, RZ, RZ, -R11 ;  /* 0x000000ffff047224 */ /* 0x029fc800078e0a0b */
[----:B------:R-:W-:-:S04]  /*5ad0*/  IMAD R4, R4, R6, RZ ;  /* 0x0000000604047224 */ /* 0x000fc800078e02ff */
[----:B------:R-:W-:-:S06]  /*5ae0*/  IMAD.HI.U32 R9, R11, R4, R10 ;  /* 0x000000040b097227 */ /* 0x000fcc00078e000a */
[----:B------:R-:W-:-:S04]  /*5af0*/  IMAD.HI.U32 R9, R9, R2, RZ ;  /* 0x0000000209097227 */ /* 0x000fc800078e00ff */
[----:B------:R-:W-:-:S04]  /*5b00*/  IMAD.MOV R7, RZ, RZ, -R9 ;  /* 0x000000ffff077224 */ /* 0x000fc800078e0a09 */
[----:B------:R-:W-:Y:S01]  /*5b10*/  IMAD R7, R6, R7, R2 ;  /* 0x0000000706077224 */ /* 0x000fe200078e0202 */
[----:B------:R-:W-:-:S04]  /*5b20*/  LOP3.LUT R2, R8, UR4, RZ, 0x3c, !PT ;  /* 0x0000000408027c12 */ /* 0x000fc8000f8e3cff */
[----:B------:R-:W-:Y:S02]  /*5b30*/  ISETP.GT.U32.AND P1, PT, R6, R7, PT ;  /* 0x000000070600720c */ /* 0x000fe40003f24070 */
[----:B------:R-:W-:-:S11]  /*5b40*/  ISETP.GE.AND P0, PT, R2, RZ, PT ;  /* 0x000000ff0200720c */ /* 0x000fd60003f06270 */
[----:B------:R-:W-:-:S04]  /*5b50*/  @!P1 IADD3 R7, PT, PT, R7, -R6, RZ ;  /* 0x8000000607079210 */ /* 0x000fc80007ffe0ff */
[----:B------:R-:W-:Y:S01]  /*5b60*/  ISETP.GE.U32.AND P3, PT, R7, R6, PT ;  /* 0x000000060700720c */ /* 0x000fe20003f66070 */
[----:B-1----:R-:W-:-:S12]  /*5b70*/  @!P2 BRA `(.L_x_465) ;  /* 0x0000001800e4a947 */ /* 0x002fd80003800000 */
.L_x_532:
[----:B------:R-:W1:Y:S01]  /*5b80*/  LDCU.64 UR8, c[0x0][0x7f0] ;  /* 0x0000fe00ff0877ac */ /* 0x000e620008000a00 */
[----:B------:R-:W2:Y:S01]  /*5b90*/  LDC.64 R6, c[0x0][0x7e8] ;  /* 0x0001fa00ff067b82 */ /* 0x000ea20000000a00 */
[----:B------:R-:W-:Y:S01]  /*5ba0*/  @!P1 VIADD R9, R9, 0x1 ;  /* 0x0000000109099836 */ /* 0x000fe20000000000 */
[----:B------:R-:W-:Y:S01]  /*5bb0*/  ISETP.NE.AND P1, PT, R8, RZ, PT ;  /* 0x000000ff0800720c */ /* 0x000fe20003f25270 */
[----:B------:R-:W3:Y:S01]  /*5bc0*/  S2R R42, SR_CTAID.X ;  /* 0x00000000002a7919 */ /* 0x000ee20000002500 */
[----:B------:R-:W-:Y:S01]  /*5bd0*/  SHF.L.U32 R36, R5, 0x10, RZ ;  /* 0x0000001005247819 */ /* 0x000fe200000006ff */
[----:B------:R-:W-:Y:S01]  /*5be0*/  @P3 VIADD R9, R9, 0x1 ;  /* 0x0000000109093836 */ /* 0x000fe20000000000 */
[----:B------:R-:W-:Y:S01]  /*5bf0*/  BSSY.RECONVERGENT B1, `(.L_x_466) ;  /* 0x000008b000017945 */ /* 0x000fe20003800200 */
[----:B------:R-:W4:Y:S01]  /*5c00*/  S2R R4, SR_CTAID.X ;  /* 0x0000000000047919 */ /* 0x000f220000002500 */
[----:B0-----:R-:W0:Y:S01]  /*5c10*/  LDC.64 R2, c[0x0][0x7e0] ;  /* 0x0001f800ff027b82 */ /* 0x001e220000000a00 */
[----:B------:R-:W-:Y:S01]  /*5c20*/  LOP3.LUT R36, R36, 0x600000, RZ, 0xc0, !PT ;  /* 0x0060000024247812 */ /* 0x000fe200078ec0ff */
[----:B------:R-:W-:Y:S01]  /*5c30*/  IMAD.MOV.U32 R37, RZ, RZ, RZ ;  /* 0x000000ffff257224 */ /* 0x000fe200078e00ff */
[----:B------:R-:W-:Y:S01]  /*5c40*/  @!P0 IADD3 R9, PT, PT, -R9, RZ, RZ ;  /* 0x000000ff09098210 */ /* 0x000fe20007ffe1ff */
[----:B------:R-:W-:Y:S01]  /*5c50*/  @!PT LDS RZ, [RZ] ;  /* 0x00000000fffff984 */ /* 0x000fe20000000800 */
[----:B------:R-:W-:Y:S01]  /*5c60*/  @!PT LDS RZ, [RZ] ;  /* 0x00000000fffff984 */ /* 0x000fe20000000800 */
[----:B------:R-:W-:Y:S01]  /*5c70*/  @!PT LDS RZ, [RZ] ;  /* 0x00000000fffff984 */ /* 0x000fe20000000800 */
[----:B------:R-:W-:Y:S01]  /*5c80*/  @!PT LDS RZ, [RZ] ;  /* 0x00000000fffff984 */ /* 0x000fe20000000800 */
[----:B------:R5:W-:Y:S06]  /*5c90*/  MEMBAR.ALL.CTA ;  /* 0x0000000000007992 */ /* 0x000bec0000008000 */
[----:B-----5:R-:W5:Y:S01]  /*5ca0*/  FENCE.VIEW.ASYNC.S ;  /* 0x00000000000073c6 */ /* 0x020f620000000000 */
[----:B------:R-:W-:-:S02]  /*5cb0*/  PLOP3.LUT P3, PT, PT, PT, PT, 0x80, 0x8 ;  /* 0x000000000008781c */ /* 0x000fc40003f6f070 */
[----:B------:R-:W-:Y:S01]  /*5cc0*/  @!P1 LOP3.LUT R9, RZ, R8, RZ, 0x33, !PT ;  /* 0x00000008ff099212 */ /* 0x000fe200078e33ff */
[----:B-1----:R-:W-:Y:S01]  /*5cd0*/  UIMAD.WIDE.U32 UR10, UR22, UR8, URZ ;  /* 0x00000008160a72a5 */ /* 0x002fe2000f8e00ff */
[----:B------:R-:W-:Y:S01]  /*5ce0*/  LOP3.LUT R36, R36, 0x100, RZ, 0xfc, !PT ;  /* 0x0000010024247812 */ /* 0x000fe200078efcff */
[----:B------:R-:W1:Y:S01]  /*5cf0*/  LDCU UR8, c[0x0][0x440] ;  /* 0x00008800ff0877ac */ /* 0x000e620008000800 */
[----:B------:R-:W-:Y:S01]  /*5d00*/  SHF.R.S32.HI R11, RZ, 0x1f, R9 ;  /* 0x0000001fff0b7819 */ /* 0x000fe20000011409 */
[----:B------:R-:W-:-:S04]  /*5d10*/  UIMAD UR11, UR22, UR9, UR11 ;  /* 0x00000009160b72a4 */ /* 0x000fc8000f8e020b */
[----:B--2---:R-:W-:Y:S01]  /*5d20*/  IMAD R10, R11, R6, RZ ;  /* 0x000000060b0a7224 */ /* 0x004fe200078e02ff */
[----:B------:R-:W-:-:S03]  /*5d30*/  LOP3.LUT R11, R5, 0x7f, RZ, 0xc0, !PT ;  /* 0x0000007f050b7812 */ /* 0x000fc600078ec0ff */
[C---:B------:R-:W-:Y:S02]  /*5d40*/  IMAD R7, R9.reuse, R7, R10 ;  /* 0x0000000709077224 */ /* 0x040fe400078e020a */
[----:B------:R-:W-:-:S04]  /*5d50*/  IMAD.WIDE.U32 R12, R9, R6, UR10 ;  /* 0x0000000a090c7e25 */ /* 0x000fc8000f8e0006 */
[----:B------:R-:W-:Y:S02]  /*5d60*/  IMAD.MOV R9, RZ, RZ, -R9 ;  /* 0x000000ffff097224 */ /* 0x000fe400078e0a09 */
[----:B------:R-:W-:Y:S02]  /*5d70*/  IMAD.IADD R13, R13, 0x1, R7 ;  /* 0x000000010d0d7824 */ /* 0x000fe400078e0207 */
[----:B------:R-:W-:Y:S01]  /*5d80*/  IMAD R9, R8, R9, UR4 ;  /* 0x0000000408097e24 */ /* 0x000fe2000f8e0209 */
[----:B----4-:R-:W-:Y:S01]  /*5d90*/  LEA R4, R4, R11, 0x7 ;  /* 0x0000000b04047211 */ /* 0x010fe200078e38ff */
[----:B---3--:R-:W-:-:S03]  /*5da0*/  IMAD.WIDE.U32 R42, R42, 0x80, RZ ;  /* 0x000000802a2a7825 */ /* 0x008fc600078e00ff */
[----:B-1----:R-:W-:Y:S01]  /*5db0*/  ISETP.GE.AND P2, PT, R4, UR8, PT ;  /* 0x0000000804007c0c */ /* 0x002fe2000bf46270 */
[----:B0-----:R-:W-:-:S04]  /*5dc0*/  IMAD.WIDE.U32 R40, R9, R2, R12 ;  /* 0x0000000209287225 */ /* 0x001fc800078e000c */
[----:B------:R-:W-:Y:S01]  /*5dd0*/  IMAD R2, R9, R3, R41 ;  /* 0x0000000309027224 */ /* 0x000fe200078e0229 */
[----:B-----5:R-:W-:-:S07]  /*5de0*/  LOP3.LUT R3, R42, 0x7f, R5, 0xf8, !PT ;  /* 0x0000007f2a037812 */ /* 0x020fce00078ef805 */
.L_x_475:
[----:B0-----:R-:W0:Y:S01]  /*5df0*/  LDCU.64 UR10, c[0x0][0x7d8] ;  /* 0x0000fb00ff0a77ac */ /* 0x001e220008000a00 */
[----:B-1----:R-:W-:Y:S01]  /*5e00*/  IADD3 R6, P0, PT, R37, R40, RZ ;  /* 0x0000002825067210 */ /* 0x002fe20007f1e0ff */
[----:B------:R-:W-:Y:S01]  /*5e10*/  BSSY.RECONVERGENT B0, `(.L_x_467) ;  /* 0x000001f000007945 */ /* 0x000fe20003800200 */
[----:B------:R-:W-:Y:S01]  /*5e20*/  IADD3 R37, PT, PT, R36, R37, RZ ;  /* 0x0000002524257210 */ /* 0x000fe20007ffe0ff */
[----:B------:R-:W1:Y:S02]  /*5e30*/  LDCU.64 UR8, c[0x0][0x7b8] ;  /* 0x0000f700ff0877ac */ /* 0x000e640008000a00 */
[----:B------:R-:W-:Y:S02]  /*5e40*/  IMAD.X R7, RZ, RZ, R2, P0 ;  /* 0x000000ffff077224 */ /* 0x000fe400000e0602 */
[----:B0-----:R-:W-:Y:S02]  /*5e50*/  IMAD R4, R43, UR10, RZ ;  /* 0x0000000a2b047c24 */ /* 0x001fe4000f8e02ff */
[----:B------:R-:W-:Y:S01]  /*5e60*/  IMAD.WIDE.U32 R6, R3, UR10, R6 ;  /* 0x0000000a03067c25 */ /* 0x000fe2000f8e0006 */
[----:B------:R-:W-:-:S03]  /*5e70*/  R2UR UR10, R37 ;  /* 0x00000000250a72ca */ /* 0x000fc600000e0000 */
[----:B------:R-:W-:Y:S01]  /*5e80*/  IMAD R4, R3, UR11, R4 ;  /* 0x0000000b03047c24 */ /* 0x000fe2000f8e0204 */
[----:B-1----:R-:W-:-:S03]  /*5e90*/  IADD3 R38, P1, P0, R6, UR8, R6 ;  /* 0x0000000806267c10 */ /* 0x002fc6000f83e006 */
[----:B------:R-:W-:-:S05]  /*5ea0*/  IMAD.IADD R4, R7, 0x1, R4 ;  /* 0x0000000107047824 */ /* 0x000fca00078e0204 */
[----:B------:R-:W-:Y:S02]  /*5eb0*/  IADD3.X R39, PT, PT, R4, UR9, R4, P1, P0 ;  /* 0x0000000904277c10 */ /* 0x000fe40008fe0404 */
[----:B------:R-:W0:Y:S01]  /*5ec0*/  LDTM.x32 R4, tmem[UR10] ;  /* 0x0000000a000479ee */ /* 0x000e2200082c0000 */
[----:B------:R-:W-:Y:S05]  /*5ed0*/  @P2 BRA `(.L_x_468) ;  /* 0x0000000000482947 */ /* 0x000fea0003800000 */
[----:B0-----:R-:W-:Y:S02]  /*5ee0*/  F2FP.F16.F32.PACK_AB R20, R21, R20 ;  /* 0x000000141514723e */ /* 0x001fe400000000ff */
[----:B------:R-:W-:Y:S02]  /*5ef0*/  F2FP.F16.F32.PACK_AB R28, R29, R28 ;  /* 0x0000001c1d1c723e */ /* 0x000fe400000000ff */
[----:B------:R-:W-:Y:S02]  /*5f00*/  F2FP.F16.F32.PACK_AB R4, R5, R4 ;  /* 0x000000040504723e */ /* 0x000fe400000000ff */
[----:B------:R-:W-:Y:S02]  /*5f10*/  F2FP.F16.F32.PACK_AB R12, R13, R12 ;  /* 0x0000000c0d0c723e */ /* 0x000fe400000000ff */
[----:B------:R-:W-:Y:S02]  /*5f20*/  F2FP.F16.F32.PACK_AB R21, R23, R22 ;  /* 0x000000161715723e */ /* 0x000fe400000000ff */
[----:B------:R-:W-:-:S02]  /*5f30*/  F2FP.F16.F32.PACK_AB R29, R31, R30 ;  /* 0x0000001e1f1d723e */ /* 0x000fc400000000ff */
[----:B------:R-:W-:Y:S02]  /*5f40*/  F2FP.F16.F32.PACK_AB R5, R7, R6 ;  /* 0x000000060705723e */ /* 0x000fe400000000ff */
        /* <DEDUP_REMOVED lines=8> */
[----:B------:R-:W-:-:S03]  /*5fd0*/  F2FP.F16.F32.PACK_AB R31, R35, R34 ;  /* 0x00000022231f723e */ /* 0x000fc600000000ff */
[----:B------:R1:W-:Y:S04]  /*5fe0*/  STG.E.ENL2.256 desc[UR36][R38.64], R4, R12 ;  /* 0xf8000004260c797f */ /* 0x0003e8000f121824 */
[----:B------:R1:W-:Y:S02]  /*5ff0*/  STG.E.ENL2.256 desc[UR36][R38.64+0x20], R20, R28 ;  /* 0xf8000114261c797f */ /* 0x0003e4000f121824 */
.L_x_468:
[----:B------:R-:W-:Y:S05]  /*6000*/  BSYNC.RECONVERGENT B0 ;  /* 0x0000000000007941 */ /* 0x000fea0003800200 */
.L_x_467:
[----:B------:R-:W-:Y:S01]  /*6010*/  R2UR UR8, R37 ;  /* 0x00000000250872ca */ /* 0x000fe200000e0000 */
[----:B------:R-:W-:-:S12]  /*6020*/  BSSY.RECONVERGENT B0, `(.L_x_469) ;  /* 0x0000015000007945 */ /* 0x000fd80003800200 */
[----:B01----:R-:W0:Y:S01]  /*6030*/  LDTM.x32 R4, tmem[UR8+0x20] ;  /* 0x00002008000479ee */ /* 0x003e2200082c0000 */
        /* <DEDUP_REMOVED lines=19> */
.L_x_470:
[----:B------:R-:W-:Y:S05]  /*6170*/  BSYNC.RECONVERGENT B0 ;  /* 0x0000000000007941 */ /* 0x000fea0003800200 */
.L_x_469:
        /* <DEDUP_REMOVED lines=22> */
.L_x_472:
[----:B------:R-:W-:Y:S05]  /*62e0*/  BSYNC.RECONVERGENT B0 ;  /* 0x0000000000007941 */ /* 0x000fea0003800200 */
.L_x_471:
[----:B------:R-:W-:Y:S01]  /*62f0*/  R2UR UR8, R37 ;  /* 0x00000000250872ca */ /* 0x000fe200000e0000 */
[----:B------:R-:W-:Y:S01]  /*6300*/  BSSY.RECONVERGENT B0, `(.L_x_473) ;  /* 0x0000016000007945 */ /* 0x000fe20003800200 */
[----:B------:R-:W-:-:S11]  /*6310*/  PLOP3.LUT P0, PT, P3, PT, PT, 0x80, 0x8 ;  /* 0x000000000008781c */ /* 0x000fd60001f0f070 */
        /* <DEDUP_REMOVED lines=20> */
.L_x_474:
[----:B------:R-:W-:Y:S05]  /*6460*/  BSYNC.RECONVERGENT B0 ;  /* 0x0000000000007941 */ /* 0x000fea0003800200 */
.L_x_473:
[----:B------:R-:W-:Y:S01]  /*6470*/  HFMA2 R37, -RZ, RZ, 0, 7.62939453125e-06 ;  /* 0x00000080ff257431 */ /* 0x000fe200000001ff */
[----:B------:R-:W-:Y:S01]  /*6480*/  PLOP3.LUT P3, PT, PT, PT, PT, 0x8, 0x80 ;  /* 0x000000000080781c */ /* 0x000fe20003f6e170 */
[----:B------:R-:W-:-:S12]  /*6490*/  @P0 BRA `(.L_x_475) ;  /* 0xfffffff800540947 */ /* 0x000fd8000383ffff */
[----:B------:R-:W-:Y:S05]  /*64a0*/  BSYNC.RECONVERGENT B1 ;  /* 0x0000000000017941 */ /* 0x000fea0003800200 */
.L_x_466:
[----:B------:R-:W2:Y:S01]  /*64b0*/  S2UR UR8, SR_CgaCtaId ;  /* 0x00000000000879c3 */ /* 0x000ea20000008800 */
[----:B01----:R-:W-:-:S04]  /*64c0*/  LEA.HI R4, R0, R0, RZ, 0x1 ;  /* 0x0000000000047211 */ /* 0x003fc800078f08ff */
[----:B------:R-:W-:Y:S02]  /*64d0*/  LOP3.LUT R3, R4, 0xfffffffe, RZ, 0xc0, !PT ;  /* 0xfffffffe04037812 */ /* 0x000fe400078ec0ff */
[----:B------:R-:W-:Y:S02]  /*64e0*/  SHF.R.U32.HI R4, RZ, 0x1, R4 ;  /* 0x00000001ff047819 */ /* 0x000fe40000011604 */
[----:B------:R-:W-:-:S03]  /*64f0*/  ISETP.NE.AND P0, PT, R0, R3, PT ;  /* 0x000000030000720c */ /* 0x000fc60003f05270 */
[----:B------:R-:W-:Y:S01]  /*6500*/  VIADD R2, R4, 0xffffffff ;  /* 0xffffffff04027836 */ /* 0x000fe20000000000 */
[----:B------:R-:W-:Y:S02]  /*6510*/  ISETP.LT.AND P0, PT, R0, RZ, P0 ;  /* 0x000000ff0000720c */ /* 0x000fe40000701270 */
[----:B------:R-:W-:Y:S01]  /*6520*/  MOV R0, 0x400 ;  /* 0x0000040000007802 */ /* 0x000fe20000000f00 */
[----:B--2---:R-:W-:-:S10]  /*6530*/  IMAD.U32 R3, RZ, RZ, UR8 ;  /* 0x00000008ff037e24 */ /* 0x004fd4000f8e00ff */
[----:B------:R-:W-:Y:S01]  /*6540*/  @!P0 IMAD.MOV R2, RZ, RZ, R4 ;  /* 0x000000ffff028224 */ /* 0x000fe200078e0204 */
[----:B------:R-:W-:-:S03]  /*6550*/  LEA R0, R3, R0, 0x18 ;  /* 0x0000000003007211 */ /* 0x000fc600078ec0ff */
[----:B------:R-:W-:Y:S02]  /*6560*/  IMAD.IADD R5, R2, 0x1, R2 ;  /* 0x0000000102057824 */ /* 0x000fe400078e0202 */
[----:B------:R-:W-:Y:S02]  /*6570*/  IMAD.MOV.U32 R2, RZ, RZ, 0x1 ;  /* 0x00000001ff027424 */ /* 0x000fe400078e00ff */
[----:B------:R-:W-:-:S05]  /*6580*/  VIADD R0, R0, 0xb8 ;  /* 0x000000b800007836 */ /* 0x000fca0000000000 */
[----:B------:R-:W-:-:S04]  /*6590*/  PRMT R5, R5, 0x654, R0 ;  /* 0x0000065405057816 */ /* 0x000fc80000000000 */
[----:B------:R1:W-:Y:S03]  /*65a0*/  SYNCS.ARRIVE.TRANS64.RED.ART0 RZ, [R5+URZ], R2 ;  /* 0x0000000205ff79a7 */ /* 0x0003e600085004ff */
.L_x_464:
[----:B------:R-:W-:-:S09]  /*65b0*/  UISETP.GE.AND UP0, UPT, UR31, 0xa, UPT ;  /* 0x0000000a1f00788c */ /* 0x000fd2000bf06270 */
[----:B------:R-:W-:Y:S05]  /*65c0*/  BRA.U !UP0, `(.L_x_476) ;  /* 0x0000000108087547 */ /* 0x000fea000b800000 */
[----:B------:R-:W-:-:S08]  /*65d0*/  NOP ;  /* 0x0000000000007918 */ /* 0x000fd00000000000 */
[----:B------:R-:W1:-:S00]  /*65e0*/  USETMAXREG.DEALLOC.CTAPOOL 0x20 ;  /* 0x00000020000079c8 */ /* 0x000e4000080e0500 */
.L_x_476:
[----:B------:R-:W3:Y:S01]  /*65f0*/  LDCU UR8, c[0x0][0x36c] ;  /* 0x00006d80ff0877ac */ /* 0x000ee20008000800 */
[----:B-1----:R-:W-:-:S04]  /*6600*/  MOV R0, UR31 ;  /* 0x0000001f00007c02 */ /* 0x002fc80008000f00 */
[----:B------:R-:W-:Y:S01]  /*6610*/  ISETP.NE.AND P0, PT, R0, 0x4, PT ;  /* 0x000000040000780c */ /* 0x000fe20003f05270 */
[----:B---3--:R-:W-:-:S09]  /*6620*/  UISETP.EQ.U32.AND UP0, UPT, UR8, 0x1, UPT ;  /* 0x000000010800788c */ /* 0x008fd2000bf02070 */
[----:B------:R-:W-:Y:S05]  /*6630*/  BRA.U !UP0, `(.L_x_477) ;  /* 0x0000000108287547 */ /* 0x000fea000b800000 */
        /* <DEDUP_REMOVED lines=10> */
.L_x_477:
[----:B------:R-:W-:Y:S01]  /*66e0*/  NOP ;  /* 0x0000000000007918 */ /* 0x000fe20000000000 */
.L_x_478:
[----:B------:R-:W-:Y:S05]  /*66f0*/  BRA.U !UP0, `(.L_x_479) ;  /* 0x00000001080c7547 */ /* 0x000fea000b800000 */
[----:B------:R-:W-:Y:S01]  /*6700*/  UCGABAR_WAIT ;  /* 0x0000000000007dc7 */ /* 0x000fe20008000000 */
[----:B------:R-:W-:Y:S01]  /*6710*/  CCTL.IVALL ;  /* 0x00000000ff00798f */ /* 0x000fe20002000000 */
[----:B------:R-:W-:Y:S05]  /*6720*/  BRA `(.L_x_480) ;  /* 0x0000000000047947 */ /* 0x000fea0003800000 */
.L_x_479:
[----:B------:R-:W-:Y:S06]  /*6730*/  BAR.SYNC.DEFER_BLOCKING 0x0 ;  /* 0x0000000000007b1d */ /* 0x000fec0000010000 */
.L_x_480:
[----:B0-2---:R-:W-:Y:S05]  /*6740*/  @P0 EXIT ;  /* 0x000000000000094d */ /* 0x005fea0003800000 */
[----:B------:R-:W0:Y:S01]  /*6750*/  S2R R2, SR_CgaCtaId ;  /* 0x0000000000027919 */ /* 0x000e220000008800 */
[----:B------:R-:W-:Y:S02]  /*6760*/  ELECT P0, URZ, PT ;  /* 0x0000000000ff782f */ /* 0x000fe40003800000 */
[----:B------:R-:W-:Y:S01]  /*6770*/  MOV R5, 0x400 ;  /* 0x0000040000057802 */ /* 0x000fe20000000f00 */
[----:B------:R-:W-:Y:S01]  /*6780*/  IMAD.MOV.U32 R0, RZ, RZ, 0x1 ;  /* 0x00000001ff007424 */ /* 0x000fe200078e00ff */
[----:B------:R-:W-:Y:S09]  /*6790*/  UVIRTCOUNT.DEALLOC.SMPOOL 0x80 ;  /* 0x000000800000784c */ /* 0x000ff20000000000 */
[----:B------:R-:W-:-:S02]  /*67a0*/  @P0 MOV R6, 0x40 ;  /* 0x0000004000060802 */ /* 0x000fc40000000f00 */
[----:B0---45:R-:W-:Y:S01]  /*67b0*/  LEA R4, R2, R5, 0x18 ;  /* 0x0000000502047211 */ /* 0x031fe200078ec0ff */
[----:B------:R-:W-:-:S04]  /*67c0*/  @P0 IMAD.MOV.U32 R3, RZ, RZ, R2 ;  /* 0x000000ffff030224 */ /* 0x000fc800078e0002 */
[----:B------:R-:W-:Y:S01]  /*67d0*/  VIADD R8, R4, 0xf0 ;  /* 0x000000f004087836 */ /* 0x000fe20000000000 */
[C---:B------:R-:W-:Y:S02]  /*67e0*/  LOP3.LUT R5, R3.reuse, 0x1, RZ, 0x3c, !PT ;  /* 0x0000000103057812 */ /* 0x040fe400078e3cff */
[----:B------:R-:W-:Y:S02]  /*67f0*/  @P0 LEA R6, R3, R6, 0x18 ;  /* 0x0000000603060211 */ /* 0x000fe400078ec0ff */
[----:B------:R-:W-:Y:S02]  /*6800*/  @P0 PRMT R3, R0, 0x7610, R3 ;  /* 0x0000761000030816 */ /* 0x000fe40000000003 */
[----:B------:R-:W-:-:S03]  /*6810*/  PRMT R5, R5, 0x654, R8 ;  /* 0x0000065405057816 */ /* 0x000fc60000000008 */
[----:B------:R0:W-:Y:S01]  /*6820*/  @P0 STS.U8 [R6], R3 ;  /* 0x0000000306000388 */ /* 0x0001e20000000000 */
[----:B------:R0:W-:Y:S01]  /*6830*/  SYNCS.ARRIVE.TRANS64.RED.ART0 RZ, [R5+URZ], R0 ;  /* 0x0000000005ff79a7 */ /* 0x0001e200085004ff */
[----:B------:R-:W1:Y:S02]  /*6840*/  SYNCS.PHASECHK.TRANS64.TRYWAIT P0, [R4+URZ+0xf0], RZ ;  /* 0x0000f0ff040075a7 */ /* 0x000e6400080011ff */
[----:B01----:R-:W-:Y:S05]  /*6850*/  @!P0 BRA `(.L_x_481) ;  /* 0x0000000c00c08947 */ /* 0x003fea0003800000 */
.L_x_533:
[----:B------:R-:W-:Y:S01]  /*6860*/  NOP ;  /* 0x0000000000007918 */ /* 0x000fe20000000000 */
[----:B------:R-:W-:Y:S01]  /*6870*/  MOV R3, 0x50 ;  /* 0x0000005000037802 */ /* 0x000fe20000000f00 */
[----:B------:R-:W-:Y:S01]  /*6880*/  ULOP3.LUT UR30, UR15, 0xffff, URZ, 0xc0, !UPT ;  /* 0x0000ffff0f1e7892 */ /* 0x000fe2000f8ec0ff */
[----:B------:R-:W-:Y:S02]  /*6890*/  UMOV UR9, 0xffff ;  /* 0x0000ffff00097882 */ /* 0x000fe40000000000 */
[----:B------:R-:W-:Y:S01]  /*68a0*/  LEA R2, R2, R3, 0x18 ;  /* 0x0000000302027211 */ /* 0x000fe200078ec0ff */
[----:B------:R-:W-:Y:S01]  /*68b0*/  USHF.R.U32.HI UR30, URZ, 0x5, UR30 ;  /* 0x00000005ff1e7899 */ /* 0x000fe2000801161e */
[----:B------:R-:W-:-:S03]  /*68c0*/  UMOV UR8, 0x1 ;  /* 0x0000000100087882 */ /* 0x000fc60000000000 */
[----:B------:R-:W1:Y:S01]  /*68d0*/  LDS R0, [R2] ;  /* 0x0000000002007984 */ /* 0x000e620000000800 */
[----:B------:R-:W-:Y:S02]  /*68e0*/  UIADD3 UR11, UPT, UPT, UR30, 0x10, URZ ;  /* 0x000000101e0b7890 */ /* 0x000fe4000fffe0ff */
[----:B------:R-:W-:Y:S02]  /*68f0*/  USHF.L.U32 UR9, UR9, UR30, URZ ;  /* 0x0000001e09097299 */ /* 0x000fe400080006ff */
[----:B------:R-:W-:-:S04]  /*6900*/  USHF.L.U32 UR11, UR8, UR11, URZ ;  /* 0x0000000b080b7299 */ /* 0x000fc800080006ff */
[----:B------:R-:W-:-:S04]  /*6910*/  ULOP3.LUT UR11, UR11, UR9, URZ, 0xfc, !UPT ;  /* 0x000000090b0b7292 */ /* 0x000fc8000f8efcff */
[----:B------:R-:W-:Y:S01]  /*6920*/  ULOP3.LUT UR9, UR11, 0xffff, URZ, 0xc0, !UPT ;  /* 0x0000ffff0b097892 */ /* 0x000fe2000f8ec0ff */
[----:B-1----:R-:W-:-:S13]  /*6930*/  R2UR UR10, R0 ;  /* 0x00000000000a72ca */ /* 0x002fda00000e0000 */
[----:B------:R-:W-:-:S04]  /*6940*/  ULOP3.LUT UR8, UR11, 0xffff, UR10, 0x80, !UPT ;  /* 0x0000ffff0b087892 */ /* 0x000fc8000f8e800a */
[----:B------:R-:W-:-:S09]  /*6950*/  UISETP.NE.AND UP0, UPT, UR8, UR9, UPT ;  /* 0x000000090800728c */ /* 0x000fd2000bf05270 */
[----:B------:R-:W-:Y:S05]  /*6960*/  BRA.U UP0, `(.L_x_482) ;  /* 0x00000001004c7547 */ /* 0x000fea000b800000 */
[----:B------:R-:W-:Y:S02]  /*6970*/  USHF.R.U32.HI UR8, URZ, 0x10, UR11 ;  /* 0x00000010ff087899 */ /* 0x000fe4000801160b */
[----:B------:R-:W-:-:S04]  /*6980*/  USHF.R.U32.HI UR9, URZ, 0x10, UR10 ;  /* 0x00000010ff097899 */ /* 0x000fc8000801160a */
[----:B------:R-:W-:-:S04]  /*6990*/  ULOP3.LUT UR9, UR9, UR8, URZ, 0xc0, !UPT ;  /* 0x0000000809097292 */ /* 0x000fc8000f8ec0ff */
[----:B------:R-:W-:-:S09]  /*69a0*/  UISETP.NE.AND UP0, UPT, UR9, UR8, UPT ;  /* 0x000000080900728c */ /* 0x000fd2000bf05270 */
[----:B------:R-:W-:Y:S05]  /*69b0*/  BRA.U UP0, `(.L_x_483) ;  /* 0x00000001002c7547 */ /* 0x000fea000b800000 */
[----:B------:R-:W1:Y:S01]  /*69c0*/  S2R R3, SR_LANEID ;  /* 0x0000000000037919 */ /* 0x000e620000000000 */
[----:B------:R-:W-:Y:S01]  /*69d0*/  ULOP3.LUT UR11, URZ, UR11, URZ, 0x33, !UPT ;  /* 0x0000000bff0b7292 */ /* 0x000fe2000f8e33ff */
[----:B------:R-:W-:Y:S02]  /*69e0*/  VOTEU.ANY UR9, UPT, PT ;  /* 0x0000000000097886 */ /* 0x000fe400038e0100 */
[----:B------:R-:W-:-:S03]  /*69f0*/  UFLO.U32 UR9, UR9 ;  /* 0x00000009000972bd */ /* 0x000fc600080e0000 */
[----:B------:R-:W-:-:S04]  /*6a00*/  IMAD.U32 R0, RZ, RZ, UR11 ;  /* 0x0000000bff007e24 */ /* 0x000fc8000f8e00ff */
[----:B------:R-:W2:Y:S02]  /*6a10*/  REDUX UR8, R0 ;  /* 0x00000000000873c4 */ /* 0x000ea40000000000 */
[----:B------:R3:W-:Y:S01]  /*6a20*/  UTCATOMSWS.AND URZ, UR11 ;  /* 0x0000000b00ff79e3 */ /* 0x0007e20008000000 */
[----:B-1----:R-:W-:Y:S02]  /*6a30*/  ISETP.EQ.U32.AND P0, PT, R3, UR9, PT ;  /* 0x0000000903007c0c */ /* 0x002fe4000bf02070 */
[----:B--2---:R-:W-:-:S11]  /*6a40*/  MOV R3, UR8 ;  /* 0x0000000800037c02 */ /* 0x004fd60008000f00 */
[----:B------:R3:W-:Y:S01]  /*6a50*/  @P0 ATOMS.AND RZ, [R2], R3 ;  /* 0x0000000302ff038c */ /* 0x0007e20002800000 */
[----:B------:R-:W-:Y:S05]  /*6a60*/  BRA `(.L_x_484) ;  /* 0x0000000000147947 */ /* 0x000fea0003800000 */
.L_x_483:
[----:B------:R-:W-:Y:S02]  /*6a70*/  MOV R2, 0x6a90 ;  /* 0x00006a9000027802 */ /* 0x000fe40000000f00 */
[----:B0-----:R-:W-:Y:S05]  /*6a80*/  CALL.REL.NOINC `($__internal_4_$__cuda_sm10x_tcgen05_guardrail_trap_col_being_dealloced_not_returned_by_alloc) ;  /* 0x0000000c00487944 */ /* 0x001fea0003c00000 */
[----:B------:R-:W-:Y:S05]  /*6a90*/  BRA `(.L_x_484) ;  /* 0x0000000000087947 */ /* 0x000fea0003800000 */
.L_x_482:
[----:B------:R-:W-:Y:S02]  /*6aa0*/  MOV R2, 0x6ac0 ;  /* 0x00006ac000027802 */ /* 0x000fe40000000f00 */
[----:B0-----:R-:W-:Y:S05]  /*6ab0*/  CALL.REL.NOINC `($__internal_6_$__cuda_sm10x_tcgen05_guardrail_trap_unallocated_columns_being_dealloced) ;  /* 0x0000000c00547944 */ /* 0x001fea0003c00000 */
.L_x_484:
[----:B------:R-:W-:Y:S01]  /*6ac0*/  NOP ;  /* 0x0000000000007918 */ /* 0x000fe20000000000 */
[----:B---3--:R-:W-:Y:S05]  /*6ad0*/  EXIT ;  /* 0x000000000000794d */ /* 0x008fea0003800000 */
.L_x_377:
[----:B------:R-:W-:-:S07]  /*6ae0*/  MOV R13, R12 ;  /* 0x0000000c000d7202 */ /* 0x000fce0000000f00 */
.L_x_485:
[----:B-1----:R1:W2:Y:S02]  /*6af0*/  SYNCS.PHASECHK.TRANS64.TRYWAIT P0, [R3+URZ], R13 ;  /* 0x0000000d030075a7 */ /* 0x0022a400080011ff */
[----:B--2---:R-:W-:Y:S05]  /*6b00*/  @!P0 NANOSLEEP.SYNCS 0x989680 ;  /* 0x009896800000895d */ /* 0x004fea0003900000 */
[----:B------:R-:W2:Y:S02]  /*6b10*/  @!P0 SYNCS.PHASECHK.TRANS64 P0, [R3+URZ], R13 ;  /* 0x0000000d030085a7 */ /* 0x000ea400080010ff */
[----:B--2---:R-:W-:Y:S05]  /*6b20*/  @!P0 BRA `(.L_x_485) ;  /* 0xfffffffc00f08947 */ /* 0x004fea000383ffff */
[----:B------:R-:W-:Y:S05]  /*6b30*/  BRA `(.L_x_376) ;  /* 0xffffffa000247947 */ /* 0x000fea000383ffff */
.L_x_380:
[----:B------:R-:W-:-:S07]  /*6b40*/  MOV R9, R8 ;  /* 0x0000000800097202 */ /* 0x000fce0000000f00 */
.L_x_486:
[----:B-1----:R1:W2:Y:S02]  /*6b50*/  SYNCS.PHASECHK.TRANS64.TRYWAIT P0, [R3+URZ], R9 ;  /* 0x00000009030075a7 */ /* 0x0022a400080011ff */
[----:B--2---:R-:W-:Y:S05]  /*6b60*/  @!P0 NANOSLEEP.SYNCS 0x989680 ;  /* 0x009896800000895d */ /* 0x004fea0003900000 */
[----:B------:R-:W2:Y:S02]  /*6b70*/  @!P0 SYNCS.PHASECHK.TRANS64 P0, [R3+URZ], R9 ;  /* 0x00000009030085a7 */ /* 0x000ea400080010ff */
[----:B--2---:R-:W-:Y:S05]  /*6b80*/  @!P0 BRA `(.L_x_486) ;  /* 0xfffffffc00f08947 */ /* 0x004fea000383ffff */
[----:B------:R-:W-:Y:S05]  /*6b90*/  BRA `(.L_x_379) ;  /* 0xffffffa000987947 */ /* 0x000fea000383ffff */
.L_x_386:
[----:B------:R-:W-:Y:S02]  /*6ba0*/  MOV R2, 0x80000000 ;  /* 0x8000000000027802 */ /* 0x000fe40000000f00 */
[----:B------:R-:W-:-:S07]  /*6bb0*/  MOV R3, 0x80000000 ;  /* 0x8000000000037802 */ /* 0x000fce0000000f00 */
.L_x_487:
[----:B-1----:R1:W3:Y:S02]  /*6bc0*/  SYNCS.PHASECHK.TRANS64.TRYWAIT P0, [R4+URZ+0xd8], R3 ;  /* 0x0000d803040075a7 */ /* 0x0022e400080011ff */
[----:B---3--:R-:W-:Y:S05]  /*6bd0*/  @!P0 NANOSLEEP.SYNCS 0x989680 ;  /* 0x009896800000895d */ /* 0x008fea0003900000 */
[----:B------:R-:W3:Y:S02]  /*6be0*/  @!P0 SYNCS.PHASECHK.TRANS64 P0, [R4+URZ+0xd8], R3 ;  /* 0x0000d803040085a7 */ /* 0x000ee400080010ff */
[----:B---3--:R-:W-:Y:S05]  /*6bf0*/  @!P0 BRA `(.L_x_487) ;  /* 0xfffffffc00f08947 */ /* 0x008fea000383ffff */
[----:B------:R-:W-:Y:S05]  /*6c00*/  BRA `(.L_x_488) ;  /* 0xffffffa800807947 */ /* 0x000fea000383ffff */
.L_x_399:
[----:B------:R-:W-:Y:S01]  /*6c10*/  HFMA2 R2, -RZ, RZ, -0.0 , 0 ;  /* 0x80000000ff027431 */ /* 0x000fe200000001ff */
[----:B-1----:R-:W-:-:S07]  /*6c20*/  MOV R3, 0x80000000 ;  /* 0x8000000000037802 */ /* 0x002fce0000000f00 */
.L_x_489:
[----:B0-----:R0:W1:Y:S02]  /*6c30*/  SYNCS.PHASECHK.TRANS64.TRYWAIT P0, [R4+URZ+0xe8], R3 ;  /* 0x0000e803040075a7 */ /* 0x00106400080011ff */
[----:B-1----:R-:W-:Y:S05]  /*6c40*/  @!P0 NANOSLEEP.SYNCS 0x989680 ;  /* 0x009896800000895d */ /* 0x002fea0003900000 */
[----:B------:R-:W1:Y:S02]  /*6c50*/  @!P0 SYNCS.PHASECHK.TRANS64 P0, [R4+URZ+0xe8], R3 ;  /* 0x0000e803040085a7 */ /* 0x000e6400080010ff */
[----:B-1----:R-:W-:Y:S05]  /*6c60*/  @!P0 BRA `(.L_x_489) ;  /* 0xfffffffc00f08947 */ /* 0x002fea000383ffff */
[----:B------:R-:W-:Y:S05]  /*6c70*/  BRA `(.L_x_490) ;  /* 0xffffffb400247947 */ /* 0x000fea000383ffff */
.L_x_412:
[----:B------:R-:W-:Y:S02]  /*6c80*/  MOV R2, UR24 ;  /* 0x0000001800027c02 */ /* 0x000fe40008000f00 */
[----:B---345:R-:W-:-:S07]  /*6c90*/  MOV R7, R6 ;  /* 0x0000000600077202 */ /* 0x038fce0000000f00 */
.L_x_491:
[----:B0-----:R0:W1:Y:S02]  /*6ca0*/  SYNCS.PHASECHK.TRANS64.TRYWAIT P0, [R2+URZ+0x10], R7 ;  /* 0x00001007020075a7 */ /* 0x00106400080011ff */
[----:B-1----:R-:W-:Y:S05]  /*6cb0*/  @!P0 NANOSLEEP.SYNCS 0x989680 ;  /* 0x009896800000895d */ /* 0x002fea0003900000 */
[----:B------:R-:W1:Y:S02]  /*6cc0*/  @!P0 SYNCS.PHASECHK.TRANS64 P0, [R2+URZ+0x10], R7 ;  /* 0x00001007020085a7 */ /* 0x000e6400080010ff */
[----:B-1----:R-:W-:Y:S05]  /*6cd0*/  @!P0 BRA `(.L_x_491) ;  /* 0xfffffffc00f08947 */ /* 0x002fea000383ffff */
[----:B------:R-:W-:Y:S05]  /*6ce0*/  BRA `(.L_x_492) ;  /* 0xffffffc000887947 */ /* 0x000fea000383ffff */
.L_x_415:
[----:B------:R-:W-:Y:S01]  /*6cf0*/  HFMA2 R8, -RZ, RZ, -0.0 , 0 ;  /* 0x80000000ff087431 */ /* 0x000fe200000001ff */
[----:B------:R-:W-:-:S07]  /*6d00*/  MOV R9, 0x80000000 ;  /* 0x8000000000097802 */ /* 0x000fce0000000f00 */
.L_x_493:
[----:B0-----:R0:W2:Y:S02]  /*6d10*/  SYNCS.PHASECHK.TRANS64.TRYWAIT P0, [R4+URZ+0x30], R9 ;  /* 0x00003009040075a7 */ /* 0x0010a400080011ff */
[----:B--2---:R-:W-:Y:S05]  /*6d20*/  @!P0 NANOSLEEP.SYNCS 0x989680 ;  /* 0x009896800000895d */ /* 0x004fea0003900000 */
[----:B------:R-:W2:Y:S02]  /*6d30*/  @!P0 SYNCS.PHASECHK.TRANS64 P0, [R4+URZ+0x30], R9 ;  /* 0x00003009040085a7 */ /* 0x000ea400080010ff */
[----:B--2---:R-:W-:Y:S05]  /*6d40*/  @!P0 BRA `(.L_x_493) ;  /* 0xfffffffc00f08947 */ /* 0x004fea000383ffff */
[----:B------:R-:W-:Y:S05]  /*6d50*/  BRA `(.L_x_494) ;  /* 0xffffffc400087947 */ /* 0x000fea000383ffff */
.L_x_417:
[----:B------:R-:W-:Y:S01]  /*6d60*/  HFMA2 R8, -RZ, RZ, -0.0 , 0 ;  /* 0x80000000ff087431 */ /* 0x000fe200000001ff */
[----:B0-2---:R-:W-:-:S07]  /*6d70*/  MOV R9, 0x80000000 ;  /* 0x8000000000097802 */ /* 0x005fce0000000f00 */
.L_x_495:
[----:B0-----:R0:W2:Y:S02]  /*6d80*/  SYNCS.PHASECHK.TRANS64.TRYWAIT P0, [R4+URZ+0x38], R9 ;  /* 0x00003809040075a7 */ /* 0x0010a400080011ff */
[----:B--2---:R-:W-:Y:S05]  /*6d90*/  @!P0 NANOSLEEP.SYNCS 0x989680 ;  /* 0x009896800000895d */ /* 0x004fea0003900000 */
[----:B------:R-:W2:Y:S02]  /*6da0*/  @!P0 SYNCS.PHASECHK.TRANS64 P0, [R4+URZ+0x38], R9 ;  /* 0x00003809040085a7 */ /* 0x000ea400080010ff */
[----:B--2---:R-:W-:Y:S05]  /*6db0*/  @!P0 BRA `(.L_x_495) ;  /* 0xfffffffc00f08947 */ /* 0x004fea000383ffff */
[----:B------:R-:W-:Y:S05]  /*6dc0*/  BRA `(.L_x_496) ;  /* 0xffffffc4007c7947 */ /* 0x000fea000383ffff */
.L_x_419:
[----:B------:R-:W-:Y:S01]  /*6dd0*/  HFMA2 R8, -RZ, RZ, -0.0 , 0 ;  /* 0x80000000ff087431 */ /* 0x000fe200000001ff */
[----:B0-23--:R-:W-:-:S07]  /*6de0*/  MOV R9, 0x80000000 ;  /* 0x8000000000097802 */ /* 0x00dfce0000000f00 */
.L_x_497:
[----:B0-----:R0:W2:Y:S02]  /*6df0*/  SYNCS.PHASECHK.TRANS64.TRYWAIT P0, [R4+URZ+0x58], R9 ;  /* 0x00005809040075a7 */ /* 0x0010a400080011ff */
[----:B--2---:R-:W-:Y:S05]  /*6e00*/  @!P0 NANOSLEEP.SYNCS 0x989680 ;  /* 0x009896800000895d */ /* 0x004fea0003900000 */
[----:B------:R-:W2:Y:S02]  /*6e10*/  @!P0 SYNCS.PHASECHK.TRANS64 P0, [R4+URZ+0x58], R9 ;  /* 0x00005809040085a7 */ /* 0x000ea400080010ff */
[----:B--2---:R-:W-:Y:S05]  /*6e20*/  @!P0 BRA `(.L_x_497) ;  /* 0xfffffffc00f08947 */ /* 0x004fea000383ffff */
[----:B------:R-:W-:Y:S05]  /*6e30*/  BRA `(.L_x_498) ;  /* 0xffffffc400847947 */ /* 0x000fea000383ffff */
.L_x_422:
[----:B------:R-:W-:Y:S01]  /*6e40*/  HFMA2 R8, -RZ, RZ, -0.0 , 0 ;  /* 0x80000000ff087431 */ /* 0x000fe200000001ff */
[----:B------:R-:W-:-:S07]  /*6e50*/  MOV R9, 0x80000000 ;  /* 0x8000000000097802 */ /* 0x000fce0000000f00 */
.L_x_499:
[----:B0-----:R0:W2:Y:S02]  /*6e60*/  SYNCS.PHASECHK.TRANS64.TRYWAIT P0, [R4+URZ+0x88], R9 ;  /* 0x00008809040075a7 */ /* 0x0010a400080011ff */
[----:B--2---:R-:W-:Y:S05]  /*6e70*/  @!P0 NANOSLEEP.SYNCS 0x989680 ;  /* 0x009896800000895d */ /* 0x004fea0003900000 */
[----:B------:R-:W2:Y:S02]  /*6e80*/  @!P0 SYNCS.PHASECHK.TRANS64 P0, [R4+URZ+0x88], R9 ;  /* 0x00008809040085a7 */ /* 0x000ea400080010ff */
[----:B--2---:R-:W-:Y:S05]  /*6e90*/  @!P0 BRA `(.L_x_499) ;  /* 0xfffffffc00f08947 */ /* 0x004fea000383ffff */
[----:B------:R-:W-:Y:S05]  /*6ea0*/  BRA `(.L_x_500) ;  /* 0xffffffc400847947 */ /* 0x000fea000383ffff */
.L_x_423:
[----:B------:R-:W-:Y:S01]  /*6eb0*/  HFMA2 R6, -RZ, RZ, -0.0 , 0 ;  /* 0x80000000ff067431 */ /* 0x000fe200000001ff */
[----:B------:R-:W-:-:S07]  /*6ec0*/  MOV R7, 0x80000000 ;  /* 0x8000000000077802 */ /* 0x000fce0000000f00 */
.L_x_501:
[----:B0-----:R0:W2:Y:S02]  /*6ed0*/  SYNCS.PHASECHK.TRANS64.TRYWAIT P0, [R4+URZ+0x68], R7 ;  /* 0x00006807040075a7 */ /* 0x0010a400080011ff */
[----:B--2---:R-:W-:Y:S05]  /*6ee0*/  @!P0 NANOSLEEP.SYNCS 0x989680 ;  /* 0x009896800000895d */ /* 0x004fea0003900000 */
[----:B------:R-:W2:Y:S02]  /*6ef0*/  @!P0 SYNCS.PHASECHK.TRANS64 P0, [R4+URZ+0x68], R7 ;  /* 0x00006807040085a7 */ /* 0x000ea400080010ff */
[----:B--2---:R-:W-:Y:S05]  /*6f00*/  @!P0 BRA `(.L_x_501) ;  /* 0xfffffffc00f08947 */ /* 0x004fea000383ffff */
[----:B------:R-:W-:Y:S05]  /*6f10*/  BRA `(.L_x_502) ;  /* 0xffffffc4007c7947 */ /* 0x000fea000383ffff */
.L_x_425:
[----:B------:R-:W-:Y:S01]  /*6f20*/  HFMA2 R8, -RZ, RZ, -0.0 , 0 ;  /* 0x80000000ff087431 */ /* 0x000fe200000001ff */
[----:B0-23--:R-:W-:-:S07]  /*6f30*/  MOV R9, 0x80000000 ;  /* 0x8000000000097802 */ /* 0x00dfce0000000f00 */
.L_x_503:
[----:B0-----:R0:W2:Y:S02]  /*6f40*/  SYNCS.PHASECHK.TRANS64.TRYWAIT P0, [R4+URZ+0x88], R9 ;  /* 0x00008809040075a7 */ /* 0x0010a400080011ff */
[----:B--2---:R-:W-:Y:S05]  /*6f50*/  @!P0 NANOSLEEP.SYNCS 0x989680 ;  /* 0x009896800000895d */ /* 0x004fea0003900000 */
[----:B------:R-:W2:Y:S02]  /*6f60*/  @!P0 SYNCS.PHASECHK.TRANS64 P0, [R4+URZ+0x88], R9 ;  /* 0x00008809040085a7 */ /* 0x000ea400080010ff */
[----:B--2---:R-:W-:Y:S05]  /*6f70*/  @!P0 BRA `(.L_x_503) ;  /* 0xfffffffc00f08947 */ /* 0x004fea000383ffff */
[----:B------:R-:W-:Y:S05]  /*6f80*/  BRA `(.L_x_504) ;  /* 0xffffffc4007c7947 */ /* 0x000fea000383ffff */
.L_x_426:
[----:B------:R-:W-:Y:S01]  /*6f90*/  HFMA2 R6, -RZ, RZ, -0.0 , 0 ;  /* 0x80000000ff067431 */ /* 0x000fe200000001ff */
[----:B------:R-:W-:-:S07]  /*6fa0*/  MOV R7, 0x80000000 ;  /* 0x8000000000077802 */ /* 0x000fce0000000f00 */
.L_x_505:
[----:B----4-:R4:W5:Y:S02]  /*6fb0*/  SYNCS.PHASECHK.TRANS64.TRYWAIT P0, [R4+URZ+0x68], R7 ;  /* 0x00006807040075a7 */ /* 0x01096400080011ff */
[----:B-----5:R-:W-:Y:S05]  /*6fc0*/  @!P0 NANOSLEEP.SYNCS 0x989680 ;  /* 0x009896800000895d */ /* 0x020fea0003900000 */
[----:B------:R-:W5:Y:S02]  /*6fd0*/  @!P0 SYNCS.PHASECHK.TRANS64 P0, [R4+URZ+0x68], R7 ;  /* 0x00006807040085a7 */ /* 0x000f6400080010ff */
[----:B-----5:R-:W-:Y:S05]  /*6fe0*/  @!P0 BRA `(.L_x_505) ;  /* 0xfffffffc00f08947 */ /* 0x020fea000383ffff */
[----:B------:R-:W-:Y:S05]  /*6ff0*/  BRA `(.L_x_424) ;  /* 0xffffffc400687947 */ /* 0x000fea000383ffff */
.L_x_427:
[----:B-----5:R5:W0:Y:S02]  /*7000*/  SYNCS.PHASECHK.TRANS64.TRYWAIT P0, [R4+URZ+0x18], RZ ;  /* 0x000018ff040075a7 */ /* 0x020a2400080011ff */
[----:B0-----:R-:W-:Y:S05]  /*7010*/  @!P0 NANOSLEEP.SYNCS 0x989680 ;  /* 0x009896800000895d */ /* 0x001fea0003900000 */
[----:B------:R-:W0:Y:S02]  /*7020*/  @!P0 SYNCS.PHASECHK.TRANS64 P0, [R4+URZ+0x18], RZ ;  /* 0x000018ff040085a7 */ /* 0x000e2400080010ff */
[----:B0-----:R-:W-:Y:S05]  /*7030*/  @!P0 BRA `(.L_x_427) ;  /* 0xfffffffc00f08947 */ /* 0x001fea000383ffff */
[----:B------:R-:W-:Y:S05]  /*7040*/  BRA `(.L_x_506) ;  /* 0xffffffc400607947 */ /* 0x000fea000383ffff */
.L_x_429:
[----:B0-----:R0:W1:Y:S02]  /*7050*/  SYNCS.PHASECHK.TRANS64.TRYWAIT P0, [R4+URZ+0x38], RZ ;  /* 0x000038ff040075a7 */ /* 0x00106400080011ff */
[----:B-1----:R-:W-:Y:S05]  /*7060*/  @!P0 NANOSLEEP.SYNCS 0x989680 ;  /* 0x009896800000895d */ /* 0x002fea0003900000 */
[----:B------:R-:W1:Y:S02]  /*7070*/  @!P0 SYNCS.PHASECHK.TRANS64 P0, [R4+URZ+0x38], RZ ;  /* 0x000038ff040085a7 */ /* 0x000e6400080010ff */
[----:B-1----:R-:W-:Y:S05]  /*7080*/  @!P0 BRA `(.L_x_429) ;  /* 0xfffffffc00f08947 */ /* 0x002fea000383ffff */
[----:B------:R-:W-:Y:S05]  /*7090*/  BRA `(.L_x_507) ;  /* 0xffffffc400647947 */ /* 0x000fea000383ffff */
.L_x_431:
[----:B0-----:R0:W1:Y:S02]  /*70a0*/  SYNCS.PHASECHK.TRANS64.TRYWAIT P0, [R4+URZ+0xd8], RZ ;  /* 0x0000d8ff040075a7 */ /* 0x00106400080011ff */
[----:B-1----:R-:W-:Y:S05]  /*70b0*/  @!P0 NANOSLEEP.SYNCS 0x989680 ;  /* 0x009896800000895d */ /* 0x002fea0003900000 */
[----:B------:R-:W1:Y:S02]  /*70c0*/  @!P0 SYNCS.PHASECHK.TRANS64 P0, [R4+URZ+0xd8], RZ ;  /* 0x0000d8ff040085a7 */ /* 0x000e6400080010ff */
[----:B-1----:R-:W-:Y:S05]  /*70d0*/  @!P0 BRA `(.L_x_431) ;  /* 0xfffffffc00f08947 */ /* 0x002fea000383ffff */
[----:B------:R-:W-:Y:S05]  /*70e0*/  BRA `(.L_x_508) ;  /* 0xffffffc400687947 */ /* 0x000fea000383ffff */
.L_x_432:
[----:B0-----:R0:W1:Y:S02]  /*70f0*/  SYNCS.PHASECHK.TRANS64.TRYWAIT P0, [R4+URZ+0xe8], RZ ;  /* 0x0000e8ff040075a7 */ /* 0x00106400080011ff */
[----:B-1----:R-:W-:Y:S05]  /*7100*/  @!P0 NANOSLEEP.SYNCS 0x989680 ;  /* 0x009896800000895d */ /* 0x002fea0003900000 */
[----:B------:R-:W1:Y:S02]  /*7110*/  @!P0 SYNCS.PHASECHK.TRANS64 P0, [R4+URZ+0xe8], RZ ;  /* 0x0000e8ff040085a7 */ /* 0x000e6400080010ff */
[----:B-1----:R-:W-:Y:S05]  /*7120*/  @!P0 BRA `(.L_x_432) ;  /* 0xfffffffc00f08947 */ /* 0x002fea000383ffff */
[----:B------:R-:W-:Y:S05]  /*7130*/  BRA `(.L_x_385) ;  /* 0xffffffc4005c7947 */ /* 0x000fea000383ffff */
.L_x_435:
[----:B------:R-:W-:Y:S01]  /*7140*/  HFMA2 R6, -RZ, RZ, -0.0 , 0 ;  /* 0x80000000ff067431 */ /* 0x000fe200000001ff */
[----:B--2-4-:R-:W-:-:S07]  /*7150*/  MOV R7, 0x80000000 ;  /* 0x8000000000077802 */ /* 0x014fce0000000f00 */
.L_x_509:
[----:B-1----:R1:W2:Y:S02]  /*7160*/  SYNCS.PHASECHK.TRANS64.TRYWAIT P0, [R4+URZ+0xb8], R7 ;  /* 0x0000b807040075a7 */ /* 0x0022a400080011ff */
[----:B--2---:R-:W-:Y:S05]  /*7170*/  @!P0 NANOSLEEP.SYNCS 0x989680 ;  /* 0x009896800000895d */ /* 0x004fea0003900000 */
[----:B------:R-:W2:Y:S02]  /*7180*/  @!P0 SYNCS.PHASECHK.TRANS64 P0, [R4+URZ+0xb8], R7 ;  /* 0x0000b807040085a7 */ /* 0x000ea400080010ff */
[----:B--2---:R-:W-:Y:S05]  /*7190*/  @!P0 BRA `(.L_x_509) ;  /* 0xfffffffc00f08947 */ /* 0x004fea000383ffff */
[----:B------:R-:W-:Y:S05]  /*71a0*/  BRA `(.L_x_510) ;  /* 0xffffffc400687947 */ /* 0x000fea000383ffff */
.L_x_436:
[----:B------:R-:W-:Y:S01]  /*71b0*/  HFMA2 R2, -RZ, RZ, -0.0 , 0 ;  /* 0x80000000ff027431 */ /* 0x000fe200000001ff */
[----:B------:R-:W-:-:S07]  /*71c0*/  MOV R3, 0x80000000 ;  /* 0x8000000000037802 */ /* 0x000fce0000000f00 */
.L_x_511:
[----:B-1----:R1:W2:Y:S02]  /*71d0*/  SYNCS.PHASECHK.TRANS64.TRYWAIT P0, [R4+URZ+0x98], R3 ;  /* 0x00009803040075a7 */ /* 0x0022a400080011ff */
[----:B--2---:R-:W-:Y:S05]  /*71e0*/  @!P0 NANOSLEEP.SYNCS 0x989680 ;  /* 0x009896800000895d */ /* 0x004fea0003900000 */
[----:B------:R-:W2:Y:S02]  /*71f0*/  @!P0 SYNCS.PHASECHK.TRANS64 P0, [R4+URZ+0x98], R3 ;  /* 0x00009803040085a7 */ /* 0x000ea400080010ff */
[----:B--2---:R-:W-:Y:S05]  /*7200*/  @!P0 BRA `(.L_x_511) ;  /* 0xfffffffc00f08947 */ /* 0x004fea000383ffff */
[----:B------:R-:W-:Y:S05]  /*7210*/  BRA `(.L_x_512) ;  /* 0xffffffc400d87947 */ /* 0x000fea000383ffff */
.L_x_439:
[----:B------:R-:W-:Y:S07]  /*7220*/  MOV R18, R19 ;  /* 0x0000001300127202 */ /* 0x000fee0000000f00 */
.L_x_513:
[----:B-1----:R1:W2:Y:S02]  /*7230*/  SYNCS.PHASECHK.TRANS64.TRYWAIT P0, [R2+URZ], R19 ;  /* 0x00000013020075a7 */ /* 0x0022a400080011ff */
[----:B--2---:R-:W-:Y:S05]  /*7240*/  @!P0 NANOSLEEP.SYNCS 0x989680 ;  /* 0x009896800000895d */ /* 0x004fea0003900000 */
[----:B------:R-:W2:Y:S02]  /*7250*/  @!P0 SYNCS.PHASECHK.TRANS64 P0, [R2+URZ], R19 ;  /* 0x00000013020085a7 */ /* 0x000ea400080010ff */
[----:B--2---:R-:W-:Y:S05]  /*7260*/  @!P0 BRA `(.L_x_513) ;  /* 0xfffffffc00f08947 */ /* 0x004fea000383ffff */
[----:B------:R-:W-:Y:S05]  /*7270*/  BRA `(.L_x_514) ;  /* 0xffffffc800207947 */ /* 0x000fea000383ffff */
.L_x_441:
[-C--:B------:R-:W-:Y:S02]  /*7280*/  MOV R18, R17.reuse ;  /* 0x0000001100127202 */ /* 0x080fe40000000f00 */
[----:B-1----:R-:W-:Y:S07]  /*7290*/  MOV R19, R17 ;  /* 0x0000001100137202 */ /* 0x002fee0000000f00 */
.L_x_515:
[----:B0-----:R0:W1:Y:S02]  /*72a0*/  SYNCS.PHASECHK.TRANS64.TRYWAIT P0, [R6+URZ+0x40], R19 ;  /* 0x00004013060075a7 */ /* 0x00106400080011ff */
[----:B-1----:R-:W-:Y:S05]  /*72b0*/  @!P0 NANOSLEEP.SYNCS 0x989680 ;  /* 0x009896800000895d */ /* 0x002fea0003900000 */
[----:B------:R-:W1:Y:S02]  /*72c0*/  @!P0 SYNCS.PHASECHK.TRANS64 P0, [R6+URZ+0x40], R19 ;  /* 0x00004013060085a7 */ /* 0x000e6400080010ff */
[----:B-1----:R-:W-:Y:S05]  /*72d0*/  @!P0 BRA `(.L_x_515) ;  /* 0xfffffffc00f08947 */ /* 0x002fea000383ffff */
[----:B------:R-:W-:Y:S05]  /*72e0*/  BRA `(.L_x_516) ;  /* 0xffffffc800147947 */ /* 0x000fea000383ffff */
.L_x_443:
[----:B------:R-:W-:Y:S01]  /*72f0*/  HFMA2 R6, -RZ, RZ, -0.0 , 0 ;  /* 0x80000000ff067431 */ /* 0x000fe200000001ff */
[----:B0-----:R-:W-:-:S04]  /*7300*/  MOV R7, 0x80000000 ;  /* 0x8000000000077802 */ /* 0x001fc80000000f00 */
[----:B------:R0:W1:Y:S03]  /*7310*/  SYNCS.PHASECHK.TRANS64.TRYWAIT P0, [R2+URZ+0xa8], R7 ;  /* 0x0000a807020075a7 */ /* 0x00006600080011ff */
[----:B-1----:R-:W-:Y:S05]  /*7320*/  @!P0 NANOSLEEP.SYNCS 0x989680 ;  /* 0x009896800000895d */ /* 0x002fea0003900000 */
[----:B------:R-:W1:Y:S02]  /*7330*/  @!P0 SYNCS.PHASECHK.TRANS64 P0, [R2+URZ+0xa8], R7 ;  /* 0x0000a807020085a7 */ /* 0x000e6400080010ff */
[----:B-1----:R-:W-:Y:S05]  /*7340*/  @!P0 BRA `(.L_x_443) ;  /* 0xfffffffc00e88947 */ /* 0x002fea000383ffff */
[----:B------:R-:W-:Y:S05]  /*7350*/  BRA `(.L_x_517) ;  /* 0xffffffd000487947 */ /* 0x000fea000383ffff */
.L_x_446:
[----:B------:R-:W-:Y:S07]  /*7360*/  MOV R20, R21 ;  /* 0x0000001500147202 */ /* 0x000fee0000000f00 */
.L_x_518:
[----:B0-----:R0:W1:Y:S02]  /*7370*/  SYNCS.PHASECHK.TRANS64.TRYWAIT P0, [R8+URZ+0x20], R21 ;  /* 0x00002015080075a7 */ /* 0x00106400080011ff */
[----:B-1----:R-:W-:Y:S05]  /*7380*/  @!P0 NANOSLEEP.SYNCS 0x989680 ;  /* 0x009896800000895d */ /* 0x002fea0003900000 */
[----:B------:R-:W1:Y:S02]  /*7390*/  @!P0 SYNCS.PHASECHK.TRANS64 P0, [R8+URZ+0x20], R21 ;  /* 0x00002015080085a7 */ /* 0x000e6400080010ff */
[----:B-1----:R-:W-:Y:S05]  /*73a0*/  @!P0 BRA `(.L_x_518) ;  /* 0xfffffffc00f08947 */ /* 0x002fea000383ffff */
[----:B------:R-:W-:Y:S05]  /*73b0*/  BRA `(.L_x_519) ;  /* 0xffffffd000947947 */ /* 0x000fea000383ffff */
.L_x_448:
[----:B------:R-:W-:Y:S07]  /*73c0*/  MOV R18, R19 ;  /* 0x0000001300127202 */ /* 0x000fee0000000f00 */
.L_x_520:
[----:B-1----:R1:W2:Y:S02]  /*73d0*/  SYNCS.PHASECHK.TRANS64.TRYWAIT P0, [R0+URZ+0x70], R19 ;  /* 0x00007013000075a7 */ /* 0x0022a400080011ff */
[----:B--2---:R-:W-:Y:S05]  /*73e0*/  @!P0 NANOSLEEP.SYNCS 0x989680 ;  /* 0x009896800000895d */ /* 0x004fea0003900000 */
[----:B------:R-:W2:Y:S02]  /*73f0*/  @!P0 SYNCS.PHASECHK.TRANS64 P0, [R0+URZ+0x70], R19 ;  /* 0x00007013000085a7 */ /* 0x000ea400080010ff */
[----:B--2---:R-:W-:Y:S05]  /*7400*/  @!P0 BRA `(.L_x_520) ;  /* 0xfffffffc00f08947 */ /* 0x004fea000383ffff */
[----:B------:R-:W-:Y:S05]  /*7410*/  BRA `(.L_x_521) ;  /* 0xffffffd0008c7947 */ /* 0x000fea000383ffff */
.L_x_450:
[----:B0-----:R0:W1:Y:S02]  /*7420*/  SYNCS.PHASECHK.TRANS64.TRYWAIT P0, [R2+URZ+0xc0], RZ ;  /* 0x0000c0ff020075a7 */ /* 0x00106400080011ff */
[----:B-1----:R-:W-:Y:S05]  /*7430*/  @!P0 NANOSLEEP.SYNCS 0x989680 ;  /* 0x009896800000895d */ /* 0x002fea0003900000 */
[----:B------:R-:W1:Y:S02]  /*7440*/  @!P0 SYNCS.PHASECHK.TRANS64 P0, [R2+URZ+0xc0], RZ ;  /* 0x0000c0ff020085a7 */ /* 0x000e6400080010ff */
[----:B-1----:R-:W-:Y:S05]  /*7450*/  @!P0 BRA `(.L_x_450) ;  /* 0xfffffffc00f08947 */ /* 0x002fea000383ffff */
[----:B------:R-:W-:Y:S05]  /*7460*/  BRA `(.L_x_522) ;  /* 0xffffffd800dc7947 */ /* 0x000fea000383ffff */
.L_x_453:
[----:B------:R-:W-:Y:S07]  /*7470*/  MOV R22, R23 ;  /* 0x0000001700167202 */ /* 0x000fee0000000f00 */
.L_x_523:
[----:B-1----:R1:W2:Y:S02]  /*7480*/  SYNCS.PHASECHK.TRANS64.TRYWAIT P0, [R2+URZ+0x60], R23 ;  /* 0x00006017020075a7 */ /* 0x0022a400080011ff */
[----:B--2---:R-:W-:Y:S05]  /*7490*/  @!P0 NANOSLEEP.SYNCS 0x989680 ;  /* 0x009896800000895d */ /* 0x004fea0003900000 */
[----:B------:R-:W2:Y:S02]  /*74a0*/  @!P0 SYNCS.PHASECHK.TRANS64 P0, [R2+URZ+0x60], R23 ;  /* 0x00006017020085a7 */ /* 0x000ea400080010ff */
[----:B--2---:R-:W-:Y:S05]  /*74b0*/  @!P0 BRA `(.L_x_523) ;  /* 0xfffffffc00f08947 */ /* 0x004fea000383ffff */
[----:B------:R-:W-:Y:S05]  /*74c0*/  BRA `(.L_x_524) ;  /* 0xffffffdc003c7947 */ /* 0x000fea000383ffff */
.L_x_455:
[----:B--2-4-:R-:W-:-:S07]  /*74d0*/  MOV R7, R6 ;  /* 0x0000000600077202 */ /* 0x014fce0000000f00 */
.L_x_525:
[----:B-1----:R1:W2:Y:S02]  /*74e0*/  SYNCS.PHASECHK.TRANS64.TRYWAIT P0, [R0+URZ+0x98], R7 ;  /* 0x00009807000075a7 */ /* 0x0022a400080011ff */
[----:B--2---:R-:W-:Y:S05]  /*74f0*/  @!P0 NANOSLEEP.SYNCS 0x989680 ;  /* 0x009896800000895d */ /* 0x004fea0003900000 */
[----:B------:R-:W2:Y:S02]  /*7500*/  @!P0 SYNCS.PHASECHK.TRANS64 P0, [R0+URZ+0x98], R7 ;  /* 0x00009807000085a7 */ /* 0x000ea400080010ff */
[----:B--2---:R-:W-:Y:S05]  /*7510*/  @!P0 BRA `(.L_x_525) ;  /* 0xfffffffc00f08947 */ /* 0x004fea000383ffff */
[----:B------:R-:W-:Y:S05]  /*7520*/  BRA `(.L_x_526) ;  /* 0xffffffe000a47947 */ /* 0x000fea000383ffff */
.L_x_456:
[-C--:B------:R-:W-:Y:S02]  /*7530*/  MOV R8, R6.reuse ;  /* 0x0000000600087202 */ /* 0x080fe40000000f00 */
[----:B--23--:R-:W-:-:S07]  /*7540*/  MOV R9, R6 ;  /* 0x0000000600097202 */ /* 0x00cfce0000000f00 */
.L_x_527:
[----:B-1----:R1:W2:Y:S02]  /*7550*/  SYNCS.PHASECHK.TRANS64.TRYWAIT P0, [R0+URZ+0xa8], R9 ;  /* 0x0000a809000075a7 */ /* 0x0022a400080011ff */
[----:B--2---:R-:W-:Y:S05]  /*7560*/  @!P0 NANOSLEEP.SYNCS 0x989680 ;  /* 0x009896800000895d */ /* 0x004fea0003900000 */
[----:B------:R-:W2:Y:S02]  /*7570*/  @!P0 SYNCS.PHASECHK.TRANS64 P0, [R0+URZ+0xa8], R9 ;  /* 0x0000a809000085a7 */ /* 0x000ea400080010ff */
[----:B--2---:R-:W-:Y:S05]  /*7580*/  @!P0 BRA `(.L_x_527) ;  /* 0xfffffffc00f08947 */ /* 0x004fea000383ffff */
[----:B------:R-:W-:Y:S05]  /*7590*/  BRA `(.L_x_528) ;  /* 0xffffffe000907947 */ /* 0x000fea000383ffff */
.L_x_457:
[----:B--2-4-:R-:W-:-:S07]  /*75a0*/  MOV R7, R6 ;  /* 0x0000000600077202 */ /* 0x014fce0000000f00 */
.L_x_529:
[----:B-1----:R1:W2:Y:S02]  /*75b0*/  SYNCS.PHASECHK.TRANS64.TRYWAIT P0, [R0+URZ+0xb8], R7 ;  /* 0x0000b807000075a7 */ /* 0x0022a400080011ff */
[----:B--2---:R-:W-:Y:S05]  /*75c0*/  @!P0 NANOSLEEP.SYNCS 0x989680 ;  /* 0x009896800000895d */ /* 0x004fea0003900000 */
[----:B------:R-:W2:Y:S02]  /*75d0*/  @!P0 SYNCS.PHASECHK.TRANS64 P0, [R0+URZ+0xb8], R7 ;  /* 0x0000b807000085a7 */ /* 0x000ea400080010ff */
[----:B--2---:R-:W-:Y:S05]  /*75e0*/  @!P0 BRA `(.L_x_529) ;  /* 0xfffffffc00f08947 */ /* 0x004fea000383ffff */
[----:B------:R-:W-:Y:S05]  /*75f0*/  BRA `(.L_x_433) ;  /* 0xffffffe000807947 */ /* 0x000fea000383ffff */
.L_x_461:
[----:B-1----:R1:W3:Y:S02]  /*7600*/  SYNCS.PHASECHK.TRANS64.TRYWAIT P0, [R3+URZ+0xd0], RZ ;  /* 0x0000d0ff030075a7 */ /* 0x0022e400080011ff */
[----:B---3--:R-:W-:Y:S05]  /*7610*/  @!P0 NANOSLEEP.SYNCS 0x989680 ;  /* 0x009896800000895d */ /* 0x008fea0003900000 */
[----:B------:R-:W3:Y:S02]  /*7620*/  @!P0 SYNCS.PHASECHK.TRANS64 P0, [R3+URZ+0xd0], RZ ;  /* 0x0000d0ff030085a7 */ /* 0x000ee400080010ff */
[----:B---3--:R-:W-:Y:S05]  /*7630*/  @!P0 BRA `(.L_x_461) ;  /* 0xfffffffc00f08947 */ /* 0x008fea000383ffff */
[----:B------:R-:W-:Y:S05]  /*7640*/  BRA `(.L_x_530) ;  /* 0xffffffe0009c7947 */ /* 0x000fea000383ffff */
.L_x_462:
[----:B-1----:R1:W3:Y:S02]  /*7650*/  SYNCS.PHASECHK.TRANS64.TRYWAIT P0, [R3+URZ+0xe0], RZ ;  /* 0x0000e0ff030075a7 */ /* 0x0022e400080011ff */
[----:B---3--:R-:W-:Y:S05]  /*7660*/  @!P0 NANOSLEEP.SYNCS 0x989680 ;  /* 0x009896800000895d */ /* 0x008fea0003900000 */
[----:B------:R-:W3:Y:S02]  /*7670*/  @!P0 SYNCS.PHASECHK.TRANS64 P0, [R3+URZ+0xe0], RZ ;  /* 0x0000e0ff030085a7 */ /* 0x000ee400080010ff */
[----:B---3--:R-:W-:Y:S05]  /*7680*/  @!P0 BRA `(.L_x_462) ;  /* 0xfffffffc00f08947 */ /* 0x008fea000383ffff */
[----:B------:R-:W-:Y:S05]  /*7690*/  BRA `(.L_x_531) ;  /* 0xffffffe000947947 */ /* 0x000fea000383ffff */
.L_x_463:
[----:B------:R-:W-:Y:S01]  /*76a0*/  HFMA2 R6, -RZ, RZ, -0.0 , 0 ;  /* 0x80000000ff067431 */ /* 0x000fe200000001ff */
[----:B-1----:R-:W-:-:S04]  /*76b0*/  MOV R7, 0x80000000 ;  /* 0x8000000000077802 */ /* 0x002fc80000000f00 */
[----:B------:R1:W2:Y:S03]  /*76c0*/  SYNCS.PHASECHK.TRANS64.TRYWAIT P0, [R0+URZ+0xc8], R7 ;  /* 0x0000c807000075a7 */ /* 0x0002a600080011ff */
[----:B--2---:R-:W-:Y:S05]  /*76d0*/  @!P0 NANOSLEEP.SYNCS 0x989680 ;  /* 0x009896800000895d */ /* 0x004fea0003900000 */
[----:B------:R-:W2:Y:S02]  /*76e0*/  @!P0 SYNCS.PHASECHK.TRANS64 P0, [R0+URZ+0xc8], R7 ;  /* 0x0000c807000085a7 */ /* 0x000ea400080010ff */
[----:B--2---:R-:W-:Y:S05]  /*76f0*/  @!P0 BRA `(.L_x_463) ;  /* 0xfffffffc00e88947 */ /* 0x004fea000383ffff */
[----:B------:R-:W-:Y:S05]  /*7700*/  BRA `(.L_x_458) ;  /* 0xffffffe000a07947 */ /* 0x000fea000383ffff */
.L_x_465:
[----:B0-----:R0:W1:Y:S02]  /*7710*/  SYNCS.PHASECHK.TRANS64.TRYWAIT P2, [R3+URZ+0xb0], RZ ;  /* 0x0000b0ff030075a7 */ /* 0x00106400080411ff */
[----:B-1----:R-:W-:Y:S05]  /*7720*/  @!P2 NANOSLEEP.SYNCS 0x989680 ;  /* 0x009896800000a95d */ /* 0x002fea0003900000 */
[----:B------:R-:W1:Y:S02]  /*7730*/  @!P2 SYNCS.PHASECHK.TRANS64 P2, [R3+URZ+0xb0], RZ ;  /* 0x0000b0ff0300a5a7 */ /* 0x000e6400080410ff */
[----:B-1----:R-:W-:Y:S05]  /*7740*/  @!P2 BRA `(.L_x_465) ;  /* 0xfffffffc00f0a947 */ /* 0x002fea000383ffff */
[----:B------:R-:W-:Y:S05]  /*7750*/  BRA `(.L_x_532) ;  /* 0xffffffe400087947 */ /* 0x000fea000383ffff */
.L_x_481:
[----:B0-----:R0:W1:Y:S02]  /*7760*/  SYNCS.PHASECHK.TRANS64.TRYWAIT P0, [R4+URZ+0xf0], RZ ;  /* 0x0000f0ff040075a7 */ /* 0x00106400080011ff */
[----:B-1----:R-:W-:Y:S05]  /*7770*/  @!P0 NANOSLEEP.SYNCS 0x989680 ;  /* 0x009896800000895d */ /* 0x002fea0003900000 */
[----:B------:R-:W1:Y:S02]  /*7780*/  @!P0 SYNCS.PHASECHK.TRANS64 P0, [R4+URZ+0xf0], RZ ;  /* 0x0000f0ff040085a7 */ /* 0x000e6400080010ff */
[----:B-1----:R-:W-:Y:S05]  /*7790*/  @!P0 BRA `(.L_x_481) ;  /* 0xfffffffc00f08947 */ /* 0x002fea000383ffff */
[----:B------:R-:W-:Y:S05]  /*77a0*/  BRA `(.L_x_533) ;  /* 0xfffffff0002c7947 */ /* 0x000fea000383ffff */
        .weak           $__internal_4_$__cuda_sm10x_tcgen05_guardrail_trap_col_being_dealloced_not_returned_by_alloc
        .type           $__internal_4_$__cuda_sm10x_tcgen05_guardrail_trap_col_being_dealloced_not_returned_by_alloc,@function
        .size           $__internal_4_$__cuda_sm10x_tcgen05_guardrail_trap_col_being_dealloced_not_returned_by_alloc,($__internal_5_$__cuda_sm10x_tcgen05_guardrail_trap_phase_invalid_during_alloc - $__internal_4_$__cuda_sm10x_tcgen05_guardrail_trap_col_being_dealloced_not_returned_by_alloc)
$__internal_4_$__cuda_sm10x_tcgen05_guardrail_trap_col_being_dealloced_not_returned_by_alloc:
[----:B------:R-:W-:Y:S05]  /*77b0*/  BPT.TRAP 0x1 ;  /* 0x000000040000795c */ /* 0x000fea0000300000 */
[----:B------:R-:W-:-:S04]  /*77c0*/  HFMA2 R3, -RZ, RZ, 0, 0 ;  /* 0x00000000ff037431 */ /* 0x000fc800000001ff */
[----:B------:R-:W-:Y:S05]  /*77d0*/  RET.REL.NODEC R2 `(kernel_cutlass_kernel_cudnnsdpabwdfmha_dq_d256_sm100BlackwellFusedAttentionDQKernel_object_at_____Int32_Int32_Int32_TiledMMA_ThrLayoutVMNK21111000_PermutationMNK____MMAAtom_ThrID21_ShapeM_1) ;  /* 0xffffff8802087950 */ /* 0x000fea0003c3ffff */
        .weak           $__internal_5_$__cuda_sm10x_tcgen05_guardrail_trap_phase_invalid_during_alloc
        .type           $__internal_5_$__cuda_sm10x_tcgen05_guardrail_trap_phase_invalid_during_alloc,@function
        .size           $__internal_5_$__cuda_sm10x_tcgen05_guardrail_trap_phase_invalid_during_alloc,($__internal_6_$__cuda_sm10x_tcgen05_guardrail_trap_unallocated_columns_being_dealloced - $__internal_5_$__cuda_sm10x_tcgen05_guardrail_trap_phase_invalid_during_alloc)
$__internal_5_$__cuda_sm10x_tcgen05_guardrail_trap_phase_invalid_during_alloc:
[----:B------:R-:W-:Y:S05]  /*77e0*/  BPT.TRAP 0x1 ;  /* 0x000000040000795c */ /* 0x000fea0000300000 */
[----:B------:R-:W-:-:S04]  /*77f0*/  MOV R3, 0x0 ;  /* 0x0000000000037802 */ /* 0x000fc80000000f00 */
[----:B------:R-:W-:Y:S05]  /*7800*/  RET.REL.NODEC R2 `(kernel_cutlass_kernel_cudnnsdpabwdfmha_dq_d256_sm100BlackwellFusedAttentionDQKernel_object_at_____Int32_Int32_Int32_TiledMMA_ThrLayoutVMNK21111000_PermutationMNK____MMAAtom_ThrID21_ShapeM_1) ;  /* 0xffffff8402fc7950 */ /* 0x000fea0003c3ffff */
        .weak           $__internal_6_$__cuda_sm10x_tcgen05_guardrail_trap_unallocated_columns_being_dealloced
        .type           $__internal_6_$__cuda_sm10x_tcgen05_guardrail_trap_unallocated_columns_being_dealloced,@function
        .size           $__internal_6_$__cuda_sm10x_tcgen05_guardrail_trap_unallocated_columns_being_dealloced,(.L_x_544 - $__internal_6_$__cuda_sm10x_tcgen05_guardrail_trap_unallocated_columns_being_dealloced)
$__internal_6_$__cuda_sm10x_tcgen05_guardrail_trap_unallocated_columns_being_dealloced:
[----:B------:R-:W-:Y:S05]  /*7810*/  BPT.TRAP 0x1 ;  /* 0x000000040000795c */ /* 0x000fea0000300000 */
[----:B------:R-:W-:-:S04]  /*7820*/  HFMA2 R3, -RZ, RZ, 0, 0 ;  /* 0x00000000ff037431 */ /* 0x000fc800000001ff */
[----:B------:R-:W-:Y:S05]  /*7830*/  RET.REL.NODEC R2 `(kernel_cutlass_kernel_cudnnsdpabwdfmha_dq_d256_sm100BlackwellFusedAttentionDQKernel_object_at_____Int32_Int32_Int32_TiledMMA_ThrLayoutVMNK21111000_PermutationMNK____MMAAtom_ThrID21_ShapeM_1) ;  /* 0xffffff8402f07950 */ /* 0x000fea0003c3ffff */
.L_x_534:
        /* <DEDUP_REMOVED lines=12> */
.L_x_544:


//--------------------- .text.kernel_cutlass_sum_OdO_cudnnsdpabwdfmha_backward_sm100_2kernelBlackwellFusedMultiHeadAttentionBackward_object_at__tensorptrf16gmemalign64o409625620481256div64_tensorptrf16gmemalign64o4096_0 --------------------------
	.section	.text.kernel_cutlass_sum_OdO_cudnnsdpabwdfmha_backward_sm100_2kernelBlackwellFusedMultiHeadAttentionBackward_object_at__tensorptrf16gmemalign64o409625620481256div64_tensorptrf16gmemalign64o4096_0,"ax",@progbits
	.align	128
        .global         kernel_cutlass_sum_OdO_cudnnsdpabwdfmha_backward_sm100_2kernelBlackwellFusedMultiHeadAttentionBackward_object_at__tensorptrf16gmemalign64o409625620481256div64_tensorptrf16gmemalign64o4096_0
        .type           kernel_cutlass_sum_OdO_cudnnsdpabwdfmha_backward_sm100_2kernelBlackwellFusedMultiHeadAttentionBackward_object_at__tensorptrf16gmemalign64o409625620481256div64_tensorptrf16gmemalign64o4096_0,@function
        .size           kernel_cutlass_sum_OdO_cudnnsdpabwdfmha_backward_sm100_2kernelBlackwellFusedMultiHeadAttentionBackward_object_at__tensorptrf16gmemalign64o409625620481256div64_tensorptrf16gmemalign64o4096_0,(.L_x_547 - kernel_cutlass_sum_OdO_cudnnsdpabwdfmha_backward_sm100_2kernelBlackwellFusedMultiHeadAttentionBackward_object_at__tensorptrf16gmemalign64o409625620481256div64_tensorptrf16gmemalign64o4096_0)
        .other          kernel_cutlass_sum_OdO_cudnnsdpabwdfmha_backward_sm100_2kernelBlackwellFusedMultiHeadAttentionBackward_object_at__tensorptrf16gmemalign64o409625620481256div64_tensorptrf16gmemalign64o4096_0,@"STO_CUDA_ENTRY STV_DEFAULT"
kernel_cutlass_sum_OdO_cudnnsdpabwdfmha_backward_sm100_2kernelBlackwellFusedMultiHeadAttentionBackward_object_at__tensorptrf16gmemalign64o409625620481256div64_tensorptrf16gmemalign64o4096_0:
.text.kernel_cutlass_sum_OdO_cudnnsdpabwdfmha_backward_sm100_2kernelBlackwellFusedMultiHeadAttentionBackward_object_at__tensorptrf16gmemalign64o409625620481256div64_tensorptrf16gmemalign64o4096_0:
[----:B------:R-:W0:Y:S01]  /*0000*/  LDC R1, c[0x0][0x37c] ;  /* 0x0000df00ff017b82 */ /* 0x000e220000000800 */
[----:B------:R-:W1:Y:S02]  /*0010*/  S2R R0, SR_TID.Y ;  /* 0x0000000000007919 */ /* 0x000e640000002200 */
[----:B-1----:R-:W-:-:S13]  /*0020*/  ISETP.GT.U32.AND P0, PT, R0, 0xf, PT ;  /* 0x0000000f0000780c */ /* 0x002fda0003f04070 */
[----:B------:R-:W-:Y:S05]  /*0030*/  @P0 EXIT ;  /* 0x000000000000094d */ /* 0x000fea0003800000 */
[----:B------:R-:W1:Y:S01]  /*0040*/  S2R R17, SR_CTAID.X ;  /* 0x0000000000117919 */ /* 0x000e620000002500 */
[----:B------:R-:W2:Y:S01]  /*0050*/  LDCU UR4, c[0x0][0x420] ;  /* 0x00008400ff0477ac */ /* 0x000ea20008000800 */
[----:B-1----:R-:W-:-:S04]  /*0060*/  LEA R17, R17, R0, 0x4 ;  /* 0x0000000011117211 */ /* 0x002fc800078e20ff */
[----:B--2---:R-:W-:-:S13]  /*0070*/  ISETP.GE.AND P0, PT, R17, UR4, PT ;  /* 0x0000000411007c0c */ /* 0x004fda000bf06270 */
[----:B------:R-:W-:Y:S05]  /*0080*/  @P0 EXIT ;  /* 0x000000000000094d */ /* 0x000fea0003800000 */
[----:B------:R-:W1:Y:S01]  /*0090*/  LDC R0, c[0x0][0x3a8] ;  /* 0x0000ea00ff007b82 */ /* 0x000e620000000800 */
[----:B------:R-:W2:Y:S01]  /*00a0*/  S2R R13, SR_CTAID.Y ;  /* 0x00000000000d7919 */ /* 0x000ea20000002600 */
[----:B------:R-:W3:Y:S01]  /*00b0*/  LDCU UR9, c[0x0][0x394] ;  /* 0x00007280ff0977ac */ /* 0x000ee20008000800 */
[----:B------:R-:W-:Y:S01]  /*00c0*/  BSSY.RECONVERGENT B0, `(.L_x_535) ;  /* 0x0000061000007945 */ /* 0x000fe20003800200 */
[----:B------:R-:W4:Y:S01]  /*00d0*/  S2R R12, SR_CTAID.Z ;  /* 0x00000000000c7919 */ /* 0x000f220000002700 */
[----:B------:R-:W5:Y:S03]  /*00e0*/  LDCU UR8, c[0x0][0x3b4] ;  /* 0x00007680ff0877ac */ /* 0x000f660008000800 */
[----:B------:R-:W0:Y:S01]  /*00f0*/  LDC R2, c[0x0][0x388] ;  /* 0x0000e200ff027b82 */ /* 0x000e220000000800 */
[----:B------:R-:W4:Y:S01]  /*0100*/  LDCU UR5, c[0x0][0x398] ;  /* 0x00007300ff0577ac */ /* 0x000f220008000800 */
[----:B------:R-:W0:Y:S01]  /*0110*/  LDCU UR4, c[0x0][0x3b8] ;  /* 0x00007700ff0477ac */ /* 0x000e220008000800 */
[----:B------:R-:W0:Y:S01]  /*0120*/  LDCU.64 UR6, c[0x0][0x380] ;  /* 0x00007000ff0677ac */ /* 0x000e220008000a00 */
[----:B-1----:R-:W-:-:S04]  /*0130*/  IABS R4, R0 ;  /* 0x0000000000047213 */ /* 0x002fc80000000000 */
[----:B------:R-:W1:Y:S01]  /*0140*/  I2F.RP R5, R4 ;  /* 0x0000000400057306 */ /* 0x000e620000209400 */
[----:B0-----:R-:W-:Y:S02]  /*0150*/  IABS R7, R2 ;  /* 0x0000000200077213 */ /* 0x001fe40000000000 */
[----:B--2---:R-:W-:-:S05]  /*0160*/  IABS R10, R13 ;  /* 0x0000000d000a7213 */ /* 0x004fca0000000000 */
[----:B------:R-:W0:Y:S08]  /*0170*/  I2F.RP R11, R7 ;  /* 0x00000007000b7306 */ /* 0x000e300000209400 */
[----:B-1----:R-:W1:Y:S08]  /*0180*/  MUFU.RCP R8, R5 ;  /* 0x0000000500087308 */ /* 0x002e700000001000 */
[----:B0-----:R-:W0:Y:S01]  /*0190*/  MUFU.RCP R14, R11 ;  /* 0x0000000b000e7308 */ /* 0x001e220000001000 */
[----:B-1----:R-:W-:-:S07]  /*01a0*/  IADD3 R8, PT, PT, R8, 0xffffffe, RZ ;  /* 0x0ffffffe08087810 */ /* 0x002fce0007ffe0ff */
[----:B------:R1:W2:Y:S01]  /*01b0*/  F2I.FTZ.U32.TRUNC.NTZ R9, R8 ;  /* 0x0000000800097305 */ /* 0x0002a2000021f000 */
[----:B0-----:R-:W-:Y:S01]  /*01c0*/  VIADD R14, R14, 0xffffffe ;  /* 0x0ffffffe0e0e7836 */ /* 0x001fe20000000000 */
[----:B------:R-:W0:Y:S06]  /*01d0*/  S2R R11, SR_TID.X ;  /* 0x00000000000b7919 */ /* 0x000e2c0000002100 */
[----:B------:R-:W3:Y:S01]  /*01e0*/  F2I.FTZ.U32.TRUNC.NTZ R15, R14 ;  /* 0x0000000e000f7305 */ /* 0x000ee2000021f000 */
[----:B-1----:R-:W-:Y:S01]  /*01f0*/  HFMA2 R8, -RZ, RZ, 0, 0 ;  /* 0x00000000ff087431 */ /* 0x002fe200000001ff */
[----:B--2---:R-:W-:-:S05]  /*0200*/  IADD3 R3, PT, PT, RZ, -R9, RZ ;  /* 0x80000009ff037210 */ /* 0x004fca0007ffe0ff */
[----:B------:R-:W-:Y:S02]  /*0210*/  IMAD R3, R3, R4, RZ ;  /* 0x0000000403037224 */ /* 0x000fe400078e02ff */
[----:B---3--:R-:W-:Y:S02]  /*0220*/  IMAD.MOV R6, RZ, RZ, -R15 ;  /* 0x000000ffff067224 */ /* 0x008fe400078e0a0f */
[----:B------:R-:W-:Y:S02]  /*0230*/  IMAD.MOV.U32 R14, RZ, RZ, RZ ;  /* 0x000000ffff0e7224 */ /* 0x000fe400078e00ff */
[----:B------:R-:W-:Y:S02]  /*0240*/  IMAD R5, R6, R7, RZ ;  /* 0x0000000706057224 */ /* 0x000fe400078e02ff */
[----:B------:R-:W-:-:S04]  /*0250*/  IMAD.HI.U32 R3, R9, R3, R8 ;  /* 0x0000000309037227 */ /* 0x000fc800078e0008 */
[----:B------:R-:W-:Y:S01]  /*0260*/  IMAD.HI.U32 R5, R15, R5, R14 ;  /* 0x000000050f057227 */ /* 0x000fe200078e000e */
[----:B------:R-:W-:-:S03]  /*0270*/  MOV R15, RZ ;  /* 0x000000ff000f7202 */ /* 0x000fc60000000f00 */
[----:B------:R-:W-:-:S04]  /*0280*/  IMAD.HI.U32 R3, R3, R10, RZ ;  /* 0x0000000a03037227 */ /* 0x000fc800078e00ff */
[----:B------:R-:W-:Y:S01]  /*0290*/  IMAD.HI.U32 R5, R5, R10, RZ ;  /* 0x0000000a05057227 */ /* 0x000fe200078e00ff */
[----:B------:R-:W-:-:S03]  /*02a0*/  IADD3 R9, PT, PT, -R3, RZ, RZ ;  /* 0x000000ff03097210 */ /* 0x000fc60007ffe1ff */
[----:B------:R-:W-:Y:S02]  /*02b0*/  IMAD.MOV R6, RZ, RZ, -R5 ;  /* 0x000000ffff067224 */ /* 0x000fe400078e0a05 */
[C-C-:B------:R-:W-:Y:S02]  /*02c0*/  IMAD R9, R4.reuse, R9, R10.reuse ;  /* 0x0000000904097224 */ /* 0x140fe400078e020a */
[C---:B------:R-:W-:Y:S02]  /*02d0*/  IMAD R6, R7.reuse, R6, R10 ;  /* 0x0000000607067224 */ /* 0x040fe400078e020a */
[----:B0-----:R-:W-:Y:S01]  /*02e0*/  IMAD.MOV.U32 R14, RZ, RZ, R11 ;  /* 0x000000ffff0e7224 */ /* 0x001fe200078e000b */
[----:B------:R-:W-:Y:S02]  /*02f0*/  ISETP.GT.U32.AND P1, PT, R4, R9, PT ;  /* 0x000000090400720c */ /* 0x000fe40003f24070 */
[----:B------:R-:W-:-:S11]  /*0300*/  ISETP.GT.U32.AND P3, PT, R7, R6, PT ;  /* 0x000000060700720c */ /* 0x000fd60003f64070 */
[-C--:B------:R-:W-:Y:S02]  /*0310*/  @!P1 IADD3 R9, PT, PT, R9, -R4.reuse, RZ ;  /* 0x8000000409099210 */ /* 0x080fe40007ffe0ff */
[----:B------:R-:W-:Y:S01]  /*0320*/  @!P3 IMAD.IADD R6, R6, 0x1, -R7 ;  /* 0x000000010606b824 */ /* 0x000fe200078e0a07 */
[----:B------:R-:W-:Y:S01]  /*0330*/  @!P1 IADD3 R3, PT, PT, R3, 0x1, RZ ;  /* 0x0000000103039810 */ /* 0x000fe20007ffe0ff */
[----:B------:R-:W-:Y:S01]  /*0340*/  @!P3 VIADD R5, R5, 0x1 ;  /* 0x000000010505b836 */ /* 0x000fe20000000000 */
[----:B------:R-:W-:Y:S02]  /*0350*/  ISETP.GE.U32.AND P4, PT, R9, R4, PT ;  /* 0x000000040900720c */ /* 0x000fe40003f86070 */
[----:B------:R-:W-:Y:S02]  /*0360*/  ISETP.GE.U32.AND P5, PT, R6, R7, PT ;  /* 0x000000070600720c */ /* 0x000fe40003fa6070 */
[C---:B------:R-:W-:Y:S02]  /*0370*/  LOP3.LUT R6, R13.reuse, R2, RZ, 0x3c, !PT ;  /* 0x000000020d067212 */ /* 0x040fe400078e3cff */
[----:B------:R-:W-:-:S02]  /*0380*/  LOP3.LUT R4, R13, R0, RZ, 0x3c, !PT ;  /* 0x000000000d047212 */ /* 0x000fc400078e3cff */
[----:B------:R-:W-:Y:S02]  /*0390*/  ISETP.GE.AND P2, PT, R6, RZ, PT ;  /* 0x000000ff0600720c */ /* 0x000fe40003f46270 */
[----:B------:R-:W-:Y:S02]  /*03a0*/  ISETP.NE.AND P3, PT, R2, RZ, PT ;  /* 0x000000ff0200720c */ /* 0x000fe40003f65270 */
[----:B------:R-:W-:Y:S02]  /*03b0*/  ISETP.GE.AND P0, PT, R4, RZ, PT ;  /* 0x000000ff0400720c */ /* 0x000fe40003f06270 */
[----:B------:R-:W-:Y:S01]  /*03c0*/  ISETP.NE.AND P1, PT, R0, RZ, PT ;  /* 0x000000ff0000720c */ /* 0x000fe20003f25270 */
[----:B------:R-:W-:Y:S01]  /*03d0*/  @P5 VIADD R5, R5, 0x1 ;  /* 0x0000000105055836 */ /* 0x000fe20000000000 */
[----:B------:R-:W-:-:S05]  /*03e0*/  @P4 IADD3 R3, PT, PT, R3, 0x1, RZ ;  /* 0x0000000103034810 */ /* 0x000fca0007ffe0ff */
[----:B------:R-:W-:Y:S01]  /*03f0*/  IMAD.MOV.U32 R6, RZ, RZ, R3 ;  /* 0x000000ffff067224 */ /* 0x000fe200078e0003 */
[----:B------:R-:W-:Y:S02]  /*0400*/  @!P2 IADD3 R5, PT, PT, -R5, RZ, RZ ;  /* 0x000000ff0505a210 */ /* 0x000fe40007ffe1ff */
[----:B------:R-:W-:Y:S01]  /*0410*/  @!P3 LOP3.LUT R5, RZ, R2, RZ, 0x33, !PT ;  /* 0x00000002ff05b212 */ /* 0x000fe200078e33ff */
[----:B------:R-:W-:Y:S02]  /*0420*/  @!P0 IMAD.MOV R6, RZ, RZ, -R6 ;  /* 0x000000ffff068224 */ /* 0x000fe400078e0a06 */
[----:B------:R-:W-:Y:S02]  /*0430*/  @!P1 LOP3.LUT R6, RZ, R0, RZ, 0x33, !PT ;  /* 0x00000000ff069212 */ /* 0x000fe400078e33ff */
[----:B------:R-:W-:-:S03]  /*0440*/  IADD3 R4, PT, PT, -R5, RZ, RZ ;  /* 0x000000ff05047210 */ /* 0x000fc60007ffe1ff */
[----:B------:R-:W-:Y:S02]  /*0450*/  IMAD.MOV R3, RZ, RZ, -R6 ;  /* 0x000000ffff037224 */ /* 0x000fe400078e0a06 */
[--C-:B------:R-:W-:Y:S02]  /*0460*/  IMAD R4, R2, R4, R13.reuse ;  /* 0x0000000402047224 */ /* 0x100fe400078e020d */
[----:B------:R-:W-:-:S03]  /*0470*/  IMAD R3, R0, R3, R13 ;  /* 0x0000000300037224 */ /* 0x000fc600078e020d */
[----:B------:R-:W-:Y:S01]  /*0480*/  SHF.L.U32 R4, R4, 0x8, RZ ;  /* 0x0000000804047819 */ /* 0x000fe200000006ff */
[----:B------:R-:W-:-:S04]  /*0490*/  IMAD.SHL.U32 R3, R3, 0x100, RZ ;  /* 0x0000010003037824 */ /* 0x000fc800078e00ff */
[----:B------:R-:W-:Y:S02]  /*04a0*/  IMAD R5, R5, UR9, R4 ;  /* 0x0000000905057c24 */ /* 0x000fe4000f8e0204 */
[----:B-----5:R-:W-:Y:S01]  /*04b0*/  IMAD R3, R6, UR8, R3 ;  /* 0x0000000806037c24 */ /* 0x020fe2000f8e0203 */
[----:B------:R-:W0:Y:S01]  /*04c0*/  LDCU.64 UR8, c[0x0][0x3a0] ;  /* 0x00007400ff0877ac */ /* 0x000e220008000a00 */
[C---:B----4-:R-:W-:Y:S02]  /*04d0*/  IMAD R4, R12.reuse, UR5, R5 ;  /* 0x000000050c047c24 */ /* 0x050fe4000f8e0205 */
[----:B------:R-:W-:Y:S01]  /*04e0*/  IMAD R2, R12, UR4, R3 ;  /* 0x000000040c027c24 */ /* 0x000fe2000f8e0203 */
[----:B------:R-:W1:Y:S01]  /*04f0*/  LDCU.64 UR4, c[0x0][0x358] ;  /* 0x00006b00ff0477ac */ /* 0x000e620008000a00 */
[----:B------:R-:W-:Y:S01]  /*0500*/  IMAD.WIDE.U32 R6, R11, 0x4, RZ ;  /* 0x000000040b067825 */ /* 0x000fe200078e00ff */
[----:B------:R-:W-:-:S03]  /*0510*/  LEA R4, R17, R4, 0xb ;  /* 0x0000000411047211 */ /* 0x000fc600078e58ff */
[----:B------:R-:W-:Y:S02]  /*0520*/  IMAD R2, R17, 0x800, R2 ;  /* 0x0000080011027824 */ /* 0x000fe400078e0202 */
[----:B------:R-:W-:-:S04]  /*0530*/  IMAD.WIDE R4, R4, 0x2, R6 ;  /* 0x0000000204047825 */ /* 0x000fc800078e0206 */
[----:B------:R-:W-:Y:S01]  /*0540*/  IMAD.WIDE R2, R2, 0x2, R6 ;  /* 0x0000000202027825 */ /* 0x000fe200078e0206 */
[----:B------:R-:W-:Y:S02]  /*0550*/  IADD3 R6, P0, PT, R4, UR6, RZ ;  /* 0x0000000604067c10 */ /* 0x000fe4000ff1e0ff */
[----:B0-----:R-:W-:Y:S02]  /*0560*/  IADD3 R8, P1, PT, R2, UR8, RZ ;  /* 0x0000000802087c10 */ /* 0x001fe4000ff3e0ff */
[----:B------:R-:W-:Y:S02]  /*0570*/  IADD3.X R7, PT, PT, R5, UR7, RZ, P0, !PT ;  /* 0x0000000705077c10 */ /* 0x000fe400087fe4ff */
[----:B-1----:R-:W-:-:S09]  /*0580*/  IADD3.X R9, PT, PT, R3, UR9, RZ, P1, !PT ;  /* 0x0000000903097c10 */ /* 0x002fd20008ffe4ff */
.L_x_536:
[C---:B------:R-:W-:Y:S01]  /*0590*/  ISETP.GE.U32.AND P2, PT, R14.reuse, 0x78, PT ;  /* 0x000000780e00780c */ /* 0x040fe20003f46070 */
[----:B------:R-:W2:Y:S01]  /*05a0*/  LDG.E.U16 R2, desc[UR4][R6.64] ;  /* 0x0000000406027981 */ /* 0x000ea2000c1e1500 */
[----:B------:R-:W-:Y:S03]  /*05b0*/  IADD3 R14, PT, PT, R14, 0x8, RZ ;  /* 0x000000080e0e7810 */ /* 0x000fe60007ffe0ff */
[----:B------:R0:W2:Y:S04]  /*05c0*/  LDG.E.U16 R5, desc[UR4][R6.64+0x2] ;  /* 0x0000020406057981 */ /* 0x0000a8000c1e1500 */
[----:B------:R-:W3:Y:S04]  /*05d0*/  LDG.E.U16 R3, desc[UR4][R8.64] ;  /* 0x0000000408037981 */ /* 0x000ee8000c1e1500 */
[----:B------:R1:W3:Y:S01]  /*05e0*/  LDG.E.U16 R4, desc[UR4][R8.64+0x2] ;  /* 0x0000020408047981 */ /* 0x0002e2000c1e1500 */
[----:B0-----:R-:W-:Y:S04]  /*05f0*/  IADD3 R6, P0, PT, R6, 0x20, RZ ;  /* 0x0000002006067810 */ /* 0x001fe80007f1e0ff */
[----:B------:R-:W-:Y:S02]  /*0600*/  IADD3.X R7, PT, PT, RZ, R7, RZ, P0, !PT ;  /* 0x00000007ff077210 */ /* 0x000fe400007fe4ff */
[----:B-1----:R-:W-:Y:S04]  /*0610*/  IADD3 R8, P1, PT, R8, 0x20, RZ ;  /* 0x0000002008087810 */ /* 0x002fe80007f3e0ff */
[----:B------:R-:W-:Y:S02]  /*0620*/  IADD3.X R9, PT, PT, RZ, R9, RZ, P1, !PT ;  /* 0x00000009ff097210 */ /* 0x000fe40000ffe4ff */
[----:B---3--:R-:W-:Y:S02]  /*0630*/  LEA R4, R4, R3, 0x10 ;  /* 0x0000000304047211 */ /* 0x008fe400078e80ff */
[----:B--2---:R-:W-:Y:S03]  /*0640*/  LEA R5, R5, R2, 0x10 ;  /* 0x0000000205057211 */ /* 0x004fe600078e80ff */
[--C-:B------:R-:W-:Y:S02]  /*0650*/  HADD2.F32 R3, -RZ, R4.reuse.H0_H0 ;  /* 0x20000004ff037230 */ /* 0x100fe40000004100 */
[--C-:B------:R-:W-:Y:S02]  /*0660*/  HADD2.F32 R2, -RZ, R5.reuse.H0_H0 ;  /* 0x20000005ff027230 */ /* 0x100fe40000004100 */
[----:B------:R-:W-:Y:S02]  /*0670*/  HADD2.F32 R5, -RZ, R5.H1_H1 ;  /* 0x30000005ff057230 */ /* 0x000fe40000004100 */
[----:B------:R-:W-:Y:S02]  /*0680*/  HADD2.F32 R4, -RZ, R4.H1_H1 ;  /* 0x30000004ff047230 */ /* 0x000fe40000004100 */
[----:B------:R-:W-:Y:S04]  /*0690*/  FFMA R0, R2, R3, RZ ;  /* 0x0000000302007223 */ /* 0x000fe800000000ff */
[----:B------:R-:W-:Y:S04]  /*06a0*/  FFMA R0, R5, R4, R0 ;  /* 0x0000000405007223 */ /* 0x000fe80000000000 */
[----:B------:R-:W-:Y:S01]  /*06b0*/  FADD R15, R0, R15 ;  /* 0x0000000f000f7221 */ /* 0x000fe20000000000 */
[----:B------:R-:W-:Y:S09]  /*06c0*/  @!P2 BRA `(.L_x_536) ;  /* 0xfffffffc00b0a947 */ /* 0x000ff2000383ffff */
[----:B------:R-:W-:Y:S05]  /*06d0*/  BSYNC.RECONVERGENT B0 ;  /* 0x0000000000007941 */ /* 0x000fea0003800200 */
.L_x_535:
[----:B------:R-:W0:Y:S01]  /*06e0*/  SHFL.BFLY PT, R0, R15, 0x4, 0x1f ;  /* 0x0c801f000f007f89 */ /* 0x000e2200000e0000 */
[----:B------:R-:W-:Y:S01]  /*06f0*/  ISETP.NE.AND P0, PT, R11, RZ, PT ;  /* 0x000000ff0b00720c */ /* 0x000fe20003f05270 */
[----:B0-----:R-:W-:-:S05]  /*0700*/  FADD R0, R15, R0 ;  /* 0x000000000f007221 */ /* 0x001fca0000000000 */
[----:B------:R-:W0:Y:S02]  /*0710*/  SHFL.BFLY PT, R3, R0, 0x2, 0x1f ;  /* 0x0c401f0000037f89 */ /* 0x000e2400000e0000 */
[----:B0-----:R-:W-:-:S05]  /*0720*/  FADD R3, R0, R3 ;  /* 0x0000000300037221 */ /* 0x001fca0000000000 */
[----:B------:R-:W0:Y:S02]  /*0730*/  SHFL.BFLY PT, R4, R3, 0x1, 0x1f ;  /* 0x0c201f0003047f89 */ /* 0x000e2400000e0000 */
[----:B0-----:R-:W-:Y:S01]  /*0740*/  FADD R4, R3, R4 ;  /* 0x0000000403047221 */ /* 0x001fe20000000000 */
[----:B------:R-:W-:Y:S06]  /*0750*/  @P0 EXIT ;  /* 0x000000000000094d */ /* 0x000fec0003800000 */
[----:B------:R-:W0:Y:S01]  /*0760*/  LDC R2, c[0x0][0x3e8] ;  /* 0x0000fa00ff027b82 */ /* 0x000e220000000800 */
[----:B------:R-:W-:Y:S01]  /*0770*/  HFMA2 R6, -RZ, RZ, 0, 0 ;  /* 0x00000000ff067431 */ /* 0x000fe200000001ff */
[----:B------:R-:W1:Y:S01]  /*0780*/  LDCU UR6, c[0x0][0x3f4] ;  /* 0x00007e80ff0677ac */ /* 0x000e620008000800 */
[----:B------:R-:W2:Y:S01]  /*0790*/  LDCU UR9, c[0x0][0x3d8] ;  /* 0x00007b00ff0977ac */ /* 0x000ea20008000800 */
[----:B------:R-:W3:Y:S01]  /*07a0*/  LDCU UR7, c[0x0][0x410] ;  /* 0x00008200ff0777ac */ /* 0x000ee20008000800 */
[----:B------:R-:W4:Y:S01]  /*07b0*/  LDCU UR8, c[0x0][0x3d4] ;  /* 0x00007a80ff0877ac */ /* 0x000f220008000800 */
[----:B------:R-:W5:Y:S01]  /*07c0*/  LDCU UR10, c[0x0][0x418] ;  /* 0x00008300ff0a77ac */ /* 0x000f620008000800 */
[----:B0-----:R-:W-:-:S04]  /*07d0*/  IABS R3, R2 ;  /* 0x0000000200037213 */ /* 0x001fc80000000000 */
[----:B------:R-:W0:Y:S08]  /*07e0*/  I2F.RP R8, R3 ;  /* 0x0000000300087306 */ /* 0x000e300000209400 */
[----:B0-----:R-:W0:Y:S02]  /*07f0*/  MUFU.RCP R7, R8 ;  /* 0x0000000800077308 */ /* 0x001e240000001000 */
[----:B0-----:R-:W-:Y:S01]  /*0800*/  IADD3 R7, PT, PT, R7, 0xffffffe, RZ ;  /* 0x0ffffffe07077810 */ /* 0x001fe20007ffe0ff */
[----:B------:R-:W0:Y:S05]  /*0810*/  LDC.64 R8, c[0x0][0x3e0] ;  /* 0x0000f800ff087b82 */ /* 0x000e2a0000000a00 */
[----:B------:R-:W1:Y:S02]  /*0820*/  F2I.FTZ.U32.TRUNC.NTZ R7, R7 ;  /* 0x0000000700077305 */ /* 0x000e64000021f000 */
[----:B-1----:R-:W-:-:S04]  /*0830*/  IMAD.MOV R0, RZ, RZ, -R7 ;  /* 0x000000ffff007224 */ /* 0x002fc800078e0a07 */
[----:B------:R-:W-:-:S04]  /*0840*/  IMAD R5, R0, R3, RZ ;  /* 0x0000000300057224 */ /* 0x000fc800078e02ff */
[----:B------:R-:W-:-:S06]  /*0850*/  IMAD.HI.U32 R5, R7, R5, R6 ;  /* 0x0000000507057227 */ /* 0x000fcc00078e0006 */
[----:B------:R-:W-:-:S04]  /*0860*/  IMAD.HI.U32 R6, R5, R10, RZ ;  /* 0x0000000a05067227 */ /* 0x000fc800078e00ff */
[----:B------:R-:W-:-:S04]  /*0870*/  IMAD.MOV R0, RZ, RZ, -R6 ;  /* 0x000000ffff007224 */ /* 0x000fc800078e0a06 */
[----:B------:R-:W-:-:S05]  /*0880*/  IMAD R0, R3, R0, R10 ;  /* 0x0000000003007224 */ /* 0x000fca00078e020a */
[----:B------:R-:W-:-:S13]  /*0890*/  ISETP.GT.U32.AND P1, PT, R3, R0, PT ;  /* 0x000000000300720c */ /* 0x000fda0003f24070 */
[-C--:B------:R-:W-:Y:S01]  /*08a0*/  @!P1 IADD3 R0, PT, PT, R0, -R3.reuse, RZ ;  /* 0x8000000300009210 */ /* 0x080fe20007ffe0ff */
[----:B------:R-:W-:Y:S01]  /*08b0*/  @!P1 VIADD R6, R6, 0x1 ;  /* 0x0000000106069836 */ /* 0x000fe20000000000 */
[----:B------:R-:W-:Y:S02]  /*08c0*/  ISETP.NE.AND P1, PT, R2, RZ, PT ;  /* 0x000000ff0200720c */ /* 0x000fe40003f25270 */
[----:B------:R-:W-:Y:S02]  /*08d0*/  ISETP.GE.U32.AND P2, PT, R0, R3, PT ;  /* 0x000000030000720c */ /* 0x000fe40003f46070 */
[----:B------:R-:W-:Y:S02]  /*08e0*/  LOP3.LUT R0, R13, R2, RZ, 0x3c, !PT ;  /* 0x000000020d007212 */ /* 0x000fe400078e3cff */
[----:B------:R-:W-:Y:S02]  /*08f0*/  LEA R3, R12, R17, 0xf ;  /* 0x000000110c037211 */ /* 0x000fe400078e78ff */
[----:B------:R-:W-:-:S07]  /*0900*/  ISETP.GE.AND P0, PT, R0, RZ, PT ;  /* 0x000000ff0000720c */ /* 0x000fce0003f06270 */
[----:B------:R-:W-:-:S06]  /*0910*/  @P2 IADD3 R6, PT, PT, R6, 0x1, RZ ;  /* 0x0000000106062810 */ /* 0x000fcc0007ffe0ff */
[----:B------:R-:W-:Y:S01]  /*0920*/  @!P0 IMAD.MOV R6, RZ, RZ, -R6 ;  /* 0x000000ffff068224 */ /* 0x000fe200078e0a06 */
[----:B------:R-:W-:-:S05]  /*0930*/  @!P1 LOP3.LUT R6, RZ, R2, RZ, 0x33, !PT ;  /* 0x00000002ff069212 */ /* 0x000fca00078e33ff */
[----:B------:R-:W-:Y:S02]  /*0940*/  IMAD.MOV R0, RZ, RZ, -R6 ;  /* 0x000000ffff007224 */ /* 0x000fe400078e0a06 */
[----:B------:R-:W-:Y:S01]  /*0950*/  IMAD R3, R6, UR6, R3 ;  /* 0x0000000606037c24 */ /* 0x000fe2000f8e0203 */
[----:B------:R-:W1:Y:S01]  /*0960*/  LDCU UR6, c[0x0][0x40c] ;  /* 0x00008180ff0677ac */ /* 0x000e620008000800 */
[----:B------:R-:W-:Y:S01]  /*0970*/  IMAD R0, R2, R0, R13 ;  /* 0x0000000002007224 */ /* 0x000fe200078e020d */
[----:B------:R-:W1:Y:S04]  /*0980*/  LDC R6, c[0x0][0x400] ;  /* 0x00010000ff067b82 */ /* 0x000e680000000800 */
[----:B------:R-:W-:-:S05]  /*0990*/  LEA R3, R0, R3, 0xc ;  /* 0x0000000300037211 */ /* 0x000fca00078e60ff */
[----:B0-----:R-:W-:Y:S02]  /*09a0*/  IMAD.WIDE R2, R3, 0x4, R8 ;  /* 0x0000000403027825 */ /* 0x001fe400078e0208 */
[----:B------:R-:W0:Y:S04]  /*09b0*/  LDC R8, c[0x0][0x3c8] ;  /* 0x0000f200ff087b82 */ /* 0x000e280000000800 */
[----:B------:R0:W5:Y:S01]  /*09c0*/  LDG.E R3, desc[UR4][R2.64] ;  /* 0x0000000402037981 */ /* 0x000162000c1e1900 */
[----:B-1----:R-:W-:-:S04]  /*09d0*/  IABS R5, R6 ;  /* 0x0000000600057213 */ /* 0x002fc80000000000 */
[----:B------:R-:W1:Y:S01]  /*09e0*/  I2F.RP R16, R5 ;  /* 0x0000000500107306 */ /* 0x000e620000209400 */
[----:B0-----:R-:W-:-:S07]  /*09f0*/  IABS R7, R8 ;  /* 0x0000000800077213 */ /* 0x001fce0000000000 */
[----:B------:R-:W0:Y:S08]  /*0a00*/  I2F.RP R11, R7 ;  /* 0x00000007000b7306 */ /* 0x000e300000209400 */
[----:B-1----:R-:W1:Y:S08]  /*0a10*/  MUFU.RCP R14, R16 ;  /* 0x00000010000e7308 */ /* 0x002e700000001000 */
[----:B0-----:R-:W0:Y:S01]  /*0a20*/  MUFU.RCP R0, R11 ;  /* 0x0000000b00007308 */ /* 0x001e220000001000 */
[----:B-1----:R-:W-:-:S07]  /*0a30*/  IADD3 R14, PT, PT, R14, 0xffffffe, RZ ;  /* 0x0ffffffe0e0e7810 */ /* 0x002fce0007ffe0ff */
[----:B------:R-:W1:Y:S01]  /*0a40*/  F2I.FTZ.U32.TRUNC.NTZ R15, R14 ;  /* 0x0000000e000f7305 */ /* 0x000e62000021f000 */
[----:B0-----:R-:W-:-:S07]  /*0a50*/  VIADD R18, R0, 0xffffffe ;  /* 0x0ffffffe00127836 */ /* 0x001fce0000000000 */
[----:B------:R-:W0:Y:S01]  /*0a60*/  F2I.FTZ.U32.TRUNC.NTZ R19, R18 ;  /* 0x0000001200137305 */ /* 0x000e22000021f000 */
[----:B-1----:R-:W-:Y:S02]  /*0a70*/  IADD3 R0, PT, PT, RZ, -R15, RZ ;  /* 0x8000000fff007210 */ /* 0x002fe40007ffe0ff */
[----:B------:R-:W-:-:S03]  /*0a80*/  MOV R14, RZ ;  /* 0x000000ff000e7202 */ /* 0x000fc60000000f00 */
[----:B------:R-:W-:Y:S02]  /*0a90*/  IMAD R11, R0, R5, RZ ;  /* 0x00000005000b7224 */ /* 0x000fe400078e02ff */
[----:B0-----:R-:W-:Y:S02]  /*0aa0*/  IMAD.MOV R2, RZ, RZ, -R19 ;  /* 0x000000ffff027224 */ /* 0x001fe400078e0a13 */
[----:B------:R-:W-:Y:S02]  /*0ab0*/  IMAD.MOV.U32 R18, RZ, RZ, RZ ;  /* 0x000000ffff127224 */ /* 0x000fe400078e00ff */
[----:B------:R-:W-:Y:S02]  /*0ac0*/  IMAD R9, R2, R7, RZ ;  /* 0x0000000702097224 */ /* 0x000fe400078e02ff */
[----:B------:R-:W-:-:S04]  /*0ad0*/  IMAD.HI.U32 R15, R15, R11, R14 ;  /* 0x0000000b0f0f7227 */ /* 0x000fc800078e000e */
[----:B------:R-:W-:-:S04]  /*0ae0*/  IMAD.HI.U32 R9, R19, R9, R18 ;  /* 0x0000000913097227 */ /* 0x000fc800078e0012 */
[----:B------:R-:W-:-:S04]  /*0af0*/  IMAD.HI.U32 R0, R15, R10, RZ ;  /* 0x0000000a0f007227 */ /* 0x000fc800078e00ff */
[----:B------:R-:W-:Y:S01]  /*0b00*/  IMAD.HI.U32 R11, R9, R10, RZ ;  /* 0x0000000a090b7227 */ /* 0x000fe200078e00ff */
[----:B------:R-:W-:-:S03]  /*0b10*/  IADD3 R2, PT, PT, -R0, RZ, RZ ;  /* 0x000000ff00027210 */ /* 0x000fc60007ffe1ff */
[----:B------:R-:W-:Y:S02]  /*0b20*/  IMAD.MOV R9, RZ, RZ, -R11 ;  /* 0x000000ffff097224 */ /* 0x000fe400078e0a0b */
[--C-:B------:R-:W-:Y:S02]  /*0b30*/  IMAD R2, R5, R2, R10.reuse ;  /* 0x0000000205027224 */ /* 0x100fe400078e020a */
[----:B------:R-:W-:-:S03]  /*0b40*/  IMAD R14, R7, R9, R10 ;  /* 0x00000009070e7224 */ /* 0x000fc600078e020a */
        /* <DEDUP_REMOVED lines=8> */
[C---:B------:R-:W-:Y:S01]  /*0bd0*/  LOP3.LUT R5, R13.reuse, R8, RZ, 0x3c, !PT ;  /* 0x000000080d057212 */ /* 0x040fe200078e3cff */
[----:B------:R-:W0:Y:S01]  /*0be0*/  LDC.64 R14, c[0x0][0x3c0] ;  /* 0x0000f000ff0e7b82 */ /* 0x000e220000000a00 */
[----:B------:R-:W-:-:S02]  /*0bf0*/  LOP3.LUT R2, R13, R6, RZ, 0x3c, !PT ;  /* 0x000000060d027212 */ /* 0x000fc400078e3cff */
[----:B------:R-:W-:Y:S02]  /*0c00*/  ISETP.GE.AND P2, PT, R5, RZ, PT ;  /* 0x000000ff0500720c */ /* 0x000fe40003f46270 */
[----:B------:R-:W-:Y:S01]  /*0c10*/  ISETP.GE.AND P0, PT, R2, RZ, PT ;  /* 0x000000ff0200720c */ /* 0x000fe20003f06270 */
[--C-:B--2---:R-:W-:Y:S01]  /*0c20*/  IMAD R2, R12, UR9, R17.reuse ;  /* 0x000000090c027c24 */ /* 0x104fe2000f8e0211 */
[----:B------:R-:W-:Y:S01]  /*0c30*/  ISETP.NE.AND P1, PT, R8, RZ, PT ;  /* 0x000000ff0800720c */ /* 0x000fe20003f25270 */
[----:B---3--:R-:W-:Y:S01]  /*0c40*/  IMAD R17, R12, UR7, R17 ;  /* 0x000000070c117c24 */ /* 0x008fe2000f8e0211 */
[----:B------:R-:W-:Y:S01]  /*0c50*/  ISETP.NE.AND P3, PT, R6, RZ, PT ;  /* 0x000000ff0600720c */ /* 0x000fe20003f65270 */
[----:B------:R-:W-:Y:S01]  /*0c60*/  @P5 VIADD R11, R11, 0x1 ;  /* 0x000000010b0b5836 */ /* 0x000fe20000000000 */
[----:B------:R-:W-:Y:S01]  /*0c70*/  @P4 IADD3 R0, PT, PT, R0, 0x1, RZ ;  /* 0x0000000100004810 */ /* 0x000fe20007ffe0ff */
[----:B------:R-:W1:Y:S03]  /*0c80*/  LDCU UR7, c[0x0][0x41c] ;  /* 0x00008380ff0777ac */ /* 0x000e660008000800 */
[----:B------:R-:W-:-:S02]  /*0c90*/  MOV R5, R11 ;  /* 0x0000000b00057202 */ /* 0x000fc40000000f00 */
[----:B------:R-:W2:Y:S01]  /*0ca0*/  LDC.64 R10, c[0x0][0x3f8] ;  /* 0x0000fe00ff0a7b82 */ /* 0x000ea20000000a00 */
[----:B------:R-:W-:Y:S02]  /*0cb0*/  @!P0 IADD3 R0, PT, PT, -R0, RZ, RZ ;  /* 0x000000ff00008210 */ /* 0x000fe40007ffe1ff */
[----:B------:R-:W-:Y:S01]  /*0cc0*/  @!P2 IMAD.MOV R5, RZ, RZ, -R5 ;  /* 0x000000ffff05a224 */ /* 0x000fe200078e0a05 */
[----:B------:R-:W-:Y:S02]  /*0cd0*/  @!P1 LOP3.LUT R5, RZ, R8, RZ, 0x33, !PT ;  /* 0x00000008ff059212 */ /* 0x000fe400078e33ff */
[----:B------:R-:W-:Y:S02]  /*0ce0*/  @!P3 LOP3.LUT R0, RZ, R6, RZ, 0x33, !PT ;  /* 0x00000006ff00b212 */ /* 0x000fe400078e33ff */
[C---:B------:R-:W-:Y:S01]  /*0cf0*/  IADD3 R9, PT, PT, -R5.reuse, RZ, RZ ;  /* 0x000000ff05097210 */ /* 0x040fe20007ffe1ff */
[----:B----4-:R-:W-:Y:S02]  /*0d00*/  IMAD R2, R5, UR8, R2 ;  /* 0x0000000805027c24 */ /* 0x010fe4000f8e0202 */
[----:B-----5:R-:W-:Y:S01]  /*0d10*/  FMUL R5, R4, UR10 ;  /* 0x0000000a04057c20 */ /* 0x020fe20008400000 */
[----:B------:R-:W-:-:S02]  /*0d20*/  IMAD.MOV R7, RZ, RZ, -R0 ;  /* 0x000000ffff077224 */ /* 0x000fc400078e0a00 */
[----:B------:R-:W-:Y:S02]  /*0d30*/  IMAD R9, R8, R9, R13 ;  /* 0x0000000908097224 */ /* 0x000fe400078e020d */
[----:B------:R-:W-:Y:S02]  /*0d40*/  IMAD R17, R0, UR6, R17 ;  /* 0x0000000600117c24 */ /* 0x000fe4000f8e0211 */
[----:B------:R-:W-:Y:S01]  /*0d50*/  IMAD R6, R6, R7, R13 ;  /* 0x0000000706067224 */ /* 0x000fe200078e020d */
[----:B------:R-:W-:-:S04]  /*0d60*/  LEA R9, R9, R2, 0xc ;  /* 0x0000000209097211 */ /* 0x000fc800078e60ff */
[----:B------:R-:W-:Y:S01]  /*0d70*/  LEA R17, R6, R17, 0xc ;  /* 0x0000001106117211 */ /* 0x000fe200078e60ff */
[----:B0-----:R-:W-:-:S04]  /*0d80*/  IMAD.WIDE R14, R9, 0x4, R14 ;  /* 0x00000004090e7825 */ /* 0x001fc800078e020e */
[----:B--2---:R-:W-:Y:S01]  /*0d90*/  IMAD.WIDE R10, R17, 0x4, R10 ;  /* 0x00000004110a7825 */ /* 0x004fe200078e020a */
[----:B------:R-:W-:Y:S03]  /*0da0*/  STG.E desc[UR4][R14.64], R5 ;  /* 0x000000050e007986 */ /* 0x000fe6000c101904 */
[----:B-1----:R-:W-:-:S05]  /*0db0*/  FMUL R3, R3, UR7 ;  /* 0x0000000703037c20 */ /* 0x002fca0008400000 */
[----:B------:R-:W-:Y:S01]  /*0dc0*/  STG.E desc[UR4][R10.64], R3 ;  /* 0x000000030a007986 */ /* 0x000fe2000c101904 */
[----:B------:R-:W-:Y:S05]  /*0dd0*/  EXIT ;  /* 0x000000000000794d */ /* 0x000fea0003800000 */
.L_x_537:
        /* <DEDUP_REMOVED lines=10> */
.L_x_547:


//--------------------- .nv.shared.kernel_cutlass_dkdv_bwd_cudnnsdpabwdfmha_dkdv_d256_sm100BlackwellFusedAttentionDKDVKernel_object_at__TiledMMA_ThrLayoutVMNK21111000_PermutationMNK____MMAAtom_ThrID21_ShapeMNK2566416_TVLay_2 --------------------------
	.section	.nv.shared.kernel_cutlass_dkdv_bwd_cudnnsdpabwdfmha_dkdv_d256_sm100BlackwellFusedAttentionDKDVKernel_object_at__TiledMMA_ThrLayoutVMNK21111000_PermutationMNK____MMAAtom_ThrID21_ShapeMNK2566416_TVLay_2,"aw",@nobits
	.sectionflags	@""
	.align	1024
	.zero		1024


//--------------------- .nv.shared.reserved.0     --------------------------
	.section	.nv.shared.reserved.0,"aw",@nobits
	.align	8
	.weak		__nv_reservedSMEM_offset_0_alias
	.size		__nv_reservedSMEM_offset_0_alias, 0, 64
	.other		__nv_reservedSMEM_offset_0_alias,@"STO_CUDA_RESERVED_SHARED STV_DEFAULT"
__nv_reservedSMEM_offset_0_alias:
	.zero		0
.nv.shared.reserved.0:
	.zero		64
	.weak		__nv_reservedSMEM_allocation_phase
	.type		__nv_reservedSMEM_allocation_phase,@object
	.size		__nv_reservedSMEM_allocation_phase,(.L_0 - __nv_reservedSMEM_allocation_phase)
__nv_reservedSMEM_allocation_phase:
	.zero		1
.L_0:
	.zero		7
	.weak		__nv_reservedSMEM_devtool_atexit_pc
	.type		__nv_reservedSMEM_devtool_atexit_pc,@object
	.size		__nv_reservedSMEM_devtool_atexit_pc,(__nv_reservedSMEM_allocation_mask - __nv_reservedSMEM_devtool_atexit_pc)
__nv_reservedSMEM_devtool_atexit_pc:
	.zero		8
	.weak		__nv_reservedSMEM_allocation_mask
	.type		__nv_reservedSMEM_allocation_mask,@object
	.size		__nv_reservedSMEM_allocation_mask,(.L_2 - __nv_reservedSMEM_allocation_mask)
__nv_reservedSMEM_allocation_mask:
	.zero		4
.L_2:
	.zero		4
	.weak		__nv_reservedSMEM_tmem_allocation_pipeline_mbarrier
	.type		__nv_reservedSMEM_tmem_allocation_pipeline_mbarrier,@object
	.size		__nv_reservedSMEM_tmem_allocation_pipeline_mbarrier,(__nv_reservedSMEM_tmem_allocation_pipeline_mbarrier_parity - __nv_reservedSMEM_tmem_allocation_pipeline_mbarrier)
__nv_reservedSMEM_tmem_allocation_pipeline_mbarrier:
	.zero		8
	.weak		__nv_reservedSMEM_tmem_allocation_pipeline_mbarrier_parity
	.type		__nv_reservedSMEM_tmem_allocation_pipeline_mbarrier_parity,@object
	.size		__nv_reservedSMEM_tmem_allocation_pipeline_mbarrier_parity,(.L_4 - __nv_reservedSMEM_tmem_allocation_pipeline_mbarrier_parity)
__nv_reservedSMEM_tmem_allocation_pipeline_mbarrier_parity:
	.zero		4
.L_4:


//--------------------- .nv.shared.kernel_cutlass_kernel_cudnnsdpabwdfmha_dq_d256_sm100BlackwellFusedAttentionDQKernel_object_at_____Int32_Int32_Int32_TiledMMA_ThrLayoutVMNK21111000_PermutationMNK____MMAAtom_ThrID21_ShapeM_1 --------------------------
	.section	.nv.shared.kernel_cutlass_kernel_cudnnsdpabwdfmha_dq_d256_sm100BlackwellFusedAttentionDQKernel_object_at_____Int32_Int32_Int32_TiledMMA_ThrLayoutVMNK21111000_PermutationMNK____MMAAtom_ThrID21_ShapeM_1,"aw",@nobits
	.sectionflags	@""
	.align	1024
	.zero		1024


//--------------------- .nv.shared.kernel_cutlass_sum_OdO_cudnnsdpabwdfmha_backward_sm100_2kernelBlackwellFusedMultiHeadAttentionBackward_object_at__tensorptrf16gmemalign64o409625620481256div64_tensorptrf16gmemalign64o4096_0 --------------------------
	.section	.nv.shared.kernel_cutlass_sum_OdO_cudnnsdpabwdfmha_backward_sm100_2kernelBlackwellFusedMultiHeadAttentionBackward_object_at__tensorptrf16gmemalign64o409625620481256div64_tensorptrf16gmemalign64o4096_0,"aw",@nobits
	.sectionflags	@""
	.align	1024
	.zero		1024


//--------------------- .nv.constant0.kernel_cutlass_dkdv_bwd_cudnnsdpabwdfmha_dkdv_d256_sm100BlackwellFusedAttentionDKDVKernel_object_at__TiledMMA_ThrLayoutVMNK21111000_PermutationMNK____MMAAtom_ThrID21_ShapeMNK2566416_TVLay_2 --------------------------
	.section	.nv.constant0.kernel_cutlass_dkdv_bwd_cudnnsdpabwdfmha_dkdv_d256_sm100BlackwellFusedAttentionDKDVKernel_object_at__TiledMMA_ThrLayoutVMNK21111000_PermutationMNK____MMAAtom_ThrID21_ShapeMNK2566416_TVLay_2,"a",@progbits
	.sectionflags	@""
	.align	4
.nv.constant0.kernel_cutlass_dkdv_bwd_cudnnsdpabwdfmha_dkdv_d256_sm100BlackwellFusedAttentionDKDVKernel_object_at__TiledMMA_ThrLayoutVMNK21111000_PermutationMNK____MMAAtom_ThrID21_ShapeMNK2566416_TVLay_2:
	.zero		2220


//--------------------- .nv.constant0.kernel_cutlass_kernel_cudnnsdpabwdfmha_dq_d256_sm100BlackwellFusedAttentionDQKernel_object_at_____Int32_Int32_Int32_TiledMMA_ThrLayoutVMNK21111000_PermutationMNK____MMAAtom_ThrID21_ShapeM_1 --------------------------
	.section	.nv.constant0.kernel_cutlass_kernel_cudnnsdpabwdfmha_dq_d256_sm100BlackwellFusedAttentionDQKernel_object_at_____Int32_Int32_Int32_TiledMMA_ThrLayoutVMNK21111000_PermutationMNK____MMAAtom_ThrID21_ShapeM_1,"a",@progbits
	.sectionflags	@""
	.align	4
.nv.constant0.kernel_cutlass_kernel_cudnnsdpabwdfmha_dq_d256_sm100BlackwellFusedAttentionDQKernel_object_at_____Int32_Int32_Int32_TiledMMA_ThrLayoutVMNK21111000_PermutationMNK____MMAAtom_ThrID21_ShapeM_1:
	.zero		2060


//--------------------- .nv.constant0.kernel_cutlass_sum_OdO_cudnnsdpabwdfmha_backward_sm100_2kernelBlackwellFusedMultiHeadAttentionBackward_object_at__tensorptrf16gmemalign64o409625620481256div64_tensorptrf16gmemalign64o4096_0 --------------------------
	.section	.nv.constant0.kernel_cutlass_sum_OdO_cudnnsdpabwdfmha_backward_sm100_2kernelBlackwellFusedMultiHeadAttentionBackward_object_at__tensorptrf16gmemalign64o409625620481256div64_tensorptrf16gmemalign64o4096_0,"a",@progbits
	.sectionflags	@""
	.align	4
.nv.constant0.kernel_cutlass_sum_OdO_cudnnsdpabwdfmha_backward_sm100_2kernelBlackwellFusedMultiHeadAttentionBackward_object_at__tensorptrf16gmemalign64o409625620481256div64_tensorptrf16gmemalign64o4096_0:
	.zero		1080


//--------------------- SYMBOLS --------------------------

	.type		.nv.reservedSmem.offset0,@object
	.size		.nv.reservedSmem.offset0,0x4
	.type		.nv.reservedSmem.cap,@object
	.size		.nv.reservedSmem.cap,0x4
